	.target	sm_90a

	.elftype	@"ET_EXEC"


//--------------------- .note.nv.tkinfo           --------------------------
	.section	.note.nv.tkinfo,"",@"SHT_NOTE"
	.sectionflags	@"SHF_NOTE_NV_TKINFO"
	.tkinfo
        /*0018*/ 	.word	0x00000002
        /*0030*/ 	.string	""
        /*0030*/ 	.string	"ptxas"
        /*0030*/ 	.string	"Cuda compilation tools, release 13.0, V13.0.88"
        /*0030*/ 	.string	"Build cuda_13.0.r13.0/compiler.36424714_0"
        /*0030*/ 	.string	"-v  -suppress-debug-info  -lineinfo  -arch sm_90a "



//--------------------- .note.nv.cuinfo           --------------------------
	.section	.note.nv.cuinfo,"",@"SHT_NOTE"
	.sectionflags	@"SHF_NOTE_NV_CUINFO"
        /*0018*/ 	.short	0x0002
        /*001a*/ 	.short	0x005a
        /*001c*/ 	.short	0x0082
	.zero		2


//--------------------- .nv.info                  --------------------------
	.section	.nv.info,"",@"SHT_CUDA_INFO"
	.align	4


	//----- nvinfo : EIATTR_REGCOUNT
	.align		4
        /*0000*/ 	.byte	0x04, 0x2f
        /*0002*/ 	.short	(.L_1 - .L_0)
	.align		4
.L_0:
        /*0004*/ 	.word	index@(matmul_kernel)
        /*0008*/ 	.word	0x000000ff


	//----- nvinfo : EIATTR_FRAME_SIZE
	.align		4
.L_1:
        /*000c*/ 	.byte	0x04, 0x11
        /*000e*/ 	.short	(.L_3 - .L_2)
	.align		4
.L_2:
        /*0010*/ 	.word	index@(matmul_kernel)
        /*0014*/ 	.word	0x00000af0


	//----- nvinfo : EIATTR_MIN_STACK_SIZE
	.align		4
.L_3:
        /*0018*/ 	.byte	0x04, 0x12
        /*001a*/ 	.short	(.L_5 - .L_4)
	.align		4
.L_4:
        /*001c*/ 	.word	index@(matmul_kernel)
        /*0020*/ 	.word	0x00000af0
.L_5:


//--------------------- .nv.compat                --------------------------
	.section	.nv.compat,"",@"SHT_CUDA_COMPAT_INFO"
	.align	4
        /*0000*/ 	.byte	0x02, 0x09, 0x01, 0x00, 0x02, 0x02, 0x04, 0x00, 0x02, 0x05, 0x05, 0x00, 0x03, 0x07, 0x01, 0x01
        /*0010*/ 	.byte	0x02, 0x03, 0x00, 0x00, 0x02, 0x06, 0x01, 0x00, 0x04, 0x0b, 0x08, 0x00, 0x00, 0x00, 0x00, 0x00
        /*0020*/ 	.byte	0x00, 0x00, 0x00, 0x00


//--------------------- .nv.info.matmul_kernel    --------------------------
	.section	.nv.info.matmul_kernel,"",@"SHT_CUDA_INFO"
	.sectionflags	@""
	.align	4


	//----- nvinfo : EIATTR_CUDA_API_VERSION
	.align		4
        /*0000*/ 	.byte	0x04, 0x37
        /*0002*/ 	.short	(.L_7 - .L_6)
.L_6:
        /*0004*/ 	.word	0x00000082


	//----- nvinfo : EIATTR_KPARAM_INFO
	.align		4
.L_7:
        /*0008*/ 	.byte	0x04, 0x17
        /*000a*/ 	.short	(.L_9 - .L_8)
.L_8:
        /*000c*/ 	.word	0x00000000
        /*0010*/ 	.short	0x000d
        /*0012*/ 	.short	0x0048
        /*0014*/ 	.byte	0x00, 0xf4, 0x21, 0x00


	//----- nvinfo : EIATTR_KPARAM_INFO
	.align		4
.L_9:
        /*0018*/ 	.byte	0x04, 0x17
        /*001a*/ 	.short	(.L_11 - .L_10)
.L_10:
        /*001c*/ 	.word	0x00000000
        /*0020*/ 	.short	0x000c
        /*0022*/ 	.short	0x0040
        /*0024*/ 	.byte	0x00, 0xf4, 0x21, 0x00


	//----- nvinfo : EIATTR_KPARAM_INFO
	.align		4
.L_11:
        /*0028*/ 	.byte	0x04, 0x17
        /*002a*/ 	.short	(.L_13 - .L_12)
.L_12:
        /*002c*/ 	.word	0x00000000
        /*0030*/ 	.short	0x000b
        /*0032*/ 	.short	0x0038
        /*0034*/ 	.byte	0x00, 0xf0, 0x11, 0x00


	//----- nvinfo : EIATTR_KPARAM_INFO
	.align		4
.L_13:
        /*0038*/ 	.byte	0x04, 0x17
        /*003a*/ 	.short	(.L_15 - .L_14)
.L_14:
        /*003c*/ 	.word	0x00000000
        /*0040*/ 	.short	0x000a
        /*0042*/ 	.short	0x0034
        /*0044*/ 	.byte	0x00, 0xf0, 0x11, 0x00


	//----- nvinfo : EIATTR_KPARAM_INFO
	.align		4
.L_15:
        /*0048*/ 	.byte	0x04, 0x17
        /*004a*/ 	.short	(.L_17 - .L_16)
.L_16:
        /*004c*/ 	.word	0x00000000
        /*0050*/ 	.short	0x0009
        /*0052*/ 	.short	0x0030
        /*0054*/ 	.byte	0x00, 0xf0, 0x11, 0x00


	//----- nvinfo : EIATTR_KPARAM_INFO
	.align		4
.L_17:
        /*0058*/ 	.byte	0x04, 0x17
        /*005a*/ 	.short	(.L_19 - .L_18)
.L_18:
        /*005c*/ 	.word	0x00000000
        /*0060*/ 	.short	0x0008
        /*0062*/ 	.short	0x002c
        /*0064*/ 	.byte	0x00, 0xf0, 0x11, 0x00


	//----- nvinfo : EIATTR_KPARAM_INFO
	.align		4
.L_19:
        /*0068*/ 	.byte	0x04, 0x17
        /*006a*/ 	.short	(.L_21 - .L_20)
.L_20:
        /*006c*/ 	.word	0x00000000
        /*0070*/ 	.short	0x0007
        /*0072*/ 	.short	0x0028
        /*0074*/ 	.byte	0x00, 0xf0, 0x11, 0x00


	//----- nvinfo : EIATTR_KPARAM_INFO
	.align		4
.L_21:
        /*0078*/ 	.byte	0x04, 0x17
        /*007a*/ 	.short	(.L_23 - .L_22)
.L_22:
        /*007c*/ 	.word	0x00000000
        /*0080*/ 	.short	0x0006
        /*0082*/ 	.short	0x0024
        /*0084*/ 	.byte	0x00, 0xf0, 0x11, 0x00


	//----- nvinfo : EIATTR_KPARAM_INFO
	.align		4
.L_23:
        /*0088*/ 	.byte	0x04, 0x17
        /*008a*/ 	.short	(.L_25 - .L_24)
.L_24:
        /*008c*/ 	.word	0x00000000
        /*0090*/ 	.short	0x0005
        /*0092*/ 	.short	0x0020
        /*0094*/ 	.byte	0x00, 0xf0, 0x11, 0x00


	//----- nvinfo : EIATTR_KPARAM_INFO
	.align		4
.L_25:
        /*0098*/ 	.byte	0x04, 0x17
        /*009a*/ 	.short	(.L_27 - .L_26)
.L_26:
        /*009c*/ 	.word	0x00000000
        /*00a0*/ 	.short	0x0004
        /*00a2*/ 	.short	0x001c
        /*00a4*/ 	.byte	0x00, 0xf0, 0x11, 0x00


	//----- nvinfo : EIATTR_KPARAM_INFO
	.align		4
.L_27:
        /*00a8*/ 	.byte	0x04, 0x17
        /*00aa*/ 	.short	(.L_29 - .L_28)
.L_28:
        /*00ac*/ 	.word	0x00000000
        /*00b0*/ 	.short	0x0003
        /*00b2*/ 	.short	0x0018
        /*00b4*/ 	.byte	0x00, 0xf0, 0x11, 0x00


	//----- nvinfo : EIATTR_KPARAM_INFO
	.align		4
.L_29:
        /*00b8*/ 	.byte	0x04, 0x17
        /*00ba*/ 	.short	(.L_31 - .L_30)
.L_30:
        /*00bc*/ 	.word	0x00000000
        /*00c0*/ 	.short	0x0002
        /*00c2*/ 	.short	0x0010
        /*00c4*/ 	.byte	0x00, 0xf4, 0x21, 0x00


	//----- nvinfo : EIATTR_KPARAM_INFO
	.align		4
.L_31:
        /*00c8*/ 	.byte	0x04, 0x17
        /*00ca*/ 	.short	(.L_33 - .L_32)
.L_32:
        /*00cc*/ 	.word	0x00000000
        /*00d0*/ 	.short	0x0001
        /*00d2*/ 	.short	0x0008
        /*00d4*/ 	.byte	0x00, 0xf4, 0x21, 0x00


	//----- nvinfo : EIATTR_KPARAM_INFO
	.align		4
.L_33:
        /*00d8*/ 	.byte	0x04, 0x17
        /*00da*/ 	.short	(.L_35 - .L_34)
.L_34:
        /*00dc*/ 	.word	0x00000000
        /*00e0*/ 	.short	0x0000
        /*00e2*/ 	.short	0x0000
        /*00e4*/ 	.byte	0x00, 0xf4, 0x21, 0x00


	//----- nvinfo : EIATTR_SPARSE_MMA_MASK
	.align		4
.L_35:
        /*00e8*/ 	.byte	0x03, 0x50
        /*00ea*/ 	.short	0x0000


	//----- nvinfo : EIATTR_MAXREG_COUNT
	.align		4
        /*00ec*/ 	.byte	0x03, 0x1b
        /*00ee*/ 	.short	0x00ff


	//----- nvinfo : EIATTR_NUM_BARRIERS
	.align		4
        /*00f0*/ 	.byte	0x02, 0x4c
        /*00f2*/ 	.byte	0x01
	.zero		1


	//----- nvinfo : EIATTR_ANNOTATIONS
	.align		4
        /*00f4*/ 	.byte	0x04, 0x55
        /*00f6*/ 	.short	(.L_37 - .L_36)


	//   ....[0]....
.L_36:
        /*00f8*/ 	.word	0x00000001
        /*00fc*/ 	.byte	0x00, 0x09, 0x00, 0x00, 0x01, 0x00, 0x00, 0x00, 0x60, 0x76, 0x00, 0x00, 0x01, 0x00, 0x00, 0x00
        /* <DEDUP_REMOVED lines=991> */
        /*3efc*/ 	.byte	0xe0, 0x7f, 0x01, 0x00, 0x01, 0x00, 0x00, 0x00, 0x90, 0x87, 0x01, 0x00


	//----- nvinfo : EIATTR_MERCURY_ISA_VERSION
	.align		4
.L_37:
        /*3f08*/ 	.byte	0x03, 0x5f
        /*3f0a*/ 	.short	0x0101


	//----- nvinfo : EIATTR_EXIT_INSTR_OFFSETS
	.align		4
        /*3f0c*/ 	.byte	0x04, 0x1c
        /*3f0e*/ 	.short	(.L_39 - .L_38)


	//   ....[0]....
.L_38:
        /*3f10*/ 	.word	0x00021880


	//   ....[1]....
        /*3f14*/ 	.word	0x000218b0


	//----- nvinfo : EIATTR_REQNTID
	.align		4
.L_39:
        /*3f18*/ 	.byte	0x04, 0x10
        /*3f1a*/ 	.short	(.L_41 - .L_40)
.L_40:
        /*3f1c*/ 	.word	0x00000080
        /*3f20*/ 	.word	0x00000001
        /*3f24*/ 	.word	0x00000001


	//----- nvinfo : EIATTR_CBANK_PARAM_SIZE
	.align		4
.L_41:
        /*3f28*/ 	.byte	0x03, 0x19
        /*3f2a*/ 	.short	0x0050


	//----- nvinfo : EIATTR_PARAM_CBANK
	.align		4
        /*3f2c*/ 	.byte	0x04, 0x0a
        /*3f2e*/ 	.short	(.L_43 - .L_42)
	.align		4
.L_42:
        /*3f30*/ 	.word	index@(.nv.constant0.matmul_kernel)
        /*3f34*/ 	.short	0x0210
        /*3f36*/ 	.short	0x0050


	//----- nvinfo : EIATTR_SW_WAR
	.align		4
.L_43:
        /*3f38*/ 	.byte	0x04, 0x36
        /*3f3a*/ 	.short	(.L_45 - .L_44)
.L_44:
        /*3f3c*/ 	.word	0x00000008
.L_45:


//--------------------- .nv.callgraph             --------------------------
	.section	.nv.callgraph,"",@"SHT_CUDA_CALLGRAPH"
	.align	4
	.sectionentsize	8
	.align		4
        /*0000*/ 	.word	0x00000000
	.align		4
        /*0004*/ 	.word	0xffffffff
	.align		4
        /*0008*/ 	.word	0x00000000
	.align		4
        /*000c*/ 	.word	0xfffffffe
	.align		4
        /*0010*/ 	.word	0x00000000
	.align		4
        /*0014*/ 	.word	0xfffffffd
	.align		4
        /*0018*/ 	.word	0x00000000
	.align		4
        /*001c*/ 	.word	0xfffffffc


//--------------------- .text.matmul_kernel       --------------------------
	.section	.text.matmul_kernel,"ax",@progbits
	.align	128
        .global         matmul_kernel
        .type           matmul_kernel,@function
        .size           matmul_kernel,(.L_x_3 - matmul_kernel)
        .other          matmul_kernel,@"STO_CUDA_ENTRY STV_DEFAULT"
matmul_kernel:
.text.matmul_kernel:
[----:B------:R-:W0:Y:S08]  /*0000*/  LDC R1, c[0x0][0x28] ;  /* 0x00000a00ff017b82 */ /* 0x000e300000000800 */
[----:B------:R-:W1:Y:S01]  /*0010*/  LDC.64 R152, c[0x0][0x228] ;  /* 0x00008a00ff987b82 */ /* 0x000e620000000a00 */
[----:B------:R-:W2:Y:S01]  /*0020*/  S2R R5, SR_CTAID.X ;  /* 0x0000000000057919 */ /* 0x000ea20000002500 */
[----:B0-----:R-:W-:Y:S01]  /*0030*/  VIADD R1, R1, 0xfffff510 ;  /* 0xfffff51001017836 */ /* 0x001fe20000000000 */
[----:B------:R-:W-:Y:S01]  /*0040*/  UMOV UR8, 0x400 ;  /* 0x0000040000087882 */ /* 0x000fe20000000000 */
[----:B------:R-:W-:Y:S01]  /*0050*/  ULDC.64 UR16, c[0x0][0x208] ;  /* 0x0000820000107ab9 */ /* 0x000fe20000000a00 */
[----:B------:R-:W-:-:S02]  /*0060*/  CS2R R24, SRZ ;  /* 0x0000000000187805 */ /* 0x000fc4000001ff00 */
[----:B------:R-:W-:Y:S02]  /*0070*/  CS2R R26, SRZ ;  /* 0x00000000001a7805 */ /* 0x000fe4000001ff00 */
[----:B------:R-:W-:Y:S01]  /*0080*/  CS2R R28, SRZ ;  /* 0x00000000001c7805 */ /* 0x000fe2000001ff00 */
[----:B------:R-:W0:Y:S01]  /*0090*/  S2UR UR4, SR_CgaCtaId ;  /* 0x00000000000479c3 */ /* 0x000e220000008800 */
[----:B------:R-:W-:Y:S02]  /*00a0*/  CS2R R30, SRZ ;  /* 0x00000000001e7805 */ /* 0x000fe4000001ff00 */
[----:B------:R-:W-:Y:S02]  /*00b0*/  CS2R R32, SRZ ;  /* 0x0000000000207805 */ /* 0x000fe4000001ff00 */
[----:B------:R-:W-:Y:S02]  /*00c0*/  CS2R R34, SRZ ;  /* 0x0000000000227805 */ /* 0x000fe4000001ff00 */
[----:B------:R-:W-:-:S02]  /*00d0*/  CS2R R36, SRZ ;  /* 0x0000000000247805 */ /* 0x000fc4000001ff00 */
[----:B------:R-:W-:Y:S02]  /*00e0*/  CS2R R38, SRZ ;  /* 0x0000000000267805 */ /* 0x000fe4000001ff00 */
[----:B------:R-:W-:Y:S02]  /*00f0*/  CS2R R40, SRZ ;  /* 0x0000000000287805 */ /* 0x000fe4000001ff00 */
        /* <DEDUP_REMOVED lines=8> */
[----:B------:R-:W-:Y:S01]  /*0180*/  CS2R R58, SRZ ;  /* 0x00000000003a7805 */ /* 0x000fe2000001ff00 */
[----:B-1----:R-:W-:Y:S01]  /*0190*/  VIADD R0, R153, 0xff ;  /* 0x000000ff99007836 */ /* 0x002fe20000000000 */
[----:B------:R-:W-:-:S02]  /*01a0*/  CS2R R60, SRZ ;  /* 0x00000000003c7805 */ /* 0x000fc4000001ff00 */
[----:B------:R-:W-:Y:S02]  /*01b0*/  CS2R R62, SRZ ;  /* 0x00000000003e7805 */ /* 0x000fe4000001ff00 */
[----:B------:R-:W-:Y:S02]  /*01c0*/  CS2R R64, SRZ ;  /* 0x0000000000407805 */ /* 0x000fe4000001ff00 */
[----:B------:R-:W-:Y:S02]  /*01d0*/  CS2R R66, SRZ ;  /* 0x0000000000427805 */ /* 0x000fe4000001ff00 */
[----:B------:R-:W-:Y:S02]  /*01e0*/  SHF.R.S32.HI R3, RZ, 0x1f, R0 ;  /* 0x0000001fff037819 */ /* 0x000fe40000011400 */
[----:B------:R-:W-:Y:S02]  /*01f0*/  CS2R R68, SRZ ;  /* 0x0000000000447805 */ /* 0x000fe4000001ff00 */
[----:B------:R-:W-:Y:S01]  /*0200*/  CS2R R70, SRZ ;  /* 0x0000000000467805 */ /* 0x000fe2000001ff00 */
[----:B0-----:R-:W-:Y:S01]  /*0210*/  ULEA UR8, UR4, UR8, 0x18 ;  /* 0x0000000804087291 */ /* 0x001fe2000f8ec03f */
[----:B------:R-:W-:-:S02]  /*0220*/  LEA.HI R3, R3, R0, RZ, 0x8 ;  /* 0x0000000003037211 */ /* 0x000fc400078f40ff */
[----:B------:R-:W-:Y:S02]  /*0230*/  CS2R R72, SRZ ;  /* 0x0000000000487805 */ /* 0x000fe4000001ff00 */
[----:B--2---:R-:W-:Y:S02]  /*0240*/  IABS R8, R5 ;  /* 0x0000000500087213 */ /* 0x004fe40000000000 */
[----:B------:R-:W-:Y:S02]  /*0250*/  CS2R R74, SRZ ;  /* 0x00000000004a7805 */ /* 0x000fe4000001ff00 */
[----:B------:R-:W-:Y:S02]  /*0260*/  SHF.R.S32.HI R3, RZ, 0x8, R3 ;  /* 0x00000008ff037819 */ /* 0x000fe40000011403 */
[----:B------:R-:W-:Y:S02]  /*0270*/  CS2R R76, SRZ ;  /* 0x00000000004c7805 */ /* 0x000fe4000001ff00 */
[----:B------:R-:W-:-:S02]  /*0280*/  CS2R R78, SRZ ;  /* 0x00000000004e7805 */ /* 0x000fc4000001ff00 */
[----:B------:R-:W-:Y:S02]  /*0290*/  CS2R R80, SRZ ;  /* 0x0000000000507805 */ /* 0x000fe4000001ff00 */
[----:B------:R-:W-:Y:S01]  /*02a0*/  CS2R R82, SRZ ;  /* 0x0000000000527805 */ /* 0x000fe2000001ff00 */
[----:B------:R-:W-:Y:S01]  /*02b0*/  IMAD.SHL.U32 R4, R3, 0x8, RZ ;  /* 0x0000000803047824 */ /* 0x000fe200078e00ff */
[----:B------:R-:W-:Y:S02]  /*02c0*/  CS2R R84, SRZ ;  /* 0x0000000000547805 */ /* 0x000fe4000001ff00 */
[----:B------:R-:W-:Y:S02]  /*02d0*/  CS2R R86, SRZ ;  /* 0x0000000000567805 */ /* 0x000fe4000001ff00 */
[----:B------:R-:W-:Y:S02]  /*02e0*/  CS2R R88, SRZ ;  /* 0x0000000000587805 */ /* 0x000fe4000001ff00 */
[----:B------:R-:W-:-:S02]  /*02f0*/  CS2R R90, SRZ ;  /* 0x00000000005a7805 */ /* 0x000fc4000001ff00 */
[-C--:B------:R-:W-:Y:S02]  /*0300*/  IABS R7, R4.reuse ;  /* 0x0000000400077213 */ /* 0x080fe40000000000 */
[----:B------:R-:W-:Y:S02]  /*0310*/  CS2R R92, SRZ ;  /* 0x00000000005c7805 */ /* 0x000fe4000001ff00 */
[----:B------:R-:W-:Y:S02]  /*0320*/  IABS R10, R4 ;  /* 0x00000004000a7213 */ /* 0x000fe40000000000 */
[----:B------:R-:W-:Y:S01]  /*0330*/  CS2R R94, SRZ ;  /* 0x00000000005e7805 */ /* 0x000fe2000001ff00 */
[----:B------:R-:W0:Y:S01]  /*0340*/  I2F.RP R0, R7 ;  /* 0x0000000700007306 */ /* 0x000e220000209400 */
        /* <DEDUP_REMOVED lines=13> */
[----:B------:R-:W-:Y:S01]  /*0420*/  CS2R R122, SRZ ;  /* 0x00000000007a7805 */ /* 0x000fe2000001ff00 */
[----:B0-----:R-:W0:Y:S01]  /*0430*/  MUFU.RCP R0, R0 ;  /* 0x0000000000007308 */ /* 0x001e220000001000 */
        /* <DEDUP_REMOVED lines=13> */
[----:B------:R-:W-:Y:S01]  /*0510*/  CS2R R150, SRZ ;  /* 0x0000000000967805 */ /* 0x000fe2000001ff00 */
[----:B0-----:R-:W-:Y:S02]  /*0520*/  VIADD R2, R0, 0xffffffe ;  /* 0x0ffffffe00027836 */ /* 0x001fe40000000000 */
[----:B------:R-:W-:Y:S02]  /*0530*/  IMAD.MOV R0, RZ, RZ, -R10 ;  /* 0x000000ffff007224 */ /* 0x000fe400078e0a0a */
[----:B------:R0:W1:Y:S02]  /*0540*/  F2I.FTZ.U32.TRUNC.NTZ R3, R2 ;  /* 0x0000000200037305 */ /* 0x000064000021f000 */
[----:B0-----:R-:W-:Y:S02]  /*0550*/  IMAD.MOV.U32 R2, RZ, RZ, RZ ;  /* 0x000000ffff027224 */ /* 0x001fe400078e00ff */
[----:B-1----:R-:W-:-:S04]  /*0560*/  IMAD.MOV R6, RZ, RZ, -R3 ;  /* 0x000000ffff067224 */ /* 0x002fc800078e0a03 */
[----:B------:R-:W-:Y:S02]  /*0570*/  IMAD R9, R6, R7, RZ ;  /* 0x0000000706097224 */ /* 0x000fe400078e02ff */
[----:B------:R-:W-:Y:S02]  /*0580*/  IMAD.MOV.U32 R6, RZ, RZ, R8 ;  /* 0x000000ffff067224 */ /* 0x000fe400078e0008 */
[----:B------:R-:W-:-:S06]  /*0590*/  IMAD.HI.U32 R3, R3, R9, R2 ;  /* 0x0000000903037227 */ /* 0x000fcc00078e0002 */
[----:B------:R-:W-:-:S04]  /*05a0*/  IMAD.HI.U32 R3, R3, R6, RZ ;  /* 0x0000000603037227 */ /* 0x000fc800078e00ff */
[----:B------:R-:W-:-:S05]  /*05b0*/  IMAD R0, R3, R0, R6 ;  /* 0x0000000003007224 */ /* 0x000fca00078e0206 */
[----:B------:R-:W-:-:S13]  /*05c0*/  ISETP.GT.U32.AND P1, PT, R7, R0, PT ;  /* 0x000000000700720c */ /* 0x000fda0003f24070 */
[----:B------:R-:W-:Y:S02]  /*05d0*/  @!P1 IMAD.IADD R0, R0, 0x1, -R7 ;  /* 0x0000000100009824 */ /* 0x000fe400078e0a07 */
[----:B------:R-:W-:Y:S01]  /*05e0*/  @!P1 VIADD R3, R3, 0x1 ;  /* 0x0000000103039836 */ /* 0x000fe20000000000 */
[----:B------:R-:W-:Y:S02]  /*05f0*/  ISETP.NE.AND P1, PT, R4, RZ, PT ;  /* 0x000000ff0400720c */ /* 0x000fe40003f25270 */
[----:B------:R-:W-:Y:S02]  /*0600*/  ISETP.GE.U32.AND P0, PT, R0, R7, PT ;  /* 0x000000070000720c */ /* 0x000fe40003f06070 */
[----:B------:R-:W-:-:S04]  /*0610*/  LOP3.LUT R0, R5, R4, RZ, 0x3c, !PT ;  /* 0x0000000405007212 */ /* 0x000fc800078e3cff */
[----:B------:R-:W-:Y:S01]  /*0620*/  ISETP.GE.AND P2, PT, R0, RZ, PT ;  /* 0x000000ff0000720c */ /* 0x000fe20003f46270 */
[----:B------:R-:W-:-:S06]  /*0630*/  VIADD R0, R152, 0x7f ;  /* 0x0000007f98007836 */ /* 0x000fcc0000000000 */
[----:B------:R-:W-:-:S04]  /*0640*/  @P0 VIADD R3, R3, 0x1 ;  /* 0x0000000103030836 */ /* 0x000fc80000000000 */
[----:B------:R-:W-:Y:S01]  /*0650*/  IMAD.MOV.U32 R2, RZ, RZ, R3 ;  /* 0x000000ffff027224 */ /* 0x000fe200078e0003 */
[----:B------:R-:W-:-:S03]  /*0660*/  SHF.R.S32.HI R3, RZ, 0x1f, R0 ;  /* 0x0000001fff037819 */ /* 0x000fc60000011400 */
[----:B------:R-:W-:Y:S01]  /*0670*/  @!P2 IMAD.MOV R2, RZ, RZ, -R2 ;  /* 0x000000ffff02a224 */ /* 0x000fe200078e0a02 */
[----:B------:R-:W-:Y:S02]  /*0680*/  @!P1 LOP3.LUT R2, RZ, R4, RZ, 0x33, !PT ;  /* 0x00000004ff029212 */ /* 0x000fe400078e33ff */
[----:B------:R-:W-:-:S03]  /*0690*/  LEA.HI R3, R3, R0, RZ, 0x7 ;  /* 0x0000000003037211 */ /* 0x000fc600078f38ff */
[----:B------:R-:W-:Y:S02]  /*06a0*/  IMAD.SHL.U32 R6, R2, 0x8, RZ ;  /* 0x0000000802067824 */ /* 0x000fe400078e00ff */
[----:B------:R-:W-:-:S03]  /*06b0*/  IMAD.MOV R2, RZ, RZ, -R2 ;  /* 0x000000ffff027224 */ /* 0x000fc600078e0a02 */
[----:B------:R-:W-:Y:S01]  /*06c0*/  LEA.HI.SX32 R3, R3, -R6, 0x19 ;  /* 0x8000000603037211 */ /* 0x000fe200078fcaff */
[----:B------:R-:W-:-:S03]  /*06d0*/  IMAD R11, R4, R2, R5 ;  /* 0x00000002040b7224 */ /* 0x000fc600078e0205 */
[----:B------:R-:W-:-:S04]  /*06e0*/  VIMNMX R8, R3, 0x8, PT ;  /* 0x0000000803087848 */ /* 0x000fc80003fe0100 */
[-C--:B------:R-:W-:Y:S02]  /*06f0*/  IABS R7, R8.reuse ;  /* 0x0000000800077213 */ /* 0x080fe40000000000 */
[----:B------:R-:W-:Y:S02]  /*0700*/  IABS R4, R8 ;  /* 0x0000000800047213 */ /* 0x000fe40000000000 */
[----:B------:R-:W0:Y:S08]  /*0710*/  I2F.RP R0, R7 ;  /* 0x0000000700007306 */ /* 0x000e300000209400 */
[----:B0-----:R-:W0:Y:S02]  /*0720*/  MUFU.RCP R0, R0 ;  /* 0x0000000000007308 */ /* 0x001e240000001000 */
[----:B0-----:R-:W-:-:S02]  /*0730*/  VIADD R3, R0, 0xffffffe ;  /* 0x0ffffffe00037836 */ /* 0x001fc40000000000 */
[----:B------:R-:W-:-:S04]  /*0740*/  IMAD.MOV R0, RZ, RZ, -R4 ;  /* 0x000000ffff007224 */ /* 0x000fc800078e0a04 */
[----:B------:R-:W0:Y:S02]  /*0750*/  F2I.FTZ.U32.TRUNC.NTZ R3, R3 ;  /* 0x0000000300037305 */ /* 0x000e24000021f000 */
[----:B0-----:R-:W-:-:S04]  /*0760*/  IMAD.MOV R9, RZ, RZ, -R3 ;  /* 0x000000ffff097224 */ /* 0x001fc800078e0a03 */
[----:B------:R-:W-:Y:S01]  /*0770*/  IMAD.MOV.U32 R2, RZ, RZ, R9 ;  /* 0x000000ffff027224 */ /* 0x000fe200078e0009 */
[----:B------:R-:W-:-:S03]  /*0780*/  IABS R9, R11 ;  /* 0x0000000b00097213 */ /* 0x000fc60000000000 */
[----:B------:R-:W-:Y:S02]  /*0790*/  IMAD R5, R2, R7, RZ ;  /* 0x0000000702057224 */ /* 0x000fe400078e02ff */
[----:B------:R-:W-:-:S04]  /*07a0*/  IMAD.MOV.U32 R2, RZ, RZ, RZ ;  /* 0x000000ffff027224 */ /* 0x000fc800078e00ff */
[----:B------:R-:W-:Y:S01]  /*07b0*/  IMAD.HI.U32 R2, R3, R5, R2 ;  /* 0x0000000503027227 */ /* 0x000fe200078e0002 */
[----:B------:R-:W-:-:S04]  /*07c0*/  LOP3.LUT R3, R11, R8, RZ, 0x3c, !PT ;  /* 0x000000080b037212 */ /* 0x000fc800078e3cff */
[----:B------:R-:W-:Y:S01]  /*07d0*/  ISETP.GE.AND P2, PT, R3, RZ, PT ;  /* 0x000000ff0300720c */ /* 0x000fe20003f46270 */
[----:B------:R-:W-:-:S04]  /*07e0*/  IMAD.HI.U32 R2, R2, R9, RZ ;  /* 0x0000000902027227 */ /* 0x000fc800078e00ff */
[----:B------:R-:W-:-:S05]  /*07f0*/  IMAD R0, R2, R0, R9 ;  /* 0x0000000002007224 */ /* 0x000fca00078e0209 */
[----:B------:R-:W-:-:S13]  /*0800*/  ISETP.GT.U32.AND P1, PT, R7, R0, PT ;  /* 0x000000000700720c */ /* 0x000fda0003f24070 */
[----:B------:R-:W-:Y:S02]  /*0810*/  @!P1 IMAD.IADD R0, R0, 0x1, -R7 ;  /* 0x0000000100009824 */ /* 0x000fe400078e0a07 */
[----:B------:R-:W-:Y:S01]  /*0820*/  @!P1 VIADD R2, R2, 0x1 ;  /* 0x0000000102029836 */ /* 0x000fe20000000000 */
[----:B------:R-:W-:Y:S02]  /*0830*/  ISETP.NE.AND P1, PT, R8, RZ, PT ;  /* 0x000000ff0800720c */ /* 0x000fe40003f25270 */
[----:B------:R-:W-:Y:S02]  /*0840*/  ISETP.GE.U32.AND P0, PT, R0, R7, PT ;  /* 0x000000070000720c */ /* 0x000fe40003f06070 */
[----:B------:R-:W0:Y:S11]  /*0850*/  S2R R0, SR_TID.X ;  /* 0x0000000000007919 */ /* 0x000e360000002100 */
[----:B------:R-:W-:-:S04]  /*0860*/  @P0 VIADD R2, R2, 0x1 ;  /* 0x0000000102020836 */ /* 0x000fc80000000000 */
[----:B------:R-:W-:Y:S01]  /*0870*/  @!P2 IMAD.MOV R2, RZ, RZ, -R2 ;  /* 0x000000ffff02a224 */ /* 0x000fe200078e0a02 */
[----:B------:R-:W-:-:S05]  /*0880*/  @!P1 LOP3.LUT R2, RZ, R8, RZ, 0x33, !PT ;  /* 0x00000008ff029212 */ /* 0x000fca00078e33ff */
[----:B------:R-:W-:-:S04]  /*0890*/  IMAD.MOV R3, RZ, RZ, -R2 ;  /* 0x000000ffff037224 */ /* 0x000fc800078e0a02 */
[----:B------:R-:W-:Y:S02]  /*08a0*/  IMAD R3, R8, R3, R11 ;  /* 0x0000000308037224 */ /* 0x000fe400078e020b */
[----:B------:R-:W1:Y:S02]  /*08b0*/  LDC R8, c[0x0][0x230] ;  /* 0x00008c00ff087b82 */ /* 0x000e640000000800 */
[----:B------:R-:W-:Y:S01]  /*08c0*/  IMAD.IADD R3, R6, 0x1, R3 ;  /* 0x0000000106037824 */ /* 0x000fe200078e0203 */
[----:B0-----:R-:W-:-:S05]  /*08d0*/  LOP3.LUT R4, R0, 0x7f, RZ, 0xc0, !PT ;  /* 0x0000007f00047812 */ /* 0x001fca00078ec0ff */
[----:B------:R-:W-:Y:S02]  /*08e0*/  IMAD R18, R3, 0x80, R4 ;  /* 0x0000008003127824 */ /* 0x000fe400078e0204 */
[----:B------:R-:W-:-:S03]  /*08f0*/  IMAD.SHL.U32 R4, R2, 0x100, RZ ;  /* 0x0000010002047824 */ /* 0x000fc600078e00ff */
[----:B------:R0:W-:Y:S01]  /*0900*/  STL [R1+0x7f0], R18 ;  /* 0x0007f01201007387 */ /* 0x0001e20000100800 */
[----:B-1----:R-:W-:-:S05]  /*0910*/  VIADD R8, R8, 0x3f ;  /* 0x0000003f08087836 */ /* 0x002fca0000000000 */
[----:B------:R-:W-:-:S13]  /*0920*/  ISETP.GE.AND P0, PT, R8, 0x40, PT ;  /* 0x000000400800780c */ /* 0x000fda0003f06270 */
[----:B0-----:R-:W-:Y:S05]  /*0930*/  @!P0 BRA `(.L_x_0) ;  /* 0x0000017c00948947 */ /* 0x001fea0003800000 */
[----:B------:R-:W-:Y:S01]  /*0940*/  IABS R11, R152 ;  /* 0x00000098000b7213 */ /* 0x000fe20000000000 */
[----:B------:R-:W-:Y:S01]  /*0950*/  ULDC UR7, c[0x0][0x23c] ;  /* 0x00008f0000077ab9 */ /* 0x000fe20000000800 */
[----:B------:R-:W-:Y:S01]  /*0960*/  IABS R5, R153 ;  /* 0x0000009900057213 */ /* 0x000fe20000000000 */
[----:B------:R-:W-:Y:S01]  /*0970*/  ULDC.64 UR4, c[0x0][0x218] ;  /* 0x0000860000047ab9 */ /* 0x000fe20000000a00 */
[----:B------:R-:W0:Y:S01]  /*0980*/  I2F.RP R9, R11 ;  /* 0x0000000b00097306 */ /* 0x000e220000209400 */
[----:B------:R-:W-:Y:S01]  /*0990*/  SHF.R.S32.HI R123, RZ, 0x1f, R8 ;  /* 0x0000001fff7b7819 */ /* 0x000fe20000011408 */
[----:B------:R-:W-:Y:S01]  /*09a0*/  ULDC.64 UR10, c[0x0][0x210] ;  /* 0x00008400000a7ab9 */ /* 0x000fe20000000a00 */
[----:B------:R-:W-:Y:S01]  /*09b0*/  ISETP.NE.AND P1, PT, R152, RZ, PT ;  /* 0x000000ff9800720c */ /* 0x000fe20003f25270 */
[----:B------:R-:W-:Y:S01]  /*09c0*/  UIADD3 UR6, UR8, 0x8000, URZ ;  /* 0x0000800008067890 */ /* 0x000fe2000fffe03f */
[----:B------:R-:W-:Y:S01]  /*09d0*/  LEA.HI R123, R123, R8, RZ, 0x6 ;  /* 0x000000087b7b7211 */ /* 0x000fe200078f30ff */
[----:B------:R-:W-:Y:S01]  /*09e0*/  USHF.R.U32.HI UR14, URZ, 0x4, UR8 ;  /* 0x000000043f0e7899 */ /* 0x000fe20008011608 */
[----:B------:R-:W-:Y:S01]  /*09f0*/  LOP3.LUT R56, R0, 0x3f, RZ, 0xc0, !PT ;  /* 0x0000003f00387812 */ /* 0x000fe200078ec0ff */
[----:B------:R-:W1:Y:S01]  /*0a00*/  I2F.RP R10, R5 ;  /* 0x00000005000a7306 */ /* 0x000e620000209400 */
[----:B------:R-:W-:Y:S01]  /*0a10*/  SHF.R.S32.HI R123, RZ, 0x6, R123 ;  /* 0x00000006ff7b7819 */ /* 0x000fe2000001147b */
[----:B------:R-:W-:-:S02]  /*0a20*/  USHF.R.U32.HI UR6, URZ, 0x4, UR6 ;  /* 0x000000043f067899 */ /* 0x000fc40008011606 */
[----:B------:R-:W-:Y:S02]  /*0a30*/  USGXT.U32 UR14, UR14, 0xe ;  /* 0x0000000e0e0e789a */ /* 0x000fe40008000000 */
[----:B------:R-:W-:Y:S02]  /*0a40*/  USGXT.U32 UR12, UR6, 0xe ;  /* 0x0000000e060c789a */ /* 0x000fe40008000000 */
[----:B0-----:R-:W0:Y:S01]  /*0a50*/  MUFU.RCP R9, R9 ;  /* 0x0000000900097308 */ /* 0x001e220000001000 */
[----:B------:R-:W-:-:S07]  /*0a60*/  UMOV UR15, 0x40000040 ;  /* 0x40000040000f7882 */ /* 0x000fce0000000000 */
[----:B-1----:R-:W1:Y:S01]  /*0a70*/  MUFU.RCP R10, R10 ;  /* 0x0000000a000a7308 */ /* 0x002e620000001000 */
[----:B0-----:R-:W-:Y:S01]  /*0a80*/  VIADD R2, R9, 0xffffffe ;  /* 0x0ffffffe09027836 */ /* 0x001fe20000000000 */
[----:B------:R-:W-:-:S06]  /*0a90*/  SHF.R.U32.HI R9, RZ, 0x6, R0 ;  /* 0x00000006ff097819 */ /* 0x000fcc0000011600 */
[----:B------:R0:W2:Y:S01]  /*0aa0*/  F2I.FTZ.U32.TRUNC.NTZ R3, R2 ;  /* 0x0000000200037305 */ /* 0x0000a2000021f000 */
[----:B------:R-:W-:Y:S01]  /*0ab0*/  SGXT.U32 R9, R9, 0x1 ;  /* 0x000000010909781a */ /* 0x000fe20000000000 */
[----:B-1----:R-:W-:-:S06]  /*0ac0*/  VIADD R6, R10, 0xffffffe ;  /* 0x0ffffffe0a067836 */ /* 0x002fcc0000000000 */
[----:B------:R-:W1:Y:S01]  /*0ad0*/  F2I.FTZ.U32.TRUNC.NTZ R7, R6 ;  /* 0x0000000600077305 */ /* 0x000e62000021f000 */
[----:B0-----:R-:W-:Y:S02]  /*0ae0*/  IMAD.MOV.U32 R2, RZ, RZ, RZ ;  /* 0x000000ffff027224 */ /* 0x001fe400078e00ff */
[----:B--2---:R-:W-:-:S04]  /*0af0*/  IMAD.MOV R12, RZ, RZ, -R3 ;  /* 0x000000ffff0c7224 */ /* 0x004fc800078e0a03 */
[----:B------:R-:W-:Y:S01]  /*0b00*/  IMAD R13, R12, R11, RZ ;  /* 0x0000000b0c0d7224 */ /* 0x000fe200078e02ff */
[----:B------:R-:W-:-:S03]  /*0b10*/  IABS R12, R18 ;  /* 0x00000012000c7213 */ /* 0x000fc60000000000 */
[----:B------:R-:W-:Y:S01]  /*0b20*/  IMAD.HI.U32 R3, R3, R13, R2 ;  /* 0x0000000d03037227 */ /* 0x000fe200078e0002 */
[----:B------:R-:W-:-:S03]  /*0b30*/  LOP3.LUT R2, R4, R9, RZ, 0xfc, !PT ;  /* 0x0000000904027212 */ /* 0x000fc600078efcff */
[----:B-1----:R-:W-:Y:S01]  /*0b40*/  IMAD.MOV R6, RZ, RZ, -R7 ;  /* 0x000000ffff067224 */ /* 0x002fe200078e0a07 */
[C---:B------:R-:W-:Y:S01]  /*0b50*/  LOP3.LUT R15, R2.reuse, 0xfe, RZ, 0xfc, !PT ;  /* 0x000000fe020f7812 */ /* 0x040fe200078efcff */
[----:B------:R-:W-:Y:S01]  /*0b60*/  IMAD.HI.U32 R3, R3, R12, RZ ;  /* 0x0000000c03037227 */ /* 0x000fe200078e00ff */
[----:B------:R-:W-:Y:S02]  /*0b70*/  LOP3.LUT R17, R2, 0xfa, RZ, 0xfc, !PT ;  /* 0x000000fa02117812 */ /* 0x000fe400078efcff */
[----:B------:R-:W-:Y:S01]  /*0b80*/  IABS R10, R15 ;  /* 0x0000000f000a7213 */ /* 0x000fe20000000000 */
[----:B------:R-:W-:Y:S01]  /*0b90*/  IMAD R13, R6, R5, RZ ;  /* 0x00000005060d7224 */ /* 0x000fe200078e02ff */
[----:B------:R-:W-:Y:S01]  /*0ba0*/  IABS R16, R2 ;  /* 0x0000000200107213 */ /* 0x000fe20000000000 */
[----:B------:R-:W-:Y:S01]  /*0bb0*/  IMAD.MOV.U32 R6, RZ, RZ, RZ ;  /* 0x000000ffff067224 */ /* 0x000fe200078e00ff */
[----:B------:R-:W-:Y:S01]  /*0bc0*/  ISETP.GE.AND P6, PT, R15, RZ, PT ;  /* 0x000000ff0f00720c */ /* 0x000fe20003fc6270 */
[----:B------:R-:W-:Y:S01]  /*0bd0*/  IMAD.MOV R9, RZ, RZ, -R3 ;  /* 0x000000ffff097224 */ /* 0x000fe200078e0a03 */
[C---:B------:R-:W-:Y:S01]  /*0be0*/  LOP3.LUT R15, R2.reuse, 0xca, RZ, 0xfc, !PT ;  /* 0x000000ca020f7812 */ /* 0x040fe200078efcff */
[----:B------:R-:W-:Y:S01]  /*0bf0*/  IMAD.HI.U32 R3, R7, R13, R6 ;  /* 0x0000000d07037227 */ /* 0x000fe200078e0006 */
[----:B------:R-:W-:-:S02]  /*0c00*/  LOP3.LUT R13, R2, 0xfc, RZ, 0xfc, !PT ;  /* 0x000000fc020d7812 */ /* 0x000fc400078efcff */
[C---:B------:R-:W-:Y:S01]  /*0c10*/  LOP3.LUT R19, R2.reuse, 0x26, RZ, 0xfc, !PT ;  /* 0x0000002602137812 */ /* 0x040fe200078efcff */
[----:B------:R-:W-:Y:S01]  /*0c20*/  IMAD R12, R11, R9, R12 ;  /* 0x000000090b0c7224 */ /* 0x000fe200078e020c */
[----:B------:R-:W-:Y:S01]  /*0c30*/  IABS R9, R17 ;  /* 0x0000001100097213 */ /* 0x000fe20000000000 */
[----:B------:R-:W-:Y:S01]  /*0c40*/  IMAD.HI.U32 R6, R3, R10, RZ ;  /* 0x0000000a03067227 */ /* 0x000fe200078e00ff */
[----:B------:R-:W-:Y:S02]  /*0c50*/  IABS R14, R13 ;  /* 0x0000000d000e7213 */ /* 0x000fe40000000000 */
[----:B------:R-:W-:Y:S01]  /*0c60*/  ISETP.GT.U32.AND P0, PT, R11, R12, PT ;  /* 0x0000000c0b00720c */ /* 0x000fe20003f04070 */
[----:B------:R-:W-:Y:S01]  /*0c70*/  IMAD.MOV R6, RZ, RZ, -R6 ;  /* 0x000000ffff067224 */ /* 0x000fe200078e0a06 */
[----:B------:R-:W-:Y:S01]  /*0c80*/  ISETP.GE.AND P2, PT, R13, RZ, PT ;  /* 0x000000ff0d00720c */ /* 0x000fe20003f46270 */
[----:B------:R-:W-:Y:S01]  /*0c90*/  IMAD.MOV.U32 R8, RZ, RZ, R9 ;  /* 0x000000ffff087224 */ /* 0x000fe200078e0009 */
[C---:B------:R-:W-:Y:S01]  /*0ca0*/  LOP3.LUT R9, R2.reuse, 0xf8, RZ, 0xfc, !PT ;  /* 0x000000f802097812 */ /* 0x040fe200078efcff */
[----:B------:R-:W-:Y:S01]  /*0cb0*/  IMAD R29, R5, R6, R10 ;  /* 0x00000006051d7224 */ /* 0x000fe200078e020a */
[----:B------:R-:W-:Y:S01]  /*0cc0*/  LOP3.LUT R13, R2, 0xee, RZ, 0xfc, !PT ;  /* 0x000000ee020d7812 */ /* 0x000fe200078efcff */
[----:B------:R-:W-:Y:S01]  /*0cd0*/  IMAD.HI.U32 R7, R3, R16, RZ ;  /* 0x0000001003077227 */ /* 0x000fe200078e00ff */
[----:B------:R-:W-:-:S02]  /*0ce0*/  IABS R10, R9 ;  /* 0x00000009000a7213 */ /* 0x000fc40000000000 */
[----:B------:R-:W-:Y:S01]  /*0cf0*/  ISETP.GT.U32.AND P4, PT, R5, R29, PT ;  /* 0x0000001d0500720c */ /* 0x000fe20003f84070 */
[----:B------:R-:W-:Y:S01]  /*0d00*/  IMAD.HI.U32 R6, R3, R14, RZ ;  /* 0x0000000e03067227 */ /* 0x000fe200078e00ff */
[C---:B------:R-:W-:Y:S02]  /*0d10*/  LOP3.LUT R36, R2.reuse, 0x16, RZ, 0xfc, !PT ;  /* 0x0000001602247812 */ /* 0x040fe400078efcff */
[----:B------:R-:W-:Y:S01]  /*0d20*/  LOP3.LUT R38, R2, 0x14, RZ, 0xfc, !PT ;  /* 0x0000001402267812 */ /* 0x000fe200078efcff */
[----:B------:R-:W-:Y:S01]  /*0d30*/  @!P0 IMAD.IADD R12, R12, 0x1, -R11 ;  /* 0x000000010c0c8824 */ /* 0x000fe200078e0a0b */
[----:B------:R-:W-:Y:S01]  /*0d40*/  ISETP.GE.AND P0, PT, R18, RZ, PT ;  /* 0x000000ff1200720c */ /* 0x000fe20003f06270 */
[----:B------:R-:W-:Y:S01]  /*0d50*/  IMAD.MOV R7, RZ, RZ, -R7 ;  /* 0x000000ffff077224 */ /* 0x000fe200078e0a07 */
[----:B------:R-:W-:Y:S01]  /*0d60*/  IABS R20, R36 ;  /* 0x0000002400147213 */ /* 0x000fe20000000000 */
[----:B------:R-:W-:Y:S01]  /*0d70*/  IMAD.MOV R6, RZ, RZ, -R6 ;  /* 0x000000ffff067224 */ /* 0x000fe200078e0a06 */
[----:B------:R-:W-:Y:S01]  /*0d80*/  ISETP.GT.U32.AND P3, PT, R11, R12, PT ;  /* 0x0000000c0b00720c */ /* 0x000fe20003f64070 */
[----:B------:R-:W-:Y:S01]  /*0d90*/  IMAD R27, R5, R7, R16 ;  /* 0x00000007051b7224 */ /* 0x000fe200078e0210 */
[C---:B------:R-:W-:Y:S01]  /*0da0*/  LOP3.LUT R40, R2.reuse, 0x12, RZ, 0xfc, !PT ;  /* 0x0000001202287812 */ /* 0x040fe200078efcff */
[----:B------:R-:W-:Y:S01]  /*0db0*/  @!P4 IMAD.IADD R29, R29, 0x1, -R5 ;  /* 0x000000011d1dc824 */ /* 0x000fe200078e0a05 */
[----:B------:R-:W-:Y:S01]  /*0dc0*/  LOP3.LUT R42, R2, 0x10, RZ, 0xfc, !PT ;  /* 0x00000010022a7812 */ /* 0x000fe200078efcff */
[C---:B------:R-:W-:Y:S01]  /*0dd0*/  IMAD R31, R5.reuse, R6, R14 ;  /* 0x00000006051f7224 */ /* 0x040fe200078e020e */
[----:B------:R-:W-:Y:S01]  /*0de0*/  ISETP.GT.U32.AND P5, PT, R5, R27, PT ;  /* 0x0000001b0500720c */ /* 0x000fe20003fa4070 */
[----:B------:R-:W-:Y:S01]  /*0df0*/  IMAD.HI.U32 R6, R3, R10, RZ ;  /* 0x0000000a03067227 */ /* 0x000fe200078e00ff */
[----:B------:R-:W-:-:S02]  /*0e00*/  ISETP.GT.U32.AND P4, PT, R5, R29, PT ;  /* 0x0000001d0500720c */ /* 0x000fc40003f84070 */
[C---:B------:R-:W-:Y:S01]  /*0e10*/  LOP3.LUT R44, R2.reuse, 0xe, RZ, 0xfc, !PT ;  /* 0x0000000e022c7812 */ /* 0x040fe200078efcff */
[----:B------:R-:W-:Y:S01]  /*0e20*/  IMAD.HI.U32 R7, R3, R8, RZ ;  /* 0x0000000803077227 */ /* 0x000fe200078e00ff */
[C---:B------:R-:W-:Y:S02]  /*0e30*/  LOP3.LUT R46, R2.reuse, 0xc, RZ, 0xfc, !PT ;  /* 0x0000000c022e7812 */ /* 0x040fe400078efcff */
[C---:B------:R-:W-:Y:S01]  /*0e40*/  LOP3.LUT R48, R2.reuse, 0xa, RZ, 0xfc, !PT ;  /* 0x0000000a02307812 */ /* 0x040fe200078efcff */
[----:B------:R-:W-:Y:S01]  /*0e50*/  IMAD.MOV R6, RZ, RZ, -R6 ;  /* 0x000000ffff067224 */ /* 0x000fe200078e0a06 */
[----:B------:R-:W-:Y:S01]  /*0e60*/  IABS R22, R46 ;  /* 0x0000002e00167213 */ /* 0x000fe20000000000 */
[----:B------:R-:W-:Y:S01]  /*0e70*/  IMAD.MOV R7, RZ, RZ, -R7 ;  /* 0x000000ffff077224 */ /* 0x000fe200078e0a07 */
[----:B------:R-:W-:Y:S01]  /*0e80*/  LOP3.LUT R50, R2, 0x8, RZ, 0xfc, !PT ;  /* 0x0000000802327812 */ /* 0x000fe200078efcff */
[----:B------:R-:W-:Y:S01]  /*0e90*/  @!P3 IMAD.IADD R12, R12, 0x1, -R11 ;  /* 0x000000010c0cb824 */ /* 0x000fe200078e0a0b */
[C---:B------:R-:W-:Y:S01]  /*0ea0*/  LOP3.LUT R11, R2.reuse, 0xf4, RZ, 0xfc, !PT ;  /* 0x000000f4020b7812 */ /* 0x040fe200078efcff */
[C---:B------:R-:W-:Y:S01]  /*0eb0*/  IMAD R35, R5.reuse, R6, R10 ;  /* 0x0000000605237224 */ /* 0x040fe200078e020a */
[C---:B------:R-:W-:Y:S01]  /*0ec0*/  LOP3.LUT R52, R2.reuse, 0x6, RZ, 0xfc, !PT ;  /* 0x0000000602347812 */ /* 0x040fe200078efcff */
[C---:B------:R-:W-:Y:S01]  /*0ed0*/  IMAD R33, R5.reuse, R7, R8 ;  /* 0x0000000705217224 */ /* 0x040fe200078e0208 */
[----:B------:R-:W-:Y:S01]  /*0ee0*/  LOP3.LUT R7, R2, 0xf6, RZ, 0xfc, !PT ;  /* 0x000000f602077812 */ /* 0x000fe200078efcff */
[----:B------:R-:W-:Y:S01]  /*0ef0*/  @!P0 IMAD.MOV R12, RZ, RZ, -R12 ;  /* 0x000000ffff0c8224 */ /* 0x000fe200078e0a0c */
[----:B------:R-:W-:Y:S01]  /*0f00*/  ISETP.GT.U32.AND P0, PT, R5, R31, PT ;  /* 0x0000001f0500720c */ /* 0x000fe20003f04070 */
[--C-:B------:R-:W-:Y:S01]  /*0f10*/  @!P4 IMAD.IADD R29, R29, 0x1, -R5.reuse ;  /* 0x000000011d1dc824 */ /* 0x100fe200078e0a05 */
[----:B------:R-:W-:Y:S01]  /*0f20*/  ISETP.GT.U32.AND P4, PT, R5, R35, PT ;  /* 0x000000230500720c */ /* 0x000fe20003f84070 */
[----:B------:R-:W-:Y:S01]  /*0f30*/  @!P5 IMAD.IADD R27, R27, 0x1, -R5 ;  /* 0x000000011b1bd824 */ /* 0x000fe200078e0a05 */
[----:B------:R-:W-:Y:S01]  /*0f40*/  ISETP.GT.U32.AND P3, PT, R5, R33, PT ;  /* 0x000000210500720c */ /* 0x000fe20003f64070 */
[----:B------:R-:W-:Y:S01]  /*0f50*/  @!P6 IMAD.MOV R29, RZ, RZ, -R29 ;  /* 0x000000ffff1de224 */ /* 0x000fe200078e0a1d */
[----:B------:R-:W-:-:S02]  /*0f60*/  IABS R8, R7 ;  /* 0x0000000700087213 */ /* 0x000fc40000000000 */
[----:B------:R-:W-:Y:S02]  /*0f70*/  ISETP.GT.U32.AND P5, PT, R5, R27, PT ;  /* 0x0000001b0500720c */ /* 0x000fe40003fa4070 */
[----:B------:R-:W-:Y:S01]  /*0f80*/  @!P1 LOP3.LUT R12, RZ, R152, RZ, 0x33, !PT ;  /* 0x00000098ff0c9212 */ /* 0x000fe200078e33ff */
[----:B------:R-:W-:Y:S01]  /*0f90*/  IMAD.HI.U32 R6, R3, R8, RZ ;  /* 0x0000000803067227 */ /* 0x000fe200078e00ff */
[C---:B------:R-:W-:Y:S02]  /*0fa0*/  ISETP.GE.AND P1, PT, R2.reuse, RZ, PT ;  /* 0x000000ff0200720c */ /* 0x040fe40003f26270 */
[----:B------:R-:W-:Y:S01]  /*0fb0*/  IABS R10, R11 ;  /* 0x0000000b000a7213 */ /* 0x000fe20000000000 */
[--C-:B------:R-:W-:Y:S01]  /*0fc0*/  @!P0 IMAD.IADD R31, R31, 0x1, -R5.reuse ;  /* 0x000000011f1f8824 */ /* 0x100fe200078e0a05 */
[----:B------:R-:W-:Y:S01]  /*0fd0*/  ISETP.GE.AND P0, PT, R9, RZ, PT ;  /* 0x000000ff0900720c */ /* 0x000fe20003f06270 */
[--C-:B------:R-:W-:Y:S01]  /*0fe0*/  @!P4 IMAD.IADD R35, R35, 0x1, -R5.reuse ;  /* 0x000000012323c824 */ /* 0x100fe200078e0a05 */
[----:B------:R-:W-:Y:S01]  /*0ff0*/  LOP3.LUT R9, R2, 0xf2, RZ, 0xfc, !PT ;  /* 0x000000f202097812 */ /* 0x000fe200078efcff */
[----:B------:R-:W-:Y:S01]  /*1000*/  IMAD.MOV R6, RZ, RZ, -R6 ;  /* 0x000000ffff067224 */ /* 0x000fe200078e0a06 */
[----:B------:R-:W-:Y:S01]  /*1010*/  ISETP.GE.AND P6, PT, R7, RZ, PT ;  /* 0x000000ff0700720c */ /* 0x000fe20003fc6270 */
[----:B------:R-:W-:Y:S01]  /*1020*/  @!P3 IMAD.IADD R33, R33, 0x1, -R5 ;  /* 0x000000012121b824 */ /* 0x000fe200078e0a05 */
[C---:B------:R-:W-:Y:S01]  /*1030*/  ISETP.GT.U32.AND P3, PT, R5.reuse, R31, PT ;  /* 0x0000001f0500720c */ /* 0x040fe20003f64070 */
[C---:B------:R-:W-:Y:S01]  /*1040*/  IMAD R37, R5.reuse, R6, R8 ;  /* 0x0000000605257224 */ /* 0x040fe200078e0208 */
[----:B------:R-:W-:Y:S01]  /*1050*/  ISETP.GT.U32.AND P4, PT, R5, R35, PT ;  /* 0x000000230500720c */ /* 0x000fe20003f84070 */
[----:B------:R-:W-:Y:S01]  /*1060*/  IMAD.HI.U32 R6, R3, R10, RZ ;  /* 0x0000000a03067227 */ /* 0x000fe200078e00ff */
[----:B------:R-:W-:-:S02]  /*1070*/  IABS R8, R9 ;  /* 0x0000000900087213 */ /* 0x000fc40000000000 */
[----:B------:R-:W-:Y:S01]  /*1080*/  IABS R7, R13 ;  /* 0x0000000d00077213 */ /* 0x000fe20000000000 */
[----:B------:R-:W-:Y:S01]  /*1090*/  @!P5 IMAD.IADD R27, R27, 0x1, -R5 ;  /* 0x000000011b1bd824 */ /* 0x000fe200078e0a05 */
[----:B------:R-:W-:Y:S01]  /*10a0*/  ISETP.GE.AND P5, PT, R17, RZ, PT ;  /* 0x000000ff1100720c */ /* 0x000fe20003fa6270 */
[----:B------:R-:W-:Y:S01]  /*10b0*/  IMAD.MOV R6, RZ, RZ, -R6 ;  /* 0x000000ffff067224 */ /* 0x000fe200078e0a06 */
[----:B------:R-:W-:Y:S01]  /*10c0*/  LOP3.LUT R17, R2, 0xc8, RZ, 0xfc, !PT ;  /* 0x000000c802117812 */ /* 0x000fe200078efcff */
[----:B------:R-:W-:Y:S01]  /*10d0*/  @!P1 IMAD.MOV R27, RZ, RZ, -R27 ;  /* 0x000000ffff1b9224 */ /* 0x000fe200078e0a1b */
[C---:B------:R-:W-:Y:S01]  /*10e0*/  ISETP.GT.U32.AND P1, PT, R5.reuse, R33, PT ;  /* 0x000000210500720c */ /* 0x040fe20003f24070 */
[----:B------:R-:W-:Y:S01]  /*10f0*/  IMAD R39, R5, R6, R10 ;  /* 0x0000000605277224 */ /* 0x000fe200078e020a */
[----:B------:R-:W-:Y:S01]  /*1100*/  IABS R18, R17 ;  /* 0x0000001100127213 */ /* 0x000fe20000000000 */
[--C-:B------:R-:W-:Y:S01]  /*1110*/  @!P3 IMAD.IADD R31, R31, 0x1, -R5.reuse ;  /* 0x000000011f1fb824 */ /* 0x100fe200078e0a05 */
[----:B------:R-:W-:Y:S01]  /*1120*/  ISETP.GT.U32.AND P3, PT, R5, R37, PT ;  /* 0x000000250500720c */ /* 0x000fe20003f64070 */
[----:B------:R-:W-:Y:S01]  /*1130*/  @!P4 IMAD.IADD R35, R35, 0x1, -R5 ;  /* 0x000000012323c824 */ /* 0x000fe200078e0a05 */
[----:B------:R-:W-:Y:S01]  /*1140*/  ISETP.GT.U32.AND P4, PT, R5, R39, PT ;  /* 0x000000270500720c */ /* 0x000fe20003f84070 */
[----:B------:R-:W-:Y:S01]  /*1150*/  IMAD.HI.U32 R6, R3, R8, RZ ;  /* 0x0000000803067227 */ /* 0x000fe200078e00ff */
[----:B------:R-:W-:-:S02]  /*1160*/  IABS R24, R50 ;  /* 0x0000003200187213 */ /* 0x000fc40000000000 */
[----:B------:R-:W-:Y:S01]  /*1170*/  IABS R26, R52 ;  /* 0x00000034001a7213 */ /* 0x000fe20000000000 */
[----:B------:R-:W-:Y:S01]  /*1180*/  IMAD.MOV R6, RZ, RZ, -R6 ;  /* 0x000000ffff067224 */ /* 0x000fe200078e0a06 */
[C---:B------:R-:W-:Y:S01]  /*1190*/  LOP3.LUT R54, R2.reuse, 0x4, RZ, 0xfc, !PT ;  /* 0x0000000402367812 */ /* 0x040fe200078efcff */
[----:B------:R-:W-:Y:S01]  /*11a0*/  @!P1 IMAD.IADD R33, R33, 0x1, -R5 ;  /* 0x0000000121219824 */ /* 0x000fe200078e0a05 */
[----:B------:R-:W-:Y:S01]  /*11b0*/  ISETP.GE.AND P1, PT, R11, RZ, PT ;  /* 0x000000ff0b00720c */ /* 0x000fe20003f26270 */
[----:B------:R-:W-:Y:S01]  /*11c0*/  @!P2 IMAD.MOV R31, RZ, RZ, -R31 ;  /* 0x000000ffff1fa224 */ /* 0x000fe200078e0a1f */
[C---:B------:R-:W-:Y:S01]  /*11d0*/  LOP3.LUT R11, R2.reuse, 0xf0, RZ, 0xfc, !PT ;  /* 0x000000f0020b7812 */ /* 0x040fe200078efcff */
[--C-:B------:R-:W-:Y:S01]  /*11e0*/  @!P3 IMAD.IADD R37, R37, 0x1, -R5.reuse ;  /* 0x000000012525b824 */ /* 0x100fe200078e0a05 */
[----:B------:R-:W-:Y:S01]  /*11f0*/  ISETP.GE.AND P3, PT, R9, RZ, PT ;  /* 0x000000ff0900720c */ /* 0x000fe20003f66270 */
[----:B------:R-:W-:Y:S01]  /*1200*/  @!P4 IMAD.IADD R39, R39, 0x1, -R5 ;  /* 0x000000012727c824 */ /* 0x000fe200078e0a05 */
[----:B------:R-:W-:Y:S01]  /*1210*/  IABS R10, R11 ;  /* 0x0000000b000a7213 */ /* 0x000fe20000000000 */
[C---:B------:R-:W-:Y:S01]  /*1220*/  IMAD R41, R5.reuse, R6, R8 ;  /* 0x0000000605297224 */ /* 0x040fe200078e0208 */
[C---:B------:R-:W-:Y:S01]  /*1230*/  ISETP.GT.U32.AND P2, PT, R5.reuse, R37, PT ;  /* 0x000000250500720c */ /* 0x040fe20003f44070 */
[----:B------:R-:W-:Y:S01]  /*1240*/  IMAD.MOV.U32 R8, RZ, RZ, R7 ;  /* 0x000000ffff087224 */ /* 0x000fe200078e0007 */
[----:B------:R-:W-:Y:S01]  /*1250*/  ISETP.GT.U32.AND P4, PT, R5, R39, PT ;  /* 0x000000270500720c */ /* 0x000fe20003f84070 */
[----:B------:R-:W-:Y:S01]  /*1260*/  IMAD.HI.U32 R6, R3, R10, RZ ;  /* 0x0000000a03067227 */ /* 0x000fe200078e00ff */
[----:B------:R-:W-:-:S02]  /*1270*/  LOP3.LUT R9, R2, 0xec, RZ, 0xfc, !PT ;  /* 0x000000ec02097812 */ /* 0x000fc400078efcff */
[----:B------:R-:W-:Y:S01]  /*1280*/  IABS R34, R54 ;  /* 0x0000003600227213 */ /* 0x000fe20000000000 */
[----:B------:R-:W-:-:S04]  /*1290*/  IMAD.HI.U32 R7, R3, R8, RZ ;  /* 0x0000000803077227 */ /* 0x000fc800078e00ff */
[----:B------:R-:W-:Y:S01]  /*12a0*/  @!P5 IMAD.MOV R33, RZ, RZ, -R33 ;  /* 0x000000ffff21d224 */ /* 0x000fe200078e0a21 */
[C---:B------:R-:W-:Y:S01]  /*12b0*/  ISETP.GT.U32.AND P5, PT, R5.reuse, R41, PT ;  /* 0x000000290500720c */ /* 0x040fe20003fa4070 */
[----:B------:R-:W-:Y:S02]  /*12c0*/  IMAD.MOV R6, RZ, RZ, -R6 ;  /* 0x000000ffff067224 */ /* 0x000fe400078e0a06 */
[----:B------:R-:W-:Y:S02]  /*12d0*/  IMAD.MOV R7, RZ, RZ, -R7 ;  /* 0x000000ffff077224 */ /* 0x000fe400078e0a07 */
[----:B------:R-:W-:Y:S02]  /*12e0*/  IMAD R127, R5, R6, R10 ;  /* 0x00000006057f7224 */ /* 0x000fe400078e020a */
[--C-:B------:R-:W-:Y:S01]  /*12f0*/  @!P2 IMAD.IADD R37, R37, 0x1, -R5.reuse ;  /* 0x000000012525a824 */ /* 0x100fe200078e0a05 */
[----:B------:R-:W-:Y:S01]  /*1300*/  ISETP.GE.AND P2, PT, R13, RZ, PT ;  /* 0x000000ff0d00720c */ /* 0x000fe20003f46270 */
[----:B------:R-:W-:Y:S01]  /*1310*/  IMAD R43, R5, R7, R8 ;  /* 0x00000007052b7224 */ /* 0x000fe200078e0208 */
[----:B------:R-:W-:Y:S01]  /*1320*/  IABS R8, R9 ;  /* 0x0000000900087213 */ /* 0x000fe20000000000 */
[----:B------:R-:W-:Y:S01]  /*1330*/  @!P4 IMAD.IADD R39, R39, 0x1, -R5 ;  /* 0x000000012727c824 */ /* 0x000fe200078e0a05 */
[C---:B------:R-:W-:Y:S01]  /*1340*/  ISETP.GT.U32.AND P4, PT, R5.reuse, R127, PT ;  /* 0x0000007f0500720c */ /* 0x040fe20003f84070 */
[----:B------:R-:W-:Y:S01]  /*1350*/  @!P6 IMAD.MOV R37, RZ, RZ, -R37 ;  /* 0x000000ffff25e224 */ /* 0x000fe200078e0a25 */
[----:B------:R-:W-:Y:S01]  /*1360*/  ISETP.GT.U32.AND P6, PT, R5, R43, PT ;  /* 0x0000002b0500720c */ /* 0x000fe20003fc4070 */
[----:B------:R-:W-:Y:S01]  /*1370*/  @!P5 IMAD.IADD R41, R41, 0x1, -R5 ;  /* 0x000000012929d824 */ /* 0x000fe200078e0a05 */
[----:B------:R-:W-:Y:S01]  /*1380*/  LOP3.LUT R7, R2, 0xea, RZ, 0xfc, !PT ;  /* 0x000000ea02077812 */ /* 0x000fe200078efcff */
[----:B------:R-:W-:Y:S01]  /*1390*/  @!P0 IMAD.MOV R35, RZ, RZ, -R35 ;  /* 0x000000ffff238224 */ /* 0x000fe200078e0a23 */
[----:B------:R-:W-:Y:S01]  /*13a0*/  ISETP.GE.AND P0, PT, R11, RZ, PT ;  /* 0x000000ff0b00720c */ /* 0x000fe20003f06270 */
[----:B------:R-:W-:Y:S01]  /*13b0*/  IMAD.HI.U32 R6, R3, R8, RZ ;  /* 0x0000000803067227 */ /* 0x000fe200078e00ff */
[----:B------:R-:W-:-:S02]  /*13c0*/  ISETP.GT.U32.AND P5, PT, R5, R41, PT ;  /* 0x000000290500720c */ /* 0x000fc40003fa4070 */
[C---:B------:R-:W-:Y:S01]  /*13d0*/  LOP3.LUT R11, R2.reuse, 0xe8, RZ, 0xfc, !PT ;  /* 0x000000e8020b7812 */ /* 0x040fe200078efcff */
[----:B------:R-:W-:Y:S01]  /*13e0*/  IMAD.MOV R125, RZ, RZ, -R6 ;  /* 0x000000ffff7d7224 */ /* 0x000fe200078e0a06 */
[----:B------:R-:W-:Y:S01]  /*13f0*/  IABS R10, R7 ;  /* 0x00000007000a7213 */ /* 0x000fe20000000000 */
[--C-:B------:R-:W-:Y:S01]  /*1400*/  @!P4 IMAD.IADD R127, R127, 0x1, -R5.reuse ;  /* 0x000000017f7fc824 */ /* 0x100fe200078e0a05 */
[----:B------:R-:W-:Y:S01]  /*1410*/  IABS R14, R11 ;  /* 0x0000000b000e7213 */ /* 0x000fe20000000000 */
[----:B------:R-:W-:Y:S01]  /*1420*/  @!P6 IMAD.IADD R43, R43, 0x1, -R5 ;  /* 0x000000012b2be824 */ /* 0x000fe200078e0a05 */
[----:B------:R-:W-:Y:S01]  /*1430*/  LOP3.LUT R13, R2, 0xe0, RZ, 0xfc, !PT ;  /* 0x000000e0020d7812 */ /* 0x000fe200078efcff */
[C---:B------:R-:W-:Y:S01]  /*1440*/  IMAD R125, R5.reuse, R125, R8 ;  /* 0x0000007d057d7224 */ /* 0x040fe200078e0208 */
[----:B------:R-:W-:Y:S01]  /*1450*/  ISETP.GT.U32.AND P4, PT, R5, R127, PT ;  /* 0x0000007f0500720c */ /* 0x000fe20003f84070 */
[----:B------:R-:W-:Y:S01]  /*1460*/  IMAD.HI.U32 R6, R3, R10, RZ ;  /* 0x0000000a03067227 */ /* 0x000fe200078e00ff */
[----:B------:R-:W-:-:S02]  /*1470*/  ISETP.GT.U32.AND P6, PT, R5, R43, PT ;  /* 0x0000002b0500720c */ /* 0x000fc40003fc4070 */
[----:B------:R-:W-:Y:S01]  /*1480*/  IABS R16, R13 ;  /* 0x0000000d00107213 */ /* 0x000fe20000000000 */
[----:B------:R-:W-:Y:S01]  /*1490*/  @!P5 IMAD.IADD R41, R41, 0x1, -R5 ;  /* 0x000000012929d824 */ /* 0x000fe200078e0a05 */
[----:B------:R-:W-:Y:S01]  /*14a0*/  ISETP.GE.AND P5, PT, R7, RZ, PT ;  /* 0x000000ff0700720c */ /* 0x000fe20003fa6270 */
[----:B------:R-:W-:-:S04]  /*14b0*/  IMAD.HI.U32 R7, R3, R14, RZ ;  /* 0x0000000e03077227 */ /* 0x000fc800078e00ff */
[----:B------:R-:W-:Y:S02]  /*14c0*/  IMAD.MOV R7, RZ, RZ, -R7 ;  /* 0x000000ffff077224 */ /* 0x000fe400078e0a07 */
[--C-:B------:R-:W-:Y:S01]  /*14d0*/  @!P4 IMAD.IADD R127, R127, 0x1, -R5.reuse ;  /* 0x000000017f7fc824 */ /* 0x100fe200078e0a05 */
[C---:B------:R-:W-:Y:S01]  /*14e0*/  ISETP.GT.U32.AND P4, PT, R5.reuse, R125, PT ;  /* 0x0000007d0500720c */ /* 0x040fe20003f84070 */
[----:B------:R-:W-:Y:S02]  /*14f0*/  IMAD R47, R5, R7, R14 ;  /* 0x00000007052f7224 */ /* 0x000fe400078e020e */
[----:B------:R-:W-:Y:S02]  /*1500*/  @!P6 IMAD.IADD R43, R43, 0x1, -R5 ;  /* 0x000000012b2be824 */ /* 0x000fe400078e0a05 */
[----:B------:R-:W-:Y:S02]  /*1510*/  IMAD.MOV R6, RZ, RZ, -R6 ;  /* 0x000000ffff067224 */ /* 0x000fe400078e0a06 */
[----:B------:R-:W-:Y:S01]  /*1520*/  @!P2 IMAD.MOV R43, RZ, RZ, -R43 ;  /* 0x000000ffff2ba224 */ /* 0x000fe200078e0a2b */
[----:B------:R-:W-:Y:S01]  /*1530*/  ISETP.GT.U32.AND P2, PT, R5, R47, PT ;  /* 0x0000002f0500720c */ /* 0x000fe20003f44070 */
[----:B------:R-:W-:Y:S01]  /*1540*/  @!P1 IMAD.MOV R39, RZ, RZ, -R39 ;  /* 0x000000ffff279224 */ /* 0x000fe200078e0a27 */
[----:B------:R-:W-:Y:S01]  /*1550*/  ISETP.GE.AND P1, PT, R9, RZ, PT ;  /* 0x000000ff0900720c */ /* 0x000fe20003f26270 */
[----:B------:R-:W-:Y:S01]  /*1560*/  IMAD R45, R5, R6, R10 ;  /* 0x00000006052d7224 */ /* 0x000fe200078e020a */
[C---:B------:R-:W-:Y:S01]  /*1570*/  LOP3.LUT R9, R2.reuse, 0xe4, RZ, 0xfc, !PT ;  /* 0x000000e402097812 */ /* 0x040fe200078efcff */
[----:B------:R-:W-:Y:S01]  /*1580*/  @!P0 IMAD.MOV R127, RZ, RZ, -R127 ;  /* 0x000000ffff7f8224 */ /* 0x000fe200078e0a7f */
[----:B------:R-:W-:Y:S01]  /*1590*/  LOP3.LUT R6, R2, 0xe6, RZ, 0xfc, !PT ;  /* 0x000000e602067812 */ /* 0x000fe200078efcff */
[----:B------:R-:W-:Y:S01]  /*15a0*/  @!P4 IMAD.IADD R125, R125, 0x1, -R5 ;  /* 0x000000017d7dc824 */ /* 0x000fe200078e0a05 */
[----:B------:R-:W-:Y:S01]  /*15b0*/  ISETP.GT.U32.AND P0, PT, R5, R45, PT ;  /* 0x0000002d0500720c */ /* 0x000fe20003f04070 */
[----:B------:R-:W-:Y:S01]  /*15c0*/  @!P3 IMAD.MOV R41, RZ, RZ, -R41 ;  /* 0x000000ffff29b224 */ /* 0x000fe200078e0a29 */
[----:B------:R-:W-:-:S02]  /*15d0*/  IABS R10, R9 ;  /* 0x00000009000a7213 */ /* 0x000fc40000000000 */
[----:B------:R-:W-:Y:S01]  /*15e0*/  ISETP.GT.U32.AND P4, PT, R5, R125, PT ;  /* 0x0000007d0500720c */ /* 0x000fe20003f84070 */
[----:B------:R-:W-:Y:S01]  /*15f0*/  @!P2 IMAD.IADD R47, R47, 0x1, -R5 ;  /* 0x000000012f2fa824 */ /* 0x000fe200078e0a05 */
[----:B------:R-:W-:Y:S01]  /*1600*/  ISETP.GE.AND P3, PT, R11, RZ, PT ;  /* 0x000000ff0b00720c */ /* 0x000fe20003f66270 */
[----:B------:R-:W-:Y:S01]  /*1610*/  IMAD.HI.U32 R7, R3, R10, RZ ;  /* 0x0000000a03077227 */ /* 0x000fe200078e00ff */
[----:B------:R-:W-:Y:S02]  /*1620*/  IABS R8, R6 ;  /* 0x0000000600087213 */ /* 0x000fe40000000000 */
[----:B------:R-:W-:Y:S01]  /*1630*/  ISETP.GT.U32.AND P2, PT, R5, R47, PT ;  /* 0x0000002f0500720c */ /* 0x000fe20003f44070 */
[----:B------:R-:W-:Y:S01]  /*1640*/  IMAD.MOV R7, RZ, RZ, -R7 ;  /* 0x000000ffff077224 */ /* 0x000fe200078e0a07 */
[----:B------:R-:W-:Y:S01]  /*1650*/  LOP3.LUT R11, R2, 0xe2, RZ, 0xfc, !PT ;  /* 0x000000e2020b7812 */ /* 0x000fe200078efcff */
[----:B------:R-:W-:Y:S01]  /*1660*/  @!P0 IMAD.IADD R45, R45, 0x1, -R5 ;  /* 0x000000012d2d8824 */ /* 0x000fe200078e0a05 */
[----:B------:R-:W-:Y:S01]  /*1670*/  ISETP.GE.AND P6, PT, R6, RZ, PT ;  /* 0x000000ff0600720c */ /* 0x000fe20003fc6270 */
[----:B------:R-:W-:Y:S01]  /*1680*/  IMAD R49, R5, R7, R10 ;  /* 0x0000000705317224 */ /* 0x000fe200078e020a */
[----:B------:R-:W-:Y:S01]  /*1690*/  IABS R14, R11 ;  /* 0x0000000b000e7213 */ /* 0x000fe20000000000 */
[----:B------:R-:W-:Y:S01]  /*16a0*/  IMAD.HI.U32 R7, R3, R16, RZ ;  /* 0x0000001003077227 */ /* 0x000fe200078e00ff */
[----:B------:R-:W-:-:S03]  /*16b0*/  ISETP.GT.U32.AND P0, PT, R5, R45, PT ;  /* 0x0000002d0500720c */ /* 0x000fc60003f04070 */
[----:B------:R-:W-:Y:S01]  /*16c0*/  @!P4 IMAD.IADD R125, R125, 0x1, -R5 ;  /* 0x000000017d7dc824 */ /* 0x000fe200078e0a05 */
[----:B------:R-:W-:Y:S01]  /*16d0*/  ISETP.GE.AND P4, PT, R9, RZ, PT ;  /* 0x000000ff0900720c */ /* 0x000fe20003f86270 */
[----:B------:R-:W-:Y:S01]  /*16e0*/  IMAD.MOV R7, RZ, RZ, -R7 ;  /* 0x000000ffff077224 */ /* 0x000fe200078e0a07 */
[----:B------:R-:W-:Y:S01]  /*16f0*/  LOP3.LUT R9, R2, 0xde, RZ, 0xfc, !PT ;  /* 0x000000de02097812 */ /* 0x000fe200078efcff */
[----:B------:R-:W-:Y:S01]  /*1700*/  @!P1 IMAD.MOV R125, RZ, RZ, -R125 ;  /* 0x000000ffff7d9224 */ /* 0x000fe200078e0a7d */
[----:B------:R-:W-:Y:S01]  /*1710*/  ISETP.GT.U32.AND P1, PT, R5, R49, PT ;  /* 0x000000310500720c */ /* 0x000fe20003f24070 */
[----:B------:R-:W-:-:S04]  /*1720*/  IMAD.HI.U32 R6, R3, R8, RZ ;  /* 0x0000000803067227 */ /* 0x000fc800078e00ff */
[----:B------:R-:W-:Y:S02]  /*1730*/  IMAD R51, R5, R7, R16 ;  /* 0x0000000705337224 */ /* 0x000fe400078e0210 */
[----:B------:R-:W-:Y:S02]  /*1740*/  @!P2 IMAD.IADD R47, R47, 0x1, -R5 ;  /* 0x000000012f2fa824 */ /* 0x000fe400078e0a05 */
[----:B------:R-:W-:Y:S02]  /*1750*/  IMAD.MOV R121, RZ, RZ, -R6 ;  /* 0x000000ffff797224 */ /* 0x000fe400078e0a06 */
[----:B------:R-:W-:Y:S01]  /*1760*/  @!P3 IMAD.MOV R47, RZ, RZ, -R47 ;  /* 0x000000ffff2fb224 */ /* 0x000fe200078e0a2f */
[----:B------:R-:W-:Y:S01]  /*1770*/  ISETP.GT.U32.AND P3, PT, R5, R51, PT ;  /* 0x000000330500720c */ /* 0x000fe20003f64070 */
[----:B------:R-:W-:-:S04]  /*1780*/  IMAD.HI.U32 R6, R3, R14, RZ ;  /* 0x0000000e03067227 */ /* 0x000fc800078e00ff */
[----:B------:R-:W-:Y:S01]  /*1790*/  IMAD R121, R5, R121, R8 ;  /* 0x0000007905797224 */ /* 0x000fe200078e0208 */
[----:B------:R-:W-:Y:S01]  /*17a0*/  IABS R8, R9 ;  /* 0x0000000900087213 */ /* 0x000fe20000000000 */
[----:B------:R-:W-:Y:S02]  /*17b0*/  @!P0 IMAD.IADD R45, R45, 0x1, -R5 ;  /* 0x000000012d2d8824 */ /* 0x000fe400078e0a05 */
[----:B------:R-:W-:Y:S01]  /*17c0*/  IMAD.MOV R6, RZ, RZ, -R6 ;  /* 0x000000ffff067224 */ /* 0x000fe200078e0a06 */
[----:B------:R-:W-:Y:S01]  /*17d0*/  ISETP.GT.U32.AND P0, PT, R5, R121, PT ;  /* 0x000000790500720c */ /* 0x000fe20003f04070 */
[----:B------:R-:W-:Y:S01]  /*17e0*/  @!P5 IMAD.MOV R45, RZ, RZ, -R45 ;  /* 0x000000ffff2dd224 */ /* 0x000fe200078e0a2d */
[----:B------:R-:W-:Y:S01]  /*17f0*/  ISETP.GE.AND P5, PT, R11, RZ, PT ;  /* 0x000000ff0b00720c */ /* 0x000fe20003fa6270 */
[----:B------:R-:W-:Y:S01]  /*1800*/  @!P1 IMAD.IADD R49, R49, 0x1, -R5 ;  /* 0x0000000131319824 */ /* 0x000fe200078e0a05 */
[C---:B------:R-:W-:Y:S01]  /*1810*/  LOP3.LUT R11, R2.reuse, 0xdc, RZ, 0xfc, !PT ;  /* 0x000000dc020b7812 */ /* 0x040fe200078efcff */
[----:B------:R-:W-:Y:S01]  /*1820*/  IMAD R119, R5, R6, R14 ;  /* 0x0000000605777224 */ /* 0x000fe200078e020e */
[----:B------:R-:W-:Y:S01]  /*1830*/  LOP3.LUT R14, R2, 0xda, RZ, 0xfc, !PT ;  /* 0x000000da020e7812 */ /* 0x000fe200078efcff */
[----:B------:R-:W-:Y:S01]  /*1840*/  IMAD.HI.U32 R6, R3, R8, RZ ;  /* 0x0000000803067227 */ /* 0x000fe200078e00ff */
[----:B------:R-:W-:-:S02]  /*1850*/  ISETP.GT.U32.AND P1, PT, R5, R49, PT ;  /* 0x000000310500720c */ /* 0x000fc40003f24070 */
[----:B------:R-:W-:Y:S01]  /*1860*/  ISETP.GT.U32.AND P2, PT, R5, R119, PT ;  /* 0x000000770500720c */ /* 0x000fe20003f44070 */
[--C-:B------:R-:W-:Y:S01]  /*1870*/  @!P3 IMAD.IADD R51, R51, 0x1, -R5.reuse ;  /* 0x000000013333b824 */ /* 0x100fe200078e0a05 */
[----:B------:R-:W-:Y:S01]  /*1880*/  IABS R10, R11 ;  /* 0x0000000b000a7213 */ /* 0x000fe20000000000 */
[----:B------:R-:W-:Y:S01]  /*1890*/  IMAD.MOV R6, RZ, RZ, -R6 ;  /* 0x000000ffff067224 */ /* 0x000fe200078e0a06 */
[----:B------:R-:W-:Y:S01]  /*18a0*/  IABS R7, R14 ;  /* 0x0000000e00077213 */ /* 0x000fe20000000000 */
[----:B------:R-:W-:Y:S01]  /*18b0*/  @!P0 IMAD.IADD R121, R121, 0x1, -R5 ;  /* 0x0000000179798824 */ /* 0x000fe200078e0a05 */
[C---:B------:R-:W-:Y:S01]  /*18c0*/  ISETP.GT.U32.AND P3, PT, R5.reuse, R51, PT ;  /* 0x000000330500720c */ /* 0x040fe20003f64070 */
[----:B------:R-:W-:Y:S02]  /*18d0*/  IMAD R117, R5, R6, R8 ;  /* 0x0000000605757224 */ /* 0x000fe400078e0208 */
[----:B------:R-:W-:Y:S01]  /*18e0*/  IMAD.HI.U32 R6, R3, R10, RZ ;  /* 0x0000000a03067227 */ /* 0x000fe200078e00ff */
[----:B------:R-:W-:-:S03]  /*18f0*/  ISETP.GT.U32.AND P0, PT, R5, R121, PT ;  /* 0x000000790500720c */ /* 0x000fc60003f04070 */
[----:B------:R-:W-:Y:S02]  /*1900*/  IMAD.MOV R6, RZ, RZ, -R6 ;  /* 0x000000ffff067224 */ /* 0x000fe400078e0a06 */
[--C-:B------:R-:W-:Y:S01]  /*1910*/  @!P1 IMAD.IADD R49, R49, 0x1, -R5.reuse ;  /* 0x0000000131319824 */ /* 0x100fe200078e0a05 */
[----:B------:R-:W-:Y:S01]  /*1920*/  ISETP.GT.U32.AND P1, PT, R5, R117, PT ;  /* 0x000000750500720c */ /* 0x000fe20003f24070 */
[--C-:B------:R-:W-:Y:S02]  /*1930*/  @!P2 IMAD.IADD R119, R119, 0x1, -R5.reuse ;  /* 0x000000017777a824 */ /* 0x100fe400078e0a05 */
[----:B------:R-:W-:Y:S01]  /*1940*/  IMAD R53, R5, R6, R10 ;  /* 0x0000000605357224 */ /* 0x000fe200078e020a */
[C---:B------:R-:W-:Y:S01]  /*1950*/  LOP3.LUT R6, R2.reuse, 0xd8, RZ, 0xfc, !PT ;  /* 0x000000d802067812 */ /* 0x040fe200078efcff */
[----:B------:R-:W-:Y:S01]  /*1960*/  @!P3 IMAD.IADD R51, R51, 0x1, -R5 ;  /* 0x000000013333b824 */ /* 0x000fe200078e0a05 */
[C---:B------:R-:W-:Y:S01]  /*1970*/  ISETP.GT.U32.AND P2, PT, R5.reuse, R119, PT ;  /* 0x000000770500720c */ /* 0x040fe20003f44070 */
[----:B------:R-:W-:Y:S01]  /*1980*/  IMAD.MOV.U32 R8, RZ, RZ, R7 ;  /* 0x000000ffff087224 */ /* 0x000fe200078e0007 */
[----:B------:R-:W-:Y:S01]  /*1990*/  ISETP.GT.U32.AND P3, PT, R5, R53, PT ;  /* 0x000000350500720c */ /* 0x000fe20003f64070 */
[----:B------:R-:W-:Y:S01]  /*19a0*/  @!P0 IMAD.IADD R121, R121, 0x1, -R5 ;  /* 0x0000000179798824 */ /* 0x000fe200078e0a05 */
[----:B------:R-:W-:Y:S01]  /*19b0*/  ISETP.GE.AND P0, PT, R13, RZ, PT ;  /* 0x000000ff0d00720c */ /* 0x000fe20003f06270 */
[----:B------:R-:W-:Y:S01]  /*19c0*/  IMAD.HI.U32 R7, R3, R8, RZ ;  /* 0x0000000803077227 */ /* 0x000fe200078e00ff */
[----:B------:R-:W-:-:S03]  /*19d0*/  LOP3.LUT R13, R2, 0xcc, RZ, 0xfc, !PT ;  /* 0x000000cc020d7812 */ /* 0x000fc600078efcff */
[----:B------:R-:W-:Y:S02]  /*19e0*/  @!P1 IMAD.IADD R117, R117, 0x1, -R5 ;  /* 0x0000000175759824 */ /* 0x000fe400078e0a05 */
[----:B------:R-:W-:Y:S02]  /*19f0*/  IMAD.MOV R7, RZ, RZ, -R7 ;  /* 0x000000ffff077224 */ /* 0x000fe400078e0a07 */
[--C-:B------:R-:W-:Y:S01]  /*1a00*/  @!P2 IMAD.IADD R119, R119, 0x1, -R5.reuse ;  /* 0x000000017777a824 */ /* 0x100fe200078e0a05 */
[C---:B------:R-:W-:Y:S01]  /*1a10*/  ISETP.GT.U32.AND P1, PT, R5.reuse, R117, PT ;  /* 0x000000750500720c */ /* 0x040fe20003f24070 */
[----:B------:R-:W-:Y:S01]  /*1a20*/  IMAD R115, R5, R7, R8 ;  /* 0x0000000705737224 */ /* 0x000fe200078e0208 */
[----:B------:R-:W-:Y:S01]  /*1a30*/  LOP3.LUT R7, R2, 0xd6, RZ, 0xfc, !PT ;  /* 0x000000d602077812 */ /* 0x000fe200078efcff */
[----:B------:R-:W-:Y:S01]  /*1a40*/  @!P3 IMAD.IADD R53, R53, 0x1, -R5 ;  /* 0x000000013535b824 */ /* 0x000fe200078e0a05 */
[----:B------:R-:W-:Y:S01]  /*1a50*/  IABS R8, R6 ;  /* 0x0000000600087213 */ /* 0x000fe20000000000 */
[----:B------:R-:W-:Y:S01]  /*1a60*/  @!P5 IMAD.MOV R119, RZ, RZ, -R119 ;  /* 0x000000ffff77d224 */ /* 0x000fe200078e0a77 */
[----:B------:R-:W-:Y:S01]  /*1a70*/  ISETP.GE.AND P5, PT, R6, RZ, PT ;  /* 0x000000ff0600720c */ /* 0x000fe20003fa6270 */
[----:B------:R-:W-:Y:S01]  /*1a80*/  @!P6 IMAD.MOV R121, RZ, RZ, -R121 ;  /* 0x000000ffff79e224 */ /* 0x000fe200078e0a79 */
[----:B------:R-:W-:Y:S01]  /*1a90*/  IABS R10, R7 ;  /* 0x00000007000a7213 */ /* 0x000fe20000000000 */
[----:B------:R-:W-:Y:S01]  /*1aa0*/  IMAD.HI.U32 R6, R3, R8, RZ ;  /* 0x0000000803067227 */ /* 0x000fe200078e00ff */
[----:B------:R-:W-:-:S02]  /*1ab0*/  ISETP.GT.U32.AND P3, PT, R5, R53, PT ;  /* 0x000000350500720c */ /* 0x000fc40003f64070 */
[----:B------:R-:W-:Y:S01]  /*1ac0*/  ISETP.GE.AND P6, PT, R9, RZ, PT ;  /* 0x000000ff0900720c */ /* 0x000fe20003fc6270 */
[----:B------:R-:W-:Y:S01]  /*1ad0*/  @!P0 IMAD.MOV R51, RZ, RZ, -R51 ;  /* 0x000000ffff338224 */ /* 0x000fe200078e0a33 */
[----:B------:R-:W-:Y:S01]  /*1ae0*/  ISETP.GE.AND P0, PT, R7, RZ, PT ;  /* 0x000000ff0700720c */ /* 0x000fe20003f06270 */
[----:B------:R-:W-:Y:S01]  /*1af0*/  IMAD.HI.U32 R7, R3, R10, RZ ;  /* 0x0000000a03077227 */ /* 0x000fe200078e00ff */
[----:B------:R-:W-:Y:S02]  /*1b00*/  LOP3.LUT R9, R2, 0xd4, RZ, 0xfc, !PT ;  /* 0x000000d402097812 */ /* 0x000fe400078efcff */
[----:B------:R-:W-:Y:S01]  /*1b10*/  ISETP.GE.AND P2, PT, R14, RZ, PT ;  /* 0x000000ff0e00720c */ /* 0x000fe20003f46270 */
[----:B------:R-:W-:Y:S01]  /*1b20*/  IMAD.MOV R6, RZ, RZ, -R6 ;  /* 0x000000ffff067224 */ /* 0x000fe200078e0a06 */
[----:B------:R-:W-:Y:S01]  /*1b30*/  IABS R14, R9 ;  /* 0x00000009000e7213 */ /* 0x000fe20000000000 */
[----:B------:R-:W-:Y:S01]  /*1b40*/  @!P1 IMAD.IADD R117, R117, 0x1, -R5 ;  /* 0x0000000175759824 */ /* 0x000fe200078e0a05 */
[----:B------:R-:W-:Y:S01]  /*1b50*/  ISETP.GT.U32.AND P1, PT, R5, R115, PT ;  /* 0x000000730500720c */ /* 0x000fe20003f24070 */
[----:B------:R-:W-:-:S02]  /*1b60*/  IMAD.MOV R7, RZ, RZ, -R7 ;  /* 0x000000ffff077224 */ /* 0x000fc400078e0a07 */
[C---:B------:R-:W-:Y:S02]  /*1b70*/  IMAD R55, R5.reuse, R6, R8 ;  /* 0x0000000605377224 */ /* 0x040fe400078e0208 */
[----:B------:R-:W-:Y:S02]  /*1b80*/  IMAD R113, R5, R7, R10 ;  /* 0x0000000705717224 */ /* 0x000fe400078e020a */
[----:B------:R-:W-:Y:S01]  /*1b90*/  @!P3 IMAD.IADD R53, R53, 0x1, -R5 ;  /* 0x000000013535b824 */ /* 0x000fe200078e0a05 */
[C---:B------:R-:W-:Y:S01]  /*1ba0*/  ISETP.GT.U32.AND P3, PT, R5.reuse, R55, PT ;  /* 0x000000370500720c */ /* 0x040fe20003f64070 */
[----:B------:R-:W-:Y:S01]  /*1bb0*/  @!P6 IMAD.MOV R117, RZ, RZ, -R117 ;  /* 0x000000ffff75e224 */ /* 0x000fe200078e0a75 */
[----:B------:R-:W-:Y:S01]  /*1bc0*/  ISETP.GT.U32.AND P6, PT, R5, R113, PT ;  /* 0x000000710500720c */ /* 0x000fe20003fc4070 */
[----:B------:R-:W-:Y:S01]  /*1bd0*/  @!P4 IMAD.MOV R49, RZ, RZ, -R49 ;  /* 0x000000ffff31c224 */ /* 0x000fe200078e0a31 */
[----:B------:R-:W-:Y:S01]  /*1be0*/  ISETP.GE.AND P4, PT, R11, RZ, PT ;  /* 0x000000ff0b00720c */ /* 0x000fe20003f86270 */
[----:B------:R-:W-:Y:S01]  /*1bf0*/  @!P1 IMAD.IADD R115, R115, 0x1, -R5 ;  /* 0x0000000173739824 */ /* 0x000fe200078e0a05 */
[----:B------:R-:W-:Y:S01]  /*1c00*/  LOP3.LUT R11, R2, 0xd2, RZ, 0xfc, !PT ;  /* 0x000000d2020b7812 */ /* 0x000fe200078efcff */
[----:B------:R-:W-:-:S03]  /*1c10*/  IMAD.HI.U32 R6, R3, R14, RZ ;  /* 0x0000000e03067227 */ /* 0x000fc600078e00ff */
[----:B------:R-:W-:Y:S01]  /*1c20*/  ISETP.GT.U32.AND P1, PT, R5, R115, PT ;  /* 0x000000730500720c */ /* 0x000fe20003f24070 */
[----:B------:R-:W-:Y:S01]  /*1c30*/  IMAD.MOV R6, RZ, RZ, -R6 ;  /* 0x000000ffff067224 */ /* 0x000fe200078e0a06 */
[----:B------:R-:W-:Y:S01]  /*1c40*/  IABS R16, R11 ;  /* 0x0000000b00107213 */ /* 0x000fe20000000000 */
[--C-:B------:R-:W-:Y:S02]  /*1c50*/  @!P3 IMAD.IADD R55, R55, 0x1, -R5.reuse ;  /* 0x000000013737b824 */ /* 0x100fe400078e0a05 */
[----:B------:R-:W-:Y:S02]  /*1c60*/  @!P6 IMAD.IADD R113, R113, 0x1, -R5 ;  /* 0x000000017171e824 */ /* 0x000fe400078e0a05 */
[----:B------:R-:W-:Y:S01]  /*1c70*/  @!P4 IMAD.MOV R53, RZ, RZ, -R53 ;  /* 0x000000ffff35c224 */ /* 0x000fe200078e0a35 */
[----:B------:R-:W-:Y:S01]  /*1c80*/  ISETP.GT.U32.AND P3, PT, R5, R55, PT ;  /* 0x000000370500720c */ /* 0x000fe20003f64070 */
[----:B------:R-:W-:Y:S01]  /*1c90*/  IMAD.HI.U32 R7, R3, R16, RZ ;  /* 0x0000001003077227 */ /* 0x000fe200078e00ff */
[----:B------:R-:W-:-:S02]  /*1ca0*/  ISETP.GE.AND P4, PT, R9, RZ, PT ;  /* 0x000000ff0900720c */ /* 0x000fc40003f86270 */
[----:B------:R-:W-:Y:S01]  /*1cb0*/  ISETP.GT.U32.AND P6, PT, R5, R113, PT ;  /* 0x000000710500720c */ /* 0x000fe20003fc4070 */
[----:B------:R-:W-:Y:S01]  /*1cc0*/  @!P1 IMAD.IADD R115, R115, 0x1, -R5 ;  /* 0x0000000173739824 */ /* 0x000fe200078e0a05 */
[C---:B------:R-:W-:Y:S01]  /*1cd0*/  LOP3.LUT R9, R2.reuse, 0xd0, RZ, 0xfc, !PT ;  /* 0x000000d002097812 */ /* 0x040fe200078efcff */
[----:B------:R-:W-:Y:S01]  /*1ce0*/  IMAD.MOV R7, RZ, RZ, -R7 ;  /* 0x000000ffff077224 */ /* 0x000fe200078e0a07 */
[----:B------:R-:W-:Y:S01]  /*1cf0*/  ISETP.GE.AND P1, PT, R11, RZ, PT ;  /* 0x000000ff0b00720c */ /* 0x000fe20003f26270 */
[C---:B------:R-:W-:Y:S01]  /*1d00*/  IMAD R57, R5.reuse, R6, R14 ;  /* 0x0000000605397224 */ /* 0x040fe200078e020e */
[----:B------:R-:W-:Y:S01]  /*1d10*/  IABS R8, R9 ;  /* 0x0000000900087213 */ /* 0x000fe20000000000 */
[----:B------:R-:W-:Y:S01]  /*1d20*/  IMAD R111, R5, R7, R16 ;  /* 0x00000007056f7224 */ /* 0x000fe200078e0210 */
[----:B------:R-:W-:Y:S01]  /*1d30*/  LOP3.LUT R11, R2, 0xce, RZ, 0xfc, !PT ;  /* 0x000000ce020b7812 */ /* 0x000fe200078efcff */
[----:B------:R-:W-:Y:S01]  /*1d40*/  @!P3 IMAD.IADD R55, R55, 0x1, -R5 ;  /* 0x000000013737b824 */ /* 0x000fe200078e0a05 */
[----:B------:R-:W-:Y:S01]  /*1d50*/  ISETP.GT.U32.AND P3, PT, R5, R57, PT ;  /* 0x000000390500720c */ /* 0x000fe20003f64070 */
[----:B------:R-:W-:Y:S01]  /*1d60*/  IMAD.HI.U32 R6, R3, R8, RZ ;  /* 0x0000000803067227 */ /* 0x000fe200078e00ff */
[----:B------:R-:W-:-:S02]  /*1d70*/  IABS R10, R11 ;  /* 0x0000000b000a7213 */ /* 0x000fc40000000000 */
[----:B------:R-:W-:Y:S01]  /*1d80*/  IABS R14, R13 ;  /* 0x0000000d000e7213 */ /* 0x000fe20000000000 */
[----:B------:R-:W-:Y:S01]  /*1d90*/  @!P6 IMAD.IADD R113, R113, 0x1, -R5 ;  /* 0x000000017171e824 */ /* 0x000fe200078e0a05 */
[----:B------:R-:W-:Y:S01]  /*1da0*/  ISETP.GT.U32.AND P6, PT, R5, R111, PT ;  /* 0x0000006f0500720c */ /* 0x000fe20003fc4070 */
[----:B------:R-:W-:Y:S01]  /*1db0*/  IMAD.MOV R59, RZ, RZ, -R6 ;  /* 0x000000ffff3b7224 */ /* 0x000fe200078e0a06 */
[----:B------:R-:W-:Y:S01]  /*1dc0*/  IABS R16, R15 ;  /* 0x0000000f00107213 */ /* 0x000fe20000000000 */
[----:B------:R-:W-:-:S04]  /*1dd0*/  IMAD.HI.U32 R6, R3, R10, RZ ;  /* 0x0000000a03067227 */ /* 0x000fc800078e00ff */
[----:B------:R-:W-:Y:S02]  /*1de0*/  IMAD R59, R5, R59, R8 ;  /* 0x0000003b053b7224 */ /* 0x000fe400078e0208 */
[----:B------:R-:W-:Y:S02]  /*1df0*/  IMAD.MOV R109, RZ, RZ, -R6 ;  /* 0x000000ffff6d7224 */ /* 0x000fe400078e0a06 */
[--C-:B------:R-:W-:Y:S01]  /*1e00*/  @!P3 IMAD.IADD R57, R57, 0x1, -R5.reuse ;  /* 0x000000013939b824 */ /* 0x100fe200078e0a05 */
[C---:B------:R-:W-:Y:S01]  /*1e10*/  ISETP.GT.U32.AND P3, PT, R5.reuse, R59, PT ;  /* 0x0000003b0500720c */ /* 0x040fe20003f64070 */
[----:B------:R-:W-:Y:S02]  /*1e20*/  IMAD R109, R5, R109, R10 ;  /* 0x0000006d056d7224 */ /* 0x000fe400078e020a */
[----:B------:R-:W-:Y:S02]  /*1e30*/  @!P6 IMAD.IADD R111, R111, 0x1, -R5 ;  /* 0x000000016f6fe824 */ /* 0x000fe400078e0a05 */
[----:B------:R-:W-:Y:S01]  /*1e40*/  IMAD.HI.U32 R7, R3, R14, RZ ;  /* 0x0000000e03077227 */ /* 0x000fe200078e00ff */
[----:B------:R-:W-:-:S03]  /*1e50*/  ISETP.GT.U32.AND P6, PT, R5, R109, PT ;  /* 0x0000006d0500720c */ /* 0x000fc60003fc4070 */
[----:B------:R-:W-:Y:S02]  /*1e60*/  IMAD.MOV R7, RZ, RZ, -R7 ;  /* 0x000000ffff077224 */ /* 0x000fe400078e0a07 */
[----:B------:R-:W-:Y:S02]  /*1e70*/  @!P0 IMAD.MOV R113, RZ, RZ, -R113 ;  /* 0x000000ffff718224 */ /* 0x000fe400078e0a71 */
[----:B------:R-:W-:Y:S01]  /*1e80*/  IMAD R61, R5, R7, R14 ;  /* 0x00000007053d7224 */ /* 0x000fe200078e020e */
[----:B------:R-:W-:Y:S01]  /*1e90*/  LOP3.LUT R14, R2, 0xc6, RZ, 0xfc, !PT ;  /* 0x000000c6020e7812 */ /* 0x000fe200078efcff */
[----:B------:R-:W-:Y:S01]  /*1ea0*/  @!P3 IMAD.IADD R59, R59, 0x1, -R5 ;  /* 0x000000013b3bb824 */ /* 0x000fe200078e0a05 */
[----:B------:R-:W-:Y:S01]  /*1eb0*/  ISETP.GT.U32.AND P3, PT, R5, R57, PT ;  /* 0x000000390500720c */ /* 0x000fe20003f64070 */
[----:B------:R-:W-:Y:S01]  /*1ec0*/  IMAD.HI.U32 R8, R3, R16, RZ ;  /* 0x0000001003087227 */ /* 0x000fe200078e00ff */
[----:B------:R-:W-:-:S03]  /*1ed0*/  ISETP.GT.U32.AND P0, PT, R5, R61, PT ;  /* 0x0000003d0500720c */ /* 0x000fc60003f04070 */
[----:B------:R-:W-:Y:S01]  /*1ee0*/  @!P6 IMAD.IADD R109, R109, 0x1, -R5 ;  /* 0x000000016d6de824 */ /* 0x000fe200078e0a05 */
[----:B------:R-:W-:Y:S01]  /*1ef0*/  ISETP.GT.U32.AND P6, PT, R5, R59, PT ;  /* 0x0000003b0500720c */ /* 0x000fe20003fc4070 */
[----:B------:R-:W-:-:S04]  /*1f00*/  IMAD.HI.U32 R6, R3, R18, RZ ;  /* 0x0000001203067227 */ /* 0x000fc800078e00ff */
[----:B------:R-:W-:Y:S02]  /*1f10*/  IMAD.MOV R8, RZ, RZ, -R8 ;  /* 0x000000ffff087224 */ /* 0x000fe400078e0a08 */
[----:B------:R-:W-:Y:S02]  /*1f20*/  IMAD.MOV R6, RZ, RZ, -R6 ;  /* 0x000000ffff067224 */ /* 0x000fe400078e0a06 */
[----:B------:R-:W-:Y:S01]  /*1f30*/  @!P2 IMAD.MOV R115, RZ, RZ, -R115 ;  /* 0x000000ffff73a224 */ /* 0x000fe200078e0a73 */
[C---:B------:R-:W-:Y:S01]  /*1f40*/  ISETP.GT.U32.AND P2, PT, R5.reuse, R111, PT ;  /* 0x0000006f0500720c */ /* 0x040fe20003f44070 */
[----:B------:R-:W-:Y:S01]  /*1f50*/  @!P5 IMAD.MOV R55, RZ, RZ, -R55 ;  /* 0x000000ffff37d224 */ /* 0x000fe200078e0a37 */
[C---:B------:R-:W-:Y:S01]  /*1f60*/  ISETP.GT.U32.AND P5, PT, R5.reuse, R109, PT ;  /* 0x0000006d0500720c */ /* 0x040fe20003fa4070 */
[C---:B------:R-:W-:Y:S01]  /*1f70*/  IMAD R107, R5.reuse, R8, R16 ;  /* 0x00000008056b7224 */ /* 0x040fe200078e0210 */
[----:B------:R-:W-:Y:S01]  /*1f80*/  LOP3.LUT R16, R2, 0xc4, RZ, 0xfc, !PT ;  /* 0x000000c402107812 */ /* 0x000fe200078efcff */
[----:B------:R-:W-:Y:S01]  /*1f90*/  IMAD R63, R5, R6, R18 ;  /* 0x00000006053f7224 */ /* 0x000fe200078e0212 */
[----:B------:R-:W-:Y:S01]  /*1fa0*/  IABS R8, R14 ;  /* 0x0000000e00087213 */ /* 0x000fe20000000000 */
[--C-:B------:R-:W-:Y:S01]  /*1fb0*/  @!P3 IMAD.IADD R57, R57, 0x1, -R5.reuse ;  /* 0x000000013939b824 */ /* 0x100fe200078e0a05 */
[----:B------:R-:W-:Y:S01]  /*1fc0*/  IABS R10, R16 ;  /* 0x00000010000a7213 */ /* 0x000fe20000000000 */
[--C-:B------:R-:W-:Y:S01]  /*1fd0*/  @!P0 IMAD.IADD R61, R61, 0x1, -R5.reuse ;  /* 0x000000013d3d8824 */ /* 0x100fe200078e0a05 */
[----:B------:R-:W-:Y:S01]  /*1fe0*/  ISETP.GT.U32.AND P3, PT, R5, R107, PT ;  /* 0x0000006b0500720c */ /* 0x000fe20003f64070 */
[----:B------:R-:W-:Y:S01]  /*1ff0*/  @!P6 IMAD.IADD R59, R59, 0x1, -R5 ;  /* 0x000000013b3be824 */ /* 0x000fe200078e0a05 */
[C---:B------:R-:W-:Y:S01]  /*2000*/  ISETP.GT.U32.AND P6, PT, R5.reuse, R63, PT ;  /* 0x0000003f0500720c */ /* 0x040fe20003fc4070 */
[----:B------:R-:W-:Y:S01]  /*2010*/  @!P4 IMAD.MOV R57, RZ, RZ, -R57 ;  /* 0x000000ffff39c224 */ /* 0x000fe200078e0a39 */
[----:B------:R-:W-:Y:S01]  /*2020*/  ISETP.GT.U32.AND P4, PT, R5, R61, PT ;  /* 0x0000003d0500720c */ /* 0x000fe20003f84070 */
[----:B------:R-:W-:Y:S01]  /*2030*/  IMAD.HI.U32 R7, R3, R10, RZ ;  /* 0x0000000a03077227 */ /* 0x000fe200078e00ff */
[----:B------:R-:W-:-:S02]  /*2040*/  ISETP.GE.AND P0, PT, R13, RZ, PT ;  /* 0x000000ff0d00720c */ /* 0x000fc40003f06270 */
[C---:B------:R-:W-:Y:S01]  /*2050*/  LOP3.LUT R13, R2.reuse, 0xb2, RZ, 0xfc, !PT ;  /* 0x000000b2020d7812 */ /* 0x040fe200078efcff */
[--C-:B------:R-:W-:Y:S01]  /*2060*/  @!P2 IMAD.IADD R111, R111, 0x1, -R5.reuse ;  /* 0x000000016f6fa824 */ /* 0x100fe200078e0a05 */
[----:B------:R-:W-:Y:S01]  /*2070*/  ISETP.GE.AND P2, PT, R9, RZ, PT ;  /* 0x000000ff0900720c */ /* 0x000fe20003f46270 */
[----:B------:R-:W-:Y:S01]  /*2080*/  @!P5 IMAD.IADD R109, R109, 0x1, -R5 ;  /* 0x000000016d6dd824 */ /* 0x000fe200078e0a05 */
[----:B------:R-:W-:Y:S01]  /*2090*/  ISETP.GE.AND P5, PT, R11, RZ, PT ;  /* 0x000000ff0b00720c */ /* 0x000fe20003fa6270 */
[----:B------:R-:W-:Y:S01]  /*20a0*/  IMAD.HI.U32 R6, R3, R8, RZ ;  /* 0x0000000803067227 */ /* 0x000fe200078e00ff */
[C---:B------:R-:W-:Y:S02]  /*20b0*/  LOP3.LUT R9, R2.reuse, 0xc0, RZ, 0xfc, !PT ;  /* 0x000000c002097812 */ /* 0x040fe400078efcff */
[----:B------:R-:W-:Y:S01]  /*20c0*/  LOP3.LUT R11, R2, 0xb4, RZ, 0xfc, !PT ;  /* 0x000000b4020b7812 */ /* 0x000fe200078efcff */
[----:B------:R-:W-:Y:S01]  /*20d0*/  IMAD.MOV R7, RZ, RZ, -R7 ;  /* 0x000000ffff077224 */ /* 0x000fe200078e0a07 */
[----:B------:R-:W-:Y:S01]  /*20e0*/  IABS R18, R19 ;  /* 0x0000001300127213 */ /* 0x000fe20000000000 */
[----:B------:R-:W-:-:S02]  /*20f0*/  IMAD.MOV R6, RZ, RZ, -R6 ;  /* 0x000000ffff067224 */ /* 0x000fc400078e0a06 */
[--C-:B------:R-:W-:Y:S01]  /*2100*/  @!P3 IMAD.IADD R107, R107, 0x1, -R5.reuse ;  /* 0x000000016b6bb824 */ /* 0x100fe200078e0a05 */
[----:B------:R-:W-:Y:S01]  /*2110*/  ISETP.GE.AND P3, PT, R15, RZ, PT ;  /* 0x000000ff0f00720c */ /* 0x000fe20003f66270 */
[----:B------:R-:W-:Y:S01]  /*2120*/  IMAD R65, R5, R7, R10 ;  /* 0x0000000705417224 */ /* 0x000fe200078e020a */
[----:B------:R-:W-:Y:S01]  /*2130*/  LOP3.LUT R7, R2, 0xc2, RZ, 0xfc, !PT ;  /* 0x000000c202077812 */ /* 0x000fe200078efcff */
[----:B------:R-:W-:Y:S01]  /*2140*/  @!P6 IMAD.IADD R63, R63, 0x1, -R5 ;  /* 0x000000013f3fe824 */ /* 0x000fe200078e0a05 */
[----:B------:R-:W-:Y:S01]  /*2150*/  IABS R10, R9 ;  /* 0x00000009000a7213 */ /* 0x000fe20000000000 */
[C---:B------:R-:W-:Y:S01]  /*2160*/  IMAD R105, R5.reuse, R6, R8 ;  /* 0x0000000605697224 */ /* 0x040fe200078e0208 */
[----:B------:R-:W-:Y:S01]  /*2170*/  IABS R8, R7 ;  /* 0x0000000700087213 */ /* 0x000fe20000000000 */
[----:B------:R-:W-:Y:S01]  /*2180*/  @!P1 IMAD.MOV R111, RZ, RZ, -R111 ;  /* 0x000000ffff6f9224 */ /* 0x000fe200078e0a6f */
[----:B------:R-:W-:Y:S01]  /*2190*/  ISETP.GT.U32.AND P1, PT, R5, R107, PT ;  /* 0x0000006b0500720c */ /* 0x000fe20003f24070 */
[----:B------:R-:W-:Y:S01]  /*21a0*/  @!P4 IMAD.IADD R61, R61, 0x1, -R5 ;  /* 0x000000013d3dc824 */ /* 0x000fe200078e0a05 */
[C---:B------:R-:W-:Y:S01]  /*21b0*/  ISETP.GT.U32.AND P4, PT, R5.reuse, R65, PT ;  /* 0x000000410500720c */ /* 0x040fe20003f84070 */
[----:B------:R-:W-:Y:S01]  /*21c0*/  @!P2 IMAD.MOV R59, RZ, RZ, -R59 ;  /* 0x000000ffff3ba224 */ /* 0x000fe200078e0a3b */
[C---:B------:R-:W-:Y:S01]  /*21d0*/  ISETP.GT.U32.AND P6, PT, R5.reuse, R63, PT ;  /* 0x0000003f0500720c */ /* 0x040fe20003fc4070 */
[----:B------:R-:W-:Y:S01]  /*21e0*/  @!P5 IMAD.MOV R109, RZ, RZ, -R109 ;  /* 0x000000ffff6dd224 */ /* 0x000fe200078e0a6d */
[----:B------:R-:W-:Y:S01]  /*21f0*/  ISETP.GT.U32.AND P2, PT, R5, R105, PT ;  /* 0x000000690500720c */ /* 0x000fe20003f44070 */
[----:B------:R-:W-:Y:S01]  /*2200*/  IMAD.HI.U32 R6, R3, R8, RZ ;  /* 0x0000000803067227 */ /* 0x000fe200078e00ff */
[----:B------:R-:W-:-:S02]  /*2210*/  ISETP.GE.AND P5, PT, R17, RZ, PT ;  /* 0x000000ff1100720c */ /* 0x000fc40003fa6270 */
[C---:B------:R-:W-:Y:S01]  /*2220*/  LOP3.LUT R17, R2.reuse, 0x8e, RZ, 0xfc, !PT ;  /* 0x0000008e02117812 */ /* 0x040fe200078efcff */
[----:B------:R-:W-:Y:S01]  /*2230*/  IMAD.MOV R6, RZ, RZ, -R6 ;  /* 0x000000ffff067224 */ /* 0x000fe200078e0a06 */
[----:B------:R-:W-:Y:S01]  /*2240*/  LOP3.LUT R15, R2, 0x90, RZ, 0xfc, !PT ;  /* 0x00000090020f7812 */ /* 0x000fe200078efcff */
[--C-:B------:R-:W-:Y:S01]  /*2250*/  @!P1 IMAD.IADD R107, R107, 0x1, -R5.reuse ;  /* 0x000000016b6b9824 */ /* 0x100fe200078e0a05 */
[----:B------:R-:W-:Y:S01]  /*2260*/  ISETP.GE.AND P1, PT, R14, RZ, PT ;  /* 0x000000ff0e00720c */ /* 0x000fe20003f26270 */
[--C-:B------:R-:W-:Y:S01]  /*2270*/  @!P4 IMAD.IADD R65, R65, 0x1, -R5.reuse ;  /* 0x000000014141c824 */ /* 0x100fe200078e0a05 */
[----:B------:R-:W-:Y:S01]  /*2280*/  ISETP.GE.AND P4, PT, R9, RZ, PT ;  /* 0x000000ff0900720c */ /* 0x000fe20003f86270 */
[--C-:B------:R-:W-:Y:S01]  /*2290*/  @!P6 IMAD.IADD R63, R63, 0x1, -R5.reuse ;  /* 0x000000013f3fe824 */ /* 0x100fe200078e0a05 */
[C---:B------:R-:W-:Y:S01]  /*22a0*/  LOP3.LUT R9, R2.reuse, 0xba, RZ, 0xfc, !PT ;  /* 0x000000ba02097812 */ /* 0x040fe200078efcff */
[----:B------:R-:W-:Y:S01]  /*22b0*/  IMAD R103, R5, R6, R8 ;  /* 0x0000000605677224 */ /* 0x000fe200078e0208 */
[----:B------:R-:W-:Y:S01]  /*22c0*/  LOP3.LUT R6, R2, 0xbe, RZ, 0xfc, !PT ;  /* 0x000000be02067812 */ /* 0x000fe200078efcff */
[----:B------:R-:W-:Y:S01]  /*22d0*/  @!P2 IMAD.IADD R105, R105, 0x1, -R5 ;  /* 0x000000016969a824 */ /* 0x000fe200078e0a05 */
[----:B------:R-:W-:Y:S01]  /*22e0*/  ISETP.GE.AND P2, PT, R7, RZ, PT ;  /* 0x000000ff0700720c */ /* 0x000fe20003f46270 */
[----:B------:R-:W-:Y:S01]  /*22f0*/  @!P3 IMAD.MOV R107, RZ, RZ, -R107 ;  /* 0x000000ffff6bb224 */ /* 0x000fe200078e0a6b */
[C---:B------:R-:W-:Y:S01]  /*2300*/  ISETP.GT.U32.AND P3, PT, R5.reuse, R65, PT ;  /* 0x000000410500720c */ /* 0x040fe20003f64070 */
[----:B------:R-:W-:Y:S01]  /*2310*/  @!P5 IMAD.MOV R63, RZ, RZ, -R63 ;  /* 0x000000ffff3fd224 */ /* 0x000fe200078e0a3f */
[----:B------:R-:W-:Y:S01]  /*2320*/  ISETP.GT.U32.AND P5, PT, R5, R103, PT ;  /* 0x000000670500720c */ /* 0x000fe20003fa4070 */
[----:B------:R-:W-:Y:S01]  /*2330*/  IMAD.HI.U32 R7, R3, R10, RZ ;  /* 0x0000000a03077227 */ /* 0x000fe200078e00ff */
[----:B------:R-:W-:-:S02]  /*2340*/  ISETP.GE.AND P6, PT, R16, RZ, PT ;  /* 0x000000ff1000720c */ /* 0x000fc40003fc6270 */
[----:B------:R-:W-:Y:S01]  /*2350*/  IABS R16, R9 ;  /* 0x0000000900107213 */ /* 0x000fe20000000000 */
[----:B------:R-:W-:Y:S02]  /*2360*/  IMAD.MOV R7, RZ, RZ, -R7 ;  /* 0x000000ffff077224 */ /* 0x000fe400078e0a07 */
[----:B------:R-:W-:Y:S01]  /*2370*/  @!P0 IMAD.MOV R61, RZ, RZ, -R61 ;  /* 0x000000ffff3d8224 */ /* 0x000fe200078e0a3d */
[C---:B------:R-:W-:Y:S01]  /*2380*/  ISETP.GT.U32.AND P0, PT, R5.reuse, R105, PT ;  /* 0x000000690500720c */ /* 0x040fe20003f04070 */
[----:B------:R-:W-:Y:S01]  /*2390*/  IMAD R67, R5, R7, R10 ;  /* 0x0000000705437224 */ /* 0x000fe200078e020a */
[----:B------:R-:W-:Y:S01]  /*23a0*/  IABS R10, R6 ;  /* 0x00000006000a7213 */ /* 0x000fe20000000000 */
[--C-:B------:R-:W-:Y:S01]  /*23b0*/  @!P3 IMAD.IADD R65, R65, 0x1, -R5.reuse ;  /* 0x000000014141b824 */ /* 0x100fe200078e0a05 */
[----:B------:R-:W-:Y:S01]  /*23c0*/  LOP3.LUT R7, R2, 0xbc, RZ, 0xfc, !PT ;  /* 0x000000bc02077812 */ /* 0x000fe200078efcff */
[----:B------:R-:W-:Y:S01]  /*23d0*/  @!P5 IMAD.IADD R103, R103, 0x1, -R5 ;  /* 0x000000016767d824 */ /* 0x000fe200078e0a05 */
[----:B------:R-:W-:Y:S01]  /*23e0*/  ISETP.GT.U32.AND P3, PT, R5, R67, PT ;  /* 0x000000430500720c */ /* 0x000fe20003f64070 */
[----:B------:R-:W-:Y:S01]  /*23f0*/  IMAD.HI.U32 R8, R3, R16, RZ ;  /* 0x0000001003087227 */ /* 0x000fe200078e00ff */
[----:B------:R-:W-:-:S02]  /*2400*/  IABS R14, R7 ;  /* 0x00000007000e7213 */ /* 0x000fc40000000000 */
[----:B------:R-:W-:Y:S01]  /*2410*/  ISETP.GT.U32.AND P5, PT, R5, R103, PT ;  /* 0x000000670500720c */ /* 0x000fe20003fa4070 */
[----:B------:R-:W-:Y:S02]  /*2420*/  IMAD.MOV R8, RZ, RZ, -R8 ;  /* 0x000000ffff087224 */ /* 0x000fe400078e0a08 */
[----:B------:R-:W-:Y:S01]  /*2430*/  @!P0 IMAD.IADD R105, R105, 0x1, -R5 ;  /* 0x0000000169698824 */ /* 0x000fe200078e0a05 */
[----:B------:R-:W-:Y:S01]  /*2440*/  ISETP.GE.AND P0, PT, R6, RZ, PT ;  /* 0x000000ff0600720c */ /* 0x000fe20003f06270 */
[----:B------:R-:W-:-:S04]  /*2450*/  IMAD.HI.U32 R6, R3, R10, RZ ;  /* 0x0000000a03067227 */ /* 0x000fc800078e00ff */
[----:B------:R-:W-:Y:S02]  /*2460*/  @!P3 IMAD.IADD R67, R67, 0x1, -R5 ;  /* 0x000000014343b824 */ /* 0x000fe400078e0a05 */
[----:B------:R-:W-:Y:S02]  /*2470*/  IMAD.MOV R6, RZ, RZ, -R6 ;  /* 0x000000ffff067224 */ /* 0x000fe400078e0a06 */
[----:B------:R-:W-:Y:S01]  /*2480*/  @!P1 IMAD.MOV R105, RZ, RZ, -R105 ;  /* 0x000000ffff699224 */ /* 0x000fe200078e0a69 */
[----:B------:R-:W-:Y:S01]  /*2490*/  ISETP.GE.AND P1, PT, R7, RZ, PT ;  /* 0x000000ff0700720c */ /* 0x000fe20003f26270 */
[C---:B------:R-:W-:Y:S01]  /*24a0*/  IMAD R101, R5.reuse, R6, R10 ;  /* 0x0000000605657224 */ /* 0x040fe200078e020a */
[----:B------:R-:W-:Y:S01]  /*24b0*/  ISETP.GT.U32.AND P3, PT, R5, R67, PT ;  /* 0x000000430500720c */ /* 0x000fe20003f64070 */
[----:B------:R-:W-:Y:S02]  /*24c0*/  @!P5 IMAD.IADD R103, R103, 0x1, -R5 ;  /* 0x000000016767d824 */ /* 0x000fe400078e0a05 */
[C---:B------:R-:W-:Y:S01]  /*24d0*/  IMAD R99, R5.reuse, R8, R16 ;  /* 0x0000000805637224 */ /* 0x040fe200078e0210 */
[----:B------:R-:W-:Y:S01]  /*24e0*/  ISETP.GT.U32.AND P5, PT, R5, R101, PT ;  /* 0x000000650500720c */ /* 0x000fe20003fa4070 */
[----:B------:R-:W-:Y:S01]  /*24f0*/  IMAD.HI.U32 R7, R3, R14, RZ ;  /* 0x0000000e03077227 */ /* 0x000fe200078e00ff */
[----:B------:R-:W-:-:S03]  /*2500*/  IABS R16, R13 ;  /* 0x0000000d00107213 */ /* 0x000fc60000000000 */
[----:B------:R-:W-:Y:S01]  /*2510*/  @!P2 IMAD.MOV R103, RZ, RZ, -R103 ;  /* 0x000000ffff67a224 */ /* 0x000fe200078e0a67 */
[----:B------:R-:W-:Y:S01]  /*2520*/  ISETP.GT.U32.AND P2, PT, R5, R99, PT ;  /* 0x000000630500720c */ /* 0x000fe20003f44070 */
[----:B------:R-:W-:Y:S02]  /*2530*/  IMAD.MOV R7, RZ, RZ, -R7 ;  /* 0x000000ffff077224 */ /* 0x000fe400078e0a07 */
[----:B------:R-:W-:Y:S02]  /*2540*/  @!P3 IMAD.IADD R67, R67, 0x1, -R5 ;  /* 0x000000014343b824 */ /* 0x000fe400078e0a05 */
[----:B------:R-:W-:Y:S01]  /*2550*/  IMAD R69, R5, R7, R14 ;  /* 0x0000000705457224 */ /* 0x000fe200078e020e */
[C---:B------:R-:W-:Y:S01]  /*2560*/  LOP3.LUT R7, R2.reuse, 0xb8, RZ, 0xfc, !PT ;  /* 0x000000b802077812 */ /* 0x040fe200078efcff */
[----:B------:R-:W-:Y:S01]  /*2570*/  @!P6 IMAD.MOV R65, RZ, RZ, -R65 ;  /* 0x000000ffff41e224 */ /* 0x000fe200078e0a41 */
[----:B------:R-:W-:Y:S01]  /*2580*/  ISETP.GE.AND P6, PT, R9, RZ, PT ;  /* 0x000000ff0900720c */ /* 0x000fe20003fc6270 */
[----:B------:R-:W-:Y:S01]  /*2590*/  @!P5 IMAD.IADD R101, R101, 0x1, -R5 ;  /* 0x000000016565d824 */ /* 0x000fe200078e0a05 */
[----:B------:R-:W-:Y:S01]  /*25a0*/  IABS R8, R7 ;  /* 0x0000000700087213 */ /* 0x000fe20000000000 */
[----:B------:R-:W-:Y:S01]  /*25b0*/  @!P4 IMAD.MOV R67, RZ, RZ, -R67 ;  /* 0x000000ffff43c224 */ /* 0x000fe200078e0a43 */
[----:B------:R-:W-:Y:S01]  /*25c0*/  ISETP.GT.U32.AND P3, PT, R5, R69, PT ;  /* 0x000000450500720c */ /* 0x000fe20003f64070 */
[----:B------:R-:W-:Y:S01]  /*25d0*/  @!P2 IMAD.IADD R99, R99, 0x1, -R5 ;  /* 0x000000016363a824 */ /* 0x000fe200078e0a05 */
[----:B------:R-:W-:Y:S01]  /*25e0*/  LOP3.LUT R9, R2, 0xb6, RZ, 0xfc, !PT ;  /* 0x000000b602097812 */ /* 0x000fe200078efcff */
[----:B------:R-:W-:Y:S01]  /*25f0*/  IMAD.HI.U32 R6, R3, R8, RZ ;  /* 0x0000000803067227 */ /* 0x000fe200078e00ff */
[----:B------:R-:W-:-:S02]  /*2600*/  IABS R14, R11 ;  /* 0x0000000b000e7213 */ /* 0x000fc40000000000 */
[----:B------:R-:W-:Y:S01]  /*2610*/  IABS R10, R9 ;  /* 0x00000009000a7213 */ /* 0x000fe20000000000 */
[----:B------:R-:W-:Y:S01]  /*2620*/  IMAD.MOV R6, RZ, RZ, -R6 ;  /* 0x000000ffff067224 */ /* 0x000fe200078e0a06 */
[----:B------:R-:W-:Y:S02]  /*2630*/  ISETP.GT.U32.AND P5, PT, R5, R101, PT ;  /* 0x000000650500720c */ /* 0x000fe40003fa4070 */
[----:B------:R-:W-:Y:S01]  /*2640*/  ISETP.GE.AND P4, PT, R7, RZ, PT ;  /* 0x000000ff0700720c */ /* 0x000fe20003f86270 */
[----:B------:R-:W-:Y:S01]  /*2650*/  IMAD.HI.U32 R7, R3, R14, RZ ;  /* 0x0000000e03077227 */ /* 0x000fe200078e00ff */
[----:B------:R-:W-:-:S03]  /*2660*/  ISETP.GT.U32.AND P2, PT, R5, R99, PT ;  /* 0x000000630500720c */ /* 0x000fc60003f44070 */
[----:B------:R-:W-:Y:S02]  /*2670*/  @!P3 IMAD.IADD R69, R69, 0x1, -R5 ;  /* 0x000000014545b824 */ /* 0x000fe400078e0a05 */
[----:B------:R-:W-:Y:S02]  /*2680*/  IMAD R71, R5, R6, R8 ;  /* 0x0000000605477224 */ /* 0x000fe400078e0208 */
[----:B------:R-:W-:Y:S01]  /*2690*/  IMAD.HI.U32 R6, R3, R10, RZ ;  /* 0x0000000a03067227 */ /* 0x000fe200078e00ff */
[----:B------:R-:W-:-:S03]  /*26a0*/  ISETP.GT.U32.AND P3, PT, R5, R69, PT ;  /* 0x000000450500720c */ /* 0x000fc60003f64070 */
[----:B------:R-:W-:-:S04]  /*26b0*/  IMAD.HI.U32 R8, R3, R16, RZ ;  /* 0x0000001003087227 */ /* 0x000fc800078e00ff */
[----:B------:R-:W-:Y:S02]  /*26c0*/  IMAD.MOV R7, RZ, RZ, -R7 ;  /* 0x000000ffff077224 */ /* 0x000fe400078e0a07 */
[----:B------:R-:W-:Y:S02]  /*26d0*/  IMAD.MOV R6, RZ, RZ, -R6 ;  /* 0x000000ffff067224 */ /* 0x000fe400078e0a06 */
[----:B------:R-:W-:Y:S02]  /*26e0*/  IMAD.MOV R8, RZ, RZ, -R8 ;  /* 0x000000ffff087224 */ /* 0x000fe400078e0a08 */
[----:B------:R-:W-:Y:S01]  /*26f0*/  IMAD R73, R5, R7, R14 ;  /* 0x0000000705497224 */ /* 0x000fe200078e020e */
[----:B------:R-:W-:Y:S01]  /*2700*/  LOP3.LUT R7, R2, 0xb0, RZ, 0xfc, !PT ;  /* 0x000000b002077812 */ /* 0x000fe200078efcff */
[----:B------:R-:W-:Y:S01]  /*2710*/  @!P5 IMAD.IADD R101, R101, 0x1, -R5 ;  /* 0x000000016565d824 */ /* 0x000fe200078e0a05 */
[C---:B------:R-:W-:Y:S01]  /*2720*/  ISETP.GT.U32.AND P5, PT, R5.reuse, R71, PT ;  /* 0x000000470500720c */ /* 0x040fe20003fa4070 */
[----:B------:R-:W-:-:S02]  /*2730*/  IMAD R97, R5, R6, R10 ;  /* 0x0000000605617224 */ /* 0x000fc400078e020a */
[----:B------:R-:W-:Y:S01]  /*2740*/  IMAD R95, R5, R8, R16 ;  /* 0x00000008055f7224 */ /* 0x000fe200078e0210 */
[----:B------:R-:W-:Y:S01]  /*2750*/  IABS R8, R7 ;  /* 0x0000000700087213 */ /* 0x000fe20000000000 */
[----:B------:R-:W-:Y:S01]  /*2760*/  @!P2 IMAD.IADD R99, R99, 0x1, -R5 ;  /* 0x000000016363a824 */ /* 0x000fe200078e0a05 */
[C---:B------:R-:W-:Y:S01]  /*2770*/  ISETP.GT.U32.AND P2, PT, R5.reuse, R73, PT ;  /* 0x000000490500720c */ /* 0x040fe20003f44070 */
[----:B------:R-:W-:Y:S01]  /*2780*/  @!P0 IMAD.MOV R101, RZ, RZ, -R101 ;  /* 0x000000ffff658224 */ /* 0x000fe200078e0a65 */
[C---:B------:R-:W-:Y:S01]  /*2790*/  ISETP.GT.U32.AND P0, PT, R5.reuse, R97, PT ;  /* 0x000000610500720c */ /* 0x040fe20003f04070 */
[----:B------:R-:W-:Y:S01]  /*27a0*/  @!P6 IMAD.MOV R99, RZ, RZ, -R99 ;  /* 0x000000ffff63e224 */ /* 0x000fe200078e0a63 */
[----:B------:R-:W-:Y:S01]  /*27b0*/  ISETP.GT.U32.AND P6, PT, R5, R95, PT ;  /* 0x0000005f0500720c */ /* 0x000fe20003fc4070 */
[----:B------:R-:W-:Y:S01]  /*27c0*/  @!P3 IMAD.IADD R69, R69, 0x1, -R5 ;  /* 0x000000014545b824 */ /* 0x000fe200078e0a05 */
[----:B------:R-:W-:Y:S01]  /*27d0*/  ISETP.GE.AND P3, PT, R9, RZ, PT ;  /* 0x000000ff0900720c */ /* 0x000fe20003f66270 */
[----:B------:R-:W-:Y:S01]  /*27e0*/  IMAD.HI.U32 R6, R3, R8, RZ ;  /* 0x0000000803067227 */ /* 0x000fe200078e00ff */
[----:B------:R-:W-:-:S03]  /*27f0*/  LOP3.LUT R9, R2, 0xae, RZ, 0xfc, !PT ;  /* 0x000000ae02097812 */ /* 0x000fc600078efcff */
[----:B------:R-:W-:Y:S01]  /*2800*/  IMAD.MOV R6, RZ, RZ, -R6 ;  /* 0x000000ffff067224 */ /* 0x000fe200078e0a06 */
[----:B------:R-:W-:Y:S01]  /*2810*/  IABS R10, R9 ;  /* 0x00000009000a7213 */ /* 0x000fe20000000000 */
[--C-:B------:R-:W-:Y:S02]  /*2820*/  @!P2 IMAD.IADD R73, R73, 0x1, -R5.reuse ;  /* 0x000000014949a824 */ /* 0x100fe400078e0a05 */
[--C-:B------:R-:W-:Y:S01]  /*2830*/  @!P0 IMAD.IADD R97, R97, 0x1, -R5.reuse ;  /* 0x0000000161618824 */ /* 0x100fe200078e0a05 */
[----:B------:R-:W-:Y:S01]  /*2840*/  ISETP.GE.AND P0, PT, R7, RZ, PT ;  /* 0x000000ff0700720c */ /* 0x000fe20003f06270 */
[--C-:B------:R-:W-:Y:S01]  /*2850*/  @!P6 IMAD.IADD R95, R95, 0x1, -R5.reuse ;  /* 0x000000015f5fe824 */ /* 0x100fe200078e0a05 */
[C---:B------:R-:W-:Y:S01]  /*2860*/  ISETP.GT.U32.AND P6, PT, R5.reuse, R73, PT ;  /* 0x000000490500720c */ /* 0x040fe20003fc4070 */
[C---:B------:R-:W-:Y:S01]  /*2870*/  IMAD R75, R5.reuse, R6, R8 ;  /* 0x00000006054b7224 */ /* 0x040fe200078e0208 */
[----:B------:R-:W-:Y:S01]  /*2880*/  ISETP.GT.U32.AND P2, PT, R5, R97, PT ;  /* 0x000000610500720c */ /* 0x000fe20003f44070 */
[----:B------:R-:W-:Y:S01]  /*2890*/  @!P5 IMAD.IADD R71, R71, 0x1, -R5 ;  /* 0x000000014747d824 */ /* 0x000fe200078e0a05 */
[----:B------:R-:W-:Y:S01]  /*28a0*/  LOP3.LUT R8, R2, 0xac, RZ, 0xfc, !PT ;  /* 0x000000ac02087812 */ /* 0x000fe200078efcff */
[----:B------:R-:W-:-:S03]  /*28b0*/  IMAD.HI.U32 R6, R3, R10, RZ ;  /* 0x0000000a03067227 */ /* 0x000fc600078e00ff */
[----:B------:R-:W-:Y:S01]  /*28c0*/  ISETP.GT.U32.AND P5, PT, R5, R71, PT ;  /* 0x000000470500720c */ /* 0x000fe20003fa4070 */
[----:B------:R-:W-:Y:S01]  /*28d0*/  IMAD.MOV R6, RZ, RZ, -R6 ;  /* 0x000000ffff067224 */ /* 0x000fe200078e0a06 */
[----:B------:R-:W-:Y:S01]  /*28e0*/  IABS R7, R8 ;  /* 0x0000000800077213 */ /* 0x000fe20000000000 */
[----:B------:R-:W-:Y:S01]  /*28f0*/  @!P1 IMAD.MOV R69, RZ, RZ, -R69 ;  /* 0x000000ffff459224 */ /* 0x000fe200078e0a45 */
[----:B------:R-:W-:Y:S01]  /*2900*/  ISETP.GE.AND P1, PT, R11, RZ, PT ;  /* 0x000000ff0b00720c */ /* 0x000fe20003f26270 */
[----:B------:R-:W-:Y:S01]  /*2910*/  IMAD R93, R5, R6, R10 ;  /* 0x00000006055d7224 */ /* 0x000fe200078e020a */
[C---:B------:R-:W-:Y:S01]  /*2920*/  LOP3.LUT R11, R2.reuse, 0xaa, RZ, 0xfc, !PT ;  /* 0x000000aa020b7812 */ /* 0x040fe200078efcff */
[--C-:B------:R-:W-:Y:S02]  /*2930*/  @!P6 IMAD.IADD R73, R73, 0x1, -R5.reuse ;  /* 0x000000014949e824 */ /* 0x100fe400078e0a05 */
[----:B------:R-:W-:Y:S01]  /*2940*/  @!P2 IMAD.IADD R97, R97, 0x1, -R5 ;  /* 0x000000016161a824 */ /* 0x000fe200078e0a05 */
[C---:B------:R-:W-:Y:S01]  /*2950*/  ISETP.GT.U32.AND P6, PT, R5.reuse, R93, PT ;  /* 0x0000005d0500720c */ /* 0x040fe20003fc4070 */
[----:B------:R-:W-:Y:S01]  /*2960*/  IMAD.MOV.U32 R10, RZ, RZ, R7 ;  /* 0x000000ffff0a7224 */ /* 0x000fe200078e0007 */
[----:B------:R-:W-:Y:S01]  /*2970*/  ISETP.GT.U32.AND P2, PT, R5, R75, PT ;  /* 0x0000004b0500720c */ /* 0x000fe20003f44070 */
[----:B------:R-:W-:Y:S01]  /*2980*/  @!P5 IMAD.IADD R71, R71, 0x1, -R5 ;  /* 0x000000014747d824 */ /* 0x000fe200078e0a05 */
[----:B------:R-:W-:Y:S01]  /*2990*/  ISETP.GE.AND P5, PT, R13, RZ, PT ;  /* 0x000000ff0d00720c */ /* 0x000fe20003fa6270 */
[----:B------:R-:W-:Y:S01]  /*29a0*/  IMAD.HI.U32 R6, R3, R10, RZ ;  /* 0x0000000a03067227 */ /* 0x000fe200078e00ff */
[----:B------:R-:W-:-:S02]  /*29b0*/  LOP3.LUT R13, R2, 0xa8, RZ, 0xfc, !PT ;  /* 0x000000a8020d7812 */ /* 0x000fc400078efcff */
[----:B------:R-:W-:Y:S01]  /*29c0*/  IABS R14, R11 ;  /* 0x0000000b000e7213 */ /* 0x000fe20000000000 */
[----:B------:R-:W-:Y:S01]  /*29d0*/  @!P4 IMAD.MOV R71, RZ, RZ, -R71 ;  /* 0x000000ffff47c224 */ /* 0x000fe200078e0a47 */
[----:B------:R-:W-:Y:S01]  /*29e0*/  ISETP.GT.U32.AND P4, PT, R5, R95, PT ;  /* 0x0000005f0500720c */ /* 0x000fe20003f84070 */
[----:B------:R-:W-:Y:S01]  /*29f0*/  IMAD.MOV R6, RZ, RZ, -R6 ;  /* 0x000000ffff067224 */ /* 0x000fe200078e0a06 */
[----:B------:R-:W-:Y:S01]  /*2a00*/  IABS R16, R13 ;  /* 0x0000000d00107213 */ /* 0x000fe20000000000 */
[----:B------:R-:W-:Y:S02]  /*2a10*/  @!P6 IMAD.IADD R93, R93, 0x1, -R5 ;  /* 0x000000015d5de824 */ /* 0x000fe400078e0a05 */
[----:B------:R-:W-:-:S03]  /*2a20*/  IMAD.HI.U32 R7, R3, R14, RZ ;  /* 0x0000000e03077227 */ /* 0x000fc600078e00ff */
[----:B------:R-:W-:Y:S01]  /*2a30*/  ISETP.GT.U32.AND P6, PT, R5, R93, PT ;  /* 0x0000005d0500720c */ /* 0x000fe20003fc4070 */
[----:B------:R-:W-:Y:S01]  /*2a40*/  @!P2 IMAD.IADD R75, R75, 0x1, -R5 ;  /* 0x000000014b4ba824 */ /* 0x000fe200078e0a05 */
[----:B------:R-:W-:Y:S01]  /*2a50*/  ISETP.GE.AND P2, PT, R8, RZ, PT ;  /* 0x000000ff0800720c */ /* 0x000fe20003f46270 */
[----:B------:R-:W-:-:S04]  /*2a60*/  IMAD.HI.U32 R8, R3, R16, RZ ;  /* 0x0000001003087227 */ /* 0x000fc800078e00ff */
[----:B------:R-:W-:Y:S02]  /*2a70*/  IMAD.MOV R7, RZ, RZ, -R7 ;  /* 0x000000ffff077224 */ /* 0x000fe400078e0a07 */
[----:B------:R-:W-:Y:S02]  /*2a80*/  IMAD R77, R5, R6, R10 ;  /* 0x00000006054d7224 */ /* 0x000fe400078e020a */
[----:B------:R-:W-:Y:S01]  /*2a90*/  @!P4 IMAD.IADD R95, R95, 0x1, -R5 ;  /* 0x000000015f5fc824 */ /* 0x000fe200078e0a05 */
[----:B------:R-:W-:Y:S01]  /*2aa0*/  ISETP.GE.AND P4, PT, R9, RZ, PT ;  /* 0x000000ff0900720c */ /* 0x000fe20003f86270 */
[----:B------:R-:W-:Y:S01]  /*2ab0*/  IMAD.MOV R8, RZ, RZ, -R8 ;  /* 0x000000ffff087224 */ /* 0x000fe200078e0a08 */
[C---:B------:R-:W-:Y:S01]  /*2ac0*/  LOP3.LUT R9, R2.reuse, 0xa4, RZ, 0xfc, !PT ;  /* 0x000000a402097812 */ /* 0x040fe200078efcff */
[C---:B------:R-:W-:Y:S01]  /*2ad0*/  IMAD R91, R5.reuse, R7, R14 ;  /* 0x00000007055b7224 */ /* 0x040fe200078e020e */
[----:B------:R-:W-:Y:S01]  /*2ae0*/  LOP3.LUT R7, R2, 0xa6, RZ, 0xfc, !PT ;  /* 0x000000a602077812 */ /* 0x000fe200078efcff */
[----:B------:R-:W-:Y:S01]  /*2af0*/  @!P1 IMAD.MOV R73, RZ, RZ, -R73 ;  /* 0x000000ffff499224 */ /* 0x000fe200078e0a49 */
[C---:B------:R-:W-:Y:S01]  /*2b00*/  ISETP.GT.U32.AND P1, PT, R5.reuse, R77, PT ;  /* 0x0000004d0500720c */ /* 0x040fe20003f24070 */
[C---:B------:R-:W-:Y:S01]  /*2b10*/  IMAD R79, R5.reuse, R8, R16 ;  /* 0x00000008054f7224 */ /* 0x040fe200078e0210 */
[----:B------:R-:W-:Y:S01]  /*2b20*/  IABS R8, R7 ;  /* 0x0000000700087213 */ /* 0x000fe20000000000 */
[----:B------:R-:W-:Y:S01]  /*2b30*/  @!P5 IMAD.MOV R95, RZ, RZ, -R95 ;  /* 0x000000ffff5fd224 */ /* 0x000fe200078e0a5f */
[----:B------:R-:W-:Y:S01]  /*2b40*/  ISETP.GT.U32.AND P5, PT, R5, R91, PT ;  /* 0x0000005b0500720c */ /* 0x000fe20003fa4070 */
[----:B------:R-:W-:Y:S01]  /*2b50*/  @!P6 IMAD.IADD R93, R93, 0x1, -R5 ;  /* 0x000000015d5de824 */ /* 0x000fe200078e0a05 */
[----:B------:R-:W-:Y:S01]  /*2b60*/  ISETP.GT.U32.AND P6, PT, R5, R79, PT ;  /* 0x0000004f0500720c */ /* 0x000fe20003fc4070 */
[----:B------:R-:W-:Y:S01]  /*2b70*/  IMAD.HI.U32 R6, R3, R8, RZ ;  /* 0x0000000803067227 */ /* 0x000fe200078e00ff */
[----:B------:R-:W-:-:S02]  /*2b80*/  IABS R10, R9 ;  /* 0x00000009000a7213 */ /* 0x000fc40000000000 */
[C---:B------:R-:W-:Y:S01]  /*2b90*/  LOP3.LUT R14, R2.reuse, 0x9e, RZ, 0xfc, !PT ;  /* 0x0000009e020e7812 */ /* 0x040fe200078efcff */
[----:B------:R-:W-:Y:S01]  /*2ba0*/  @!P3 IMAD.MOV R97, RZ, RZ, -R97 ;  /* 0x000000ffff61b224 */ /* 0x000fe200078e0a61 */
[----:B------:R-:W-:Y:S01]  /*2bb0*/  ISETP.GT.U32.AND P3, PT, R5, R75, PT ;  /* 0x0000004b0500720c */ /* 0x000fe20003f64070 */
[--C-:B------:R-:W-:Y:S01]  /*2bc0*/  @!P1 IMAD.IADD R77, R77, 0x1, -R5.reuse ;  /* 0x000000014d4d9824 */ /* 0x100fe200078e0a05 */
[----:B------:R-:W-:Y:S01]  /*2bd0*/  ISETP.GE.AND P1, PT, R13, RZ, PT ;  /* 0x000000ff0d00720c */ /* 0x000fe20003f26270 */
[----:B------:R-:W-:Y:S01]  /*2be0*/  IMAD.MOV R89, RZ, RZ, -R6 ;  /* 0x000000ffff597224 */ /* 0x000fe200078e0a06 */
[----:B------:R-:W-:Y:S01]  /*2bf0*/  LOP3.LUT R13, R2, 0xa0, RZ, 0xfc, !PT ;  /* 0x000000a0020d7812 */ /* 0x000fe200078efcff */
[--C-:B------:R-:W-:Y:S01]  /*2c00*/  @!P5 IMAD.IADD R91, R91, 0x1, -R5.reuse ;  /* 0x000000015b5bd824 */ /* 0x100fe200078e0a05 */
[----:B------:R-:W-:Y:S01]  /*2c10*/  ISETP.GT.U32.AND P5, PT, R5, R77, PT ;  /* 0x0000004d0500720c */ /* 0x000fe20003fa4070 */
[----:B------:R-:W-:Y:S01]  /*2c20*/  @!P6 IMAD.IADD R79, R79, 0x1, -R5 ;  /* 0x000000014f4fe824 */ /* 0x000fe200078e0a05 */
[----:B------:R-:W-:Y:S01]  /*2c30*/  IABS R16, R17 ;  /* 0x0000001100107213 */ /* 0x000fe20000000000 */
[----:B------:R-:W-:Y:S01]  /*2c40*/  IMAD.HI.U32 R6, R3, R10, RZ ;  /* 0x0000000a03067227 */ /* 0x000fe200078e00ff */
[----:B------:R-:W-:-:S03]  /*2c50*/  ISETP.GT.U32.AND P6, PT, R5, R91, PT ;  /* 0x0000005b0500720c */ /* 0x000fc60003fc4070 */
[----:B------:R-:W-:Y:S02]  /*2c60*/  IMAD R89, R5, R89, R8 ;  /* 0x0000005905597224 */ /* 0x000fe400078e0208 */
[----:B------:R-:W-:Y:S02]  /*2c70*/  IMAD.MOV R6, RZ, RZ, -R6 ;  /* 0x000000ffff067224 */ /* 0x000fe400078e0a06 */
[--C-:B------:R-:W-:Y:S01]  /*2c80*/  @!P3 IMAD.IADD R75, R75, 0x1, -R5.reuse ;  /* 0x000000014b4bb824 */ /* 0x100fe200078e0a05 */
[----:B------:R-:W-:Y:S01]  /*2c90*/  ISETP.GE.AND P3, PT, R11, RZ, PT ;  /* 0x000000ff0b00720c */ /* 0x000fe20003f66270 */
[--C-:B------:R-:W-:Y:S01]  /*2ca0*/  @!P5 IMAD.IADD R77, R77, 0x1, -R5.reuse ;  /* 0x000000014d4dd824 */ /* 0x100fe200078e0a05 */
[C---:B------:R-:W-:Y:S01]  /*2cb0*/  ISETP.GT.U32.AND P5, PT, R5.reuse, R89, PT ;  /* 0x000000590500720c */ /* 0x040fe20003fa4070 */
[----:B------:R-:W-:Y:S01]  /*2cc0*/  IMAD R81, R5, R6, R10 ;  /* 0x0000000605517224 */ /* 0x000fe200078e020a */
[C---:B------:R-:W-:Y:S01]  /*2cd0*/  LOP3.LUT R11, R2.reuse, 0xa2, RZ, 0xfc, !PT ;  /* 0x000000a2020b7812 */ /* 0x040fe200078efcff */
[----:B------:R-:W-:Y:S01]  /*2ce0*/  @!P6 IMAD.IADD R91, R91, 0x1, -R5 ;  /* 0x000000015b5be824 */ /* 0x000fe200078e0a05 */
[----:B------:R-:W-:Y:S01]  /*2cf0*/  IABS R10, R13 ;  /* 0x0000000d000a7213 */ /* 0x000fe20000000000 */
[----:B------:R-:W-:Y:S01]  /*2d00*/  @!P0 IMAD.MOV R75, RZ, RZ, -R75 ;  /* 0x000000ffff4b8224 */ /* 0x000fe200078e0a4b */
[C---:B------:R-:W-:Y:S01]  /*2d10*/  ISETP.GT.U32.AND P6, PT, R5.reuse, R81, PT ;  /* 0x000000510500720c */ /* 0x040fe20003fc4070 */
[----:B------:R-:W-:Y:S01]  /*2d20*/  @!P4 IMAD.MOV R93, RZ, RZ, -R93 ;  /* 0x000000ffff5dc224 */ /* 0x000fe200078e0a5d */
[----:B------:R-:W-:Y:S01]  /*2d30*/  IABS R8, R11 ;  /* 0x0000000b00087213 */ /* 0x000fe20000000000 */
[----:B------:R-:W-:Y:S01]  /*2d40*/  @!P2 IMAD.MOV R77, RZ, RZ, -R77 ;  /* 0x000000ffff4da224 */ /* 0x000fe200078e0a4d */
[----:B------:R-:W-:Y:S01]  /*2d50*/  ISETP.GT.U32.AND P0, PT, R5, R79, PT ;  /* 0x0000004f0500720c */ /* 0x000fe20003f04070 */
[----:B------:R-:W-:Y:S01]  /*2d60*/  @!P3 IMAD.MOV R91, RZ, RZ, -R91 ;  /* 0x000000ffff5bb224 */ /* 0x000fe200078e0a5b */
[----:B------:R-:W-:Y:S01]  /*2d70*/  ISETP.GE.AND P3, PT, R11, RZ, PT ;  /* 0x000000ff0b00720c */ /* 0x000fe20003f66270 */
[----:B------:R-:W-:Y:S01]  /*2d80*/  @!P5 IMAD.IADD R89, R89, 0x1, -R5 ;  /* 0x000000015959d824 */ /* 0x000fe200078e0a05 */
[----:B------:R-:W-:Y:S01]  /*2d90*/  ISETP.GE.AND P5, PT, R9, RZ, PT ;  /* 0x000000ff0900720c */ /* 0x000fe20003fa6270 */
[----:B------:R-:W-:Y:S01]  /*2da0*/  IMAD.HI.U32 R6, R3, R8, RZ ;  /* 0x0000000803067227 */ /* 0x000fe200078e00ff */
[----:B------:R-:W-:-:S02]  /*2db0*/  LOP3.LUT R9, R2, 0x9c, RZ, 0xfc, !PT ;  /* 0x0000009c02097812 */ /* 0x000fc400078efcff */
[----:B------:R-:W-:Y:S01]  /*2dc0*/  LOP3.LUT R11, R2, 0x98, RZ, 0xfc, !PT ;  /* 0x00000098020b7812 */ /* 0x000fe200078efcff */
[----:B------:R-:W-:Y:S01]  /*2dd0*/  @!P6 IMAD.IADD R81, R81, 0x1, -R5 ;  /* 0x000000015151e824 */ /* 0x000fe200078e0a05 */
[----:B------:R-:W-:Y:S01]  /*2de0*/  ISETP.GT.U32.AND P6, PT, R5, R89, PT ;  /* 0x000000590500720c */ /* 0x000fe20003fc4070 */
[----:B------:R-:W-:Y:S02]  /*2df0*/  IMAD.MOV R87, RZ, RZ, -R6 ;  /* 0x000000ffff577224 */ /* 0x000fe400078e0a06 */
[----:B------:R-:W-:Y:S01]  /*2e00*/  IMAD.HI.U32 R6, R3, R10, RZ ;  /* 0x0000000a03067227 */ /* 0x000fe200078e00ff */
[----:B------:R-:W-:-:S03]  /*2e10*/  ISETP.GT.U32.AND P2, PT, R5, R81, PT ;  /* 0x000000510500720c */ /* 0x000fc60003f44070 */
[--C-:B------:R-:W-:Y:S01]  /*2e20*/  @!P0 IMAD.IADD R79, R79, 0x1, -R5.reuse ;  /* 0x000000014f4f8824 */ /* 0x100fe200078e0a05 */
[----:B------:R-:W-:Y:S01]  /*2e30*/  ISETP.GE.AND P0, PT, R7, RZ, PT ;  /* 0x000000ff0700720c */ /* 0x000fe20003f06270 */
[----:B------:R-:W-:Y:S01]  /*2e40*/  IMAD R87, R5, R87, R8 ;  /* 0x0000005705577224 */ /* 0x000fe200078e0208 */
[----:B------:R-:W-:Y:S01]  /*2e50*/  IABS R7, R14 ;  /* 0x0000000e00077213 */ /* 0x000fe20000000000 */
[----:B------:R-:W-:Y:S02]  /*2e60*/  IMAD.MOV R83, RZ, RZ, -R6 ;  /* 0x000000ffff537224 */ /* 0x000fe400078e0a06 */
[----:B------:R-:W-:Y:S01]  /*2e70*/  @!P6 IMAD.IADD R89, R89, 0x1, -R5 ;  /* 0x000000015959e824 */ /* 0x000fe200078e0a05 */
[C---:B------:R-:W-:Y:S01]  /*2e80*/  ISETP.GT.U32.AND P4, PT, R5.reuse, R87, PT ;  /* 0x000000570500720c */ /* 0x040fe20003f84070 */
[----:B------:R-:W-:Y:S02]  /*2e90*/  IMAD R83, R5, R83, R10 ;  /* 0x0000005305537224 */ /* 0x000fe400078e020a */
[----:B------:R-:W-:Y:S01]  /*2ea0*/  IMAD.MOV.U32 R8, RZ, RZ, R7 ;  /* 0x000000ffff087224 */ /* 0x000fe200078e0007 */
[----:B------:R-:W-:Y:S01]  /*2eb0*/  IABS R7, R9 ;  /* 0x0000000900077213 */ /* 0x000fe20000000000 */
[----:B------:R-:W-:Y:S01]  /*2ec0*/  @!P2 IMAD.IADD R81, R81, 0x1, -R5 ;  /* 0x000000015151a824 */ /* 0x000fe200078e0a05 */
[----:B------:R-:W-:Y:S01]  /*2ed0*/  ISETP.GT.U32.AND P6, PT, R5, R83, PT ;  /* 0x000000530500720c */ /* 0x000fe20003fc4070 */
[----:B------:R-:W-:Y:S01]  /*2ee0*/  IMAD.HI.U32 R6, R3, R8, RZ ;  /* 0x0000000803067227 */ /* 0x000fe200078e00ff */
[----:B------:R-:W-:-:S03]  /*2ef0*/  ISETP.GE.AND P2, PT, R14, RZ, PT ;  /* 0x000000ff0e00720c */ /* 0x000fc60003f46270 */
[----:B------:R-:W-:Y:S02]  /*2f00*/  IMAD.MOV R6, RZ, RZ, -R6 ;  /* 0x000000ffff067224 */ /* 0x000fe400078e0a06 */
[----:B------:R-:W-:Y:S01]  /*2f10*/  @!P4 IMAD.IADD R87, R87, 0x1, -R5 ;  /* 0x000000015757c824 */ /* 0x000fe200078e0a05 */
[----:B------:R-:W-:Y:S01]  /*2f20*/  ISETP.GE.AND P4, PT, R9, RZ, PT ;  /* 0x000000ff0900720c */ /* 0x000fe20003f86270 */
[----:B------:R-:W-:Y:S01]  /*2f30*/  IMAD R85, R5, R6, R8 ;  /* 0x0000000605557224 */ /* 0x000fe200078e0208 */
[----:B------:R-:W-:Y:S01]  /*2f40*/  LOP3.LUT R9, R2, 0x9a, RZ, 0xfc, !PT ;  /* 0x0000009a02097812 */ /* 0x000fe200078efcff */
[----:B------:R-:W-:Y:S01]  /*2f50*/  IMAD.MOV.U32 R8, RZ, RZ, R7 ;  /* 0x000000ffff087224 */ /* 0x000fe200078e0007 */
[----:B------:R-:W-:Y:S01]  /*2f60*/  IABS R7, R11 ;  /* 0x0000000b00077213 */ /* 0x000fe20000000000 */
[----:B------:R-:W-:Y:S01]  /*2f70*/  @!P6 IMAD.IADD R83, R83, 0x1, -R5 ;  /* 0x000000015353e824 */ /* 0x000fe200078e0a05 */
[----:B------:R-:W-:Y:S01]  /*2f80*/  ISETP.GT.U32.AND P6, PT, R5, R87, PT ;  /* 0x000000570500720c */ /* 0x000fe20003fc4070 */
[----:B------:R-:W-:Y:S01]  /*2f90*/  IMAD.HI.U32 R6, R3, R8, RZ ;  /* 0x0000000803067227 */ /* 0x000fe200078e00ff */
[----:B------:R-:W-:-:S03]  /*2fa0*/  IABS R10, R9 ;  /* 0x00000009000a7213 */ /* 0x000fc60000000000 */
[----:B------:R-:W-:Y:S02]  /*2fb0*/  IMAD.MOV R6, RZ, RZ, -R6 ;  /* 0x000000ffff067224 */ /* 0x000fe400078e0a06 */
[----:B------:R-:W-:Y:S01]  /*2fc0*/  @!P5 IMAD.MOV R81, RZ, RZ, -R81 ;  /* 0x000000ffff51d224 */ /* 0x000fe200078e0a51 */
[C---:B------:R-:W-:Y:S01]  /*2fd0*/  ISETP.GT.U32.AND P5, PT, R5.reuse, R85, PT ;  /* 0x000000550500720c */ /* 0x040fe20003fa4070 */
[----:B------:R-:W-:Y:S02]  /*2fe0*/  IMAD R149, R5, R6, R8 ;  /* 0x0000000605957224 */ /* 0x000fe400078e0208 */
[----:B------:R-:W-:Y:S01]  /*2ff0*/  @!P1 IMAD.MOV R79, RZ, RZ, -R79 ;  /* 0x000000ffff4f9224 */ /* 0x000fe200078e0a4f */
[----:B------:R-:W-:Y:S01]  /*3000*/  ISETP.GE.AND P1, PT, R13, RZ, PT ;  /* 0x000000ff0d00720c */ /* 0x000fe20003f26270 */
[----:B------:R-:W-:Y:S01]  /*3010*/  @!P6 IMAD.IADD R87, R87, 0x1, -R5 ;  /* 0x000000015757e824 */ /* 0x000fe200078e0a05 */
[C---:B------:R-:W-:Y:S01]  /*3020*/  ISETP.GT.U32.AND P6, PT, R5.reuse, R149, PT ;  /* 0x000000950500720c */ /* 0x040fe20003fc4070 */
[----:B------:R-:W-:Y:S01]  /*3030*/  @!P0 IMAD.MOV R89, RZ, RZ, -R89 ;  /* 0x000000ffff598224 */ /* 0x000fe200078e0a59 */
[----:B------:R-:W-:Y:S01]  /*3040*/  LOP3.LUT R13, R2, 0x96, RZ, 0xfc, !PT ;  /* 0x00000096020d7812 */ /* 0x000fe200078efcff */
[----:B------:R-:W-:Y:S01]  /*3050*/  IMAD.MOV.U32 R8, RZ, RZ, R7 ;  /* 0x000000ffff087224 */ /* 0x000fe200078e0007 */
[----:B------:R-:W-:Y:S01]  /*3060*/  ISETP.GT.U32.AND P0, PT, R5, R83, PT ;  /* 0x000000530500720c */ /* 0x000fe20003f04070 */
[----:B------:R-:W-:Y:S01]  /*3070*/  IMAD.HI.U32 R6, R3, R10, RZ ;  /* 0x0000000a03067227 */ /* 0x000fe200078e00ff */
[----:B------:R-:W-:-:S03]  /*3080*/  IABS R14, R13 ;  /* 0x0000000d000e7213 */ /* 0x000fc60000000000 */
[----:B------:R-:W-:Y:S01]  /*3090*/  @!P5 IMAD.IADD R85, R85, 0x1, -R5 ;  /* 0x000000015555d824 */ /* 0x000fe200078e0a05 */
[----:B------:R-:W-:Y:S01]  /*30a0*/  ISETP.GE.AND P5, PT, R11, RZ, PT ;  /* 0x000000ff0b00720c */ /* 0x000fe20003fa6270 */
[----:B------:R-:W-:Y:S01]  /*30b0*/  IMAD.HI.U32 R7, R3, R8, RZ ;  /* 0x0000000803077227 */ /* 0x000fe200078e00ff */
[----:B------:R-:W-:-:S03]  /*30c0*/  LOP3.LUT R11, R2, 0x92, RZ, 0xfc, !PT ;  /* 0x00000092020b7812 */ /* 0x000fc600078efcff */
[----:B------:R-:W-:Y:S01]  /*30d0*/  @!P6 IMAD.IADD R149, R149, 0x1, -R5 ;  /* 0x000000019595e824 */ /* 0x000fe200078e0a05 */
[C---:B------:R-:W-:Y:S01]  /*30e0*/  ISETP.GT.U32.AND P6, PT, R5.reuse, R85, PT ;  /* 0x000000550500720c */ /* 0x040fe20003fc4070 */
[----:B------:R-:W-:Y:S02]  /*30f0*/  @!P3 IMAD.MOV R87, RZ, RZ, -R87 ;  /* 0x000000ffff57b224 */ /* 0x000fe400078e0a57 */
[----:B------:R-:W-:Y:S01]  /*3100*/  IMAD.MOV R151, RZ, RZ, -R6 ;  /* 0x000000ffff977224 */ /* 0x000fe200078e0a06 */
[----:B------:R-:W-:Y:S01]  /*3110*/  ISETP.GT.U32.AND P3, PT, R5, R149, PT ;  /* 0x000000950500720c */ /* 0x000fe20003f64070 */
[----:B------:R-:W-:-:S04]  /*3120*/  IMAD.HI.U32 R6, R3, R14, RZ ;  /* 0x0000000e03067227 */ /* 0x000fc800078e00ff */
[----:B------:R-:W-:Y:S02]  /*3130*/  IMAD.MOV R7, RZ, RZ, -R7 ;  /* 0x000000ffff077224 */ /* 0x000fe400078e0a07 */
[----:B------:R-:W-:Y:S02]  /*3140*/  IMAD.MOV R6, RZ, RZ, -R6 ;  /* 0x000000ffff067224 */ /* 0x000fe400078e0a06 */
[----:B------:R-:W-:Y:S02]  /*3150*/  IMAD R155, R5, R7, R8 ;  /* 0x00000007059b7224 */ /* 0x000fe400078e0208 */
[--C-:B------:R-:W-:Y:S01]  /*3160*/  @!P0 IMAD.IADD R83, R83, 0x1, -R5.reuse ;  /* 0x0000000153538824 */ /* 0x100fe200078e0a05 */
[----:B------:R-:W-:Y:S01]  /*3170*/  ISETP.GE.AND P0, PT, R9, RZ, PT ;  /* 0x000000ff0900720c */ /* 0x000fe20003f06270 */
[C---:B------:R-:W-:Y:S01]  /*3180*/  IMAD R151, R5.reuse, R151, R10 ;  /* 0x0000009705977224 */ /* 0x040fe200078e020a */
[----:B------:R-:W-:Y:S01]  /*3190*/  IABS R10, R11 ;  /* 0x0000000b000a7213 */ /* 0x000fe20000000000 */
[----:B------:R-:W-:Y:S01]  /*31a0*/  IMAD R157, R5, R6, R14 ;  /* 0x00000006059d7224 */ /* 0x000fe200078e020e */
[----:B------:R-:W-:Y:S01]  /*31b0*/  LOP3.LUT R9, R2, 0x94, RZ, 0xfc, !PT ;  /* 0x0000009402097812 */ /* 0x000fe200078efcff */
[----:B------:R-:W-:Y:S01]  /*31c0*/  @!P6 IMAD.IADD R85, R85, 0x1, -R5 ;  /* 0x000000015555e824 */ /* 0x000fe200078e0a05 */
[C---:B------:R-:W-:Y:S01]  /*31d0*/  ISETP.GT.U32.AND P6, PT, R5.reuse, R155, PT ;  /* 0x0000009b0500720c */ /* 0x040fe20003fc4070 */
[----:B------:R-:W-:Y:S01]  /*31e0*/  @!P1 IMAD.MOV R83, RZ, RZ, -R83 ;  /* 0x000000ffff539224 */ /* 0x000fe200078e0a53 */
[----:B------:R-:W-:Y:S01]  /*31f0*/  ISETP.GT.U32.AND P1, PT, R5, R151, PT ;  /* 0x000000970500720c */ /* 0x000fe20003f24070 */
[----:B------:R-:W-:Y:S01]  /*3200*/  @!P3 IMAD.IADD R149, R149, 0x1, -R5 ;  /* 0x000000019595b824 */ /* 0x000fe200078e0a05 */
[----:B------:R-:W-:Y:S01]  /*3210*/  ISETP.GT.U32.AND P3, PT, R5, R157, PT ;  /* 0x0000009d0500720c */ /* 0x000fe20003f64070 */
[----:B------:R-:W-:Y:S01]  /*3220*/  IMAD.HI.U32 R7, R3, R10, RZ ;  /* 0x0000000a03077227 */ /* 0x000fe200078e00ff */
[----:B------:R-:W-:-:S02]  /*3230*/  IABS R8, R9 ;  /* 0x0000000900087213 */ /* 0x000fc40000000000 */
[----:B------:R-:W-:Y:S01]  /*3240*/  IABS R14, R15 ;  /* 0x0000000f000e7213 */ /* 0x000fe20000000000 */
[----:B------:R-:W-:Y:S02]  /*3250*/  IMAD.MOV R7, RZ, RZ, -R7 ;  /* 0x000000ffff077224 */ /* 0x000fe400078e0a07 */
[----:B------:R-:W-:-:S04]  /*3260*/  IMAD.HI.U32 R6, R3, R8, RZ ;  /* 0x0000000803067227 */ /* 0x000fc800078e00ff */
[--C-:B------:R-:W-:Y:S02]  /*3270*/  @!P6 IMAD.IADD R155, R155, 0x1, -R5.reuse ;  /* 0x000000019b9be824 */ /* 0x100fe400078e0a05 */
[--C-:B------:R-:W-:Y:S01]  /*3280*/  @!P1 IMAD.IADD R151, R151, 0x1, -R5.reuse ;  /* 0x0000000197979824 */ /* 0x100fe200078e0a05 */
[----:B------:R-:W-:Y:S01]  /*3290*/  ISETP.GE.AND P1, PT, R13, RZ, PT ;  /* 0x000000ff0d00720c */ /* 0x000fe20003f26270 */
[----:B------:R-:W-:Y:S01]  /*32a0*/  @!P3 IMAD.IADD R157, R157, 0x1, -R5 ;  /* 0x000000019d9db824 */ /* 0x000fe200078e0a05 */
[C---:B------:R-:W-:Y:S01]  /*32b0*/  ISETP.GT.U32.AND P3, PT, R5.reuse, R155, PT ;  /* 0x0000009b0500720c */ /* 0x040fe20003f64070 */
[C---:B------:R-:W-:Y:S01]  /*32c0*/  IMAD R161, R5.reuse, R7, R10 ;  /* 0x0000000705a17224 */ /* 0x040fe200078e020a */
[----:B------:R-:W-:Y:S01]  /*32d0*/  ISETP.GT.U32.AND P6, PT, R5, R151, PT ;  /* 0x000000970500720c */ /* 0x000fe20003fc4070 */
[----:B------:R-:W-:Y:S01]  /*32e0*/  IMAD.HI.U32 R7, R3, R16, RZ ;  /* 0x0000001003077227 */ /* 0x000fe200078e00ff */
[----:B------:R-:W-:-:S03]  /*32f0*/  LOP3.LUT R13, R2, 0x80, RZ, 0xfc, !PT ;  /* 0x00000080020d7812 */ /* 0x000fc600078efcff */
[----:B------:R-:W-:Y:S02]  /*3300*/  IMAD.MOV R6, RZ, RZ, -R6 ;  /* 0x000000ffff067224 */ /* 0x000fe400078e0a06 */
[----:B------:R-:W-:Y:S02]  /*3310*/  IMAD.MOV R7, RZ, RZ, -R7 ;  /* 0x000000ffff077224 */ /* 0x000fe400078e0a07 */
[----:B------:R-:W-:Y:S02]  /*3320*/  IMAD R159, R5, R6, R8 ;  /* 0x00000006059f7224 */ /* 0x000fe400078e0208 */
[--C-:B------:R-:W-:Y:S01]  /*3330*/  @!P3 IMAD.IADD R155, R155, 0x1, -R5.reuse ;  /* 0x000000019b9bb824 */ /* 0x100fe200078e0a05 */
[C---:B------:R-:W-:Y:S01]  /*3340*/  ISETP.GT.U32.AND P3, PT, R5.reuse, R161, PT ;  /* 0x000000a10500720c */ /* 0x040fe20003f64070 */
[----:B------:R-:W-:Y:S01]  /*3350*/  IMAD R165, R5, R7, R16 ;  /* 0x0000000705a57224 */ /* 0x000fe200078e0210 */
[----:B------:R-:W-:Y:S01]  /*3360*/  LOP3.LUT R7, R2, 0x8a, RZ, 0xfc, !PT ;  /* 0x0000008a02077812 */ /* 0x000fe200078efcff */
[----:B------:R-:W-:Y:S01]  /*3370*/  @!P6 IMAD.IADD R151, R151, 0x1, -R5 ;  /* 0x000000019797e824 */ /* 0x000fe200078e0a05 */
[----:B------:R-:W-:Y:S01]  /*3380*/  ISETP.GT.U32.AND P6, PT, R5, R159, PT ;  /* 0x0000009f0500720c */ /* 0x000fe20003fc4070 */
[----:B------:R-:W-:Y:S01]  /*3390*/  IMAD.HI.U32 R6, R3, R14, RZ ;  /* 0x0000000e03067227 */ /* 0x000fe200078e00ff */
[----:B------:R-:W-:-:S03]  /*33a0*/  IABS R10, R7 ;  /* 0x00000007000a7213 */ /* 0x000fc60000000000 */
[----:B------:R-:W-:Y:S01]  /*33b0*/  @!P4 IMAD.MOV R149, RZ, RZ, -R149 ;  /* 0x000000ffff95c224 */ /* 0x000fe200078e0a95 */
[----:B------:R-:W-:Y:S01]  /*33c0*/  ISETP.GE.AND P4, PT, R9, RZ, PT ;  /* 0x000000ff0900720c */ /* 0x000fe20003f86270 */
[----:B------:R-:W-:Y:S01]  /*33d0*/  @!P5 IMAD.MOV R155, RZ, RZ, -R155 ;  /* 0x000000ffff9bd224 */ /* 0x000fe200078e0a9b */
[----:B------:R-:W-:Y:S01]  /*33e0*/  ISETP.GT.U32.AND P5, PT, R5, R165, PT ;  /* 0x000000a50500720c */ /* 0x000fe20003fa4070 */
[----:B------:R-:W-:Y:S01]  /*33f0*/  IMAD.MOV R6, RZ, RZ, -R6 ;  /* 0x000000ffff067224 */ /* 0x000fe200078e0a06 */
[----:B------:R-:W-:Y:S01]  /*3400*/  LOP3.LUT R9, R2, 0x8c, RZ, 0xfc, !PT ;  /* 0x0000008c02097812 */ /* 0x000fe200078efcff */
[--C-:B------:R-:W-:Y:S02]  /*3410*/  @!P3 IMAD.IADD R161, R161, 0x1, -R5.reuse ;  /* 0x00000001a1a1b824 */ /* 0x100fe400078e0a05 */
[----:B------:R-:W-:Y:S01]  /*3420*/  IMAD R163, R5, R6, R14 ;  /* 0x0000000605a37224 */ /* 0x000fe200078e020e */
[----:B------:R-:W-:Y:S01]  /*3430*/  IABS R8, R9 ;  /* 0x0000000900087213 */ /* 0x000fe20000000000 */
[----:B------:R-:W-:Y:S01]  /*3440*/  @!P6 IMAD.IADD R159, R159, 0x1, -R5 ;  /* 0x000000019f9fe824 */ /* 0x000fe200078e0a05 */
[C---:B------:R-:W-:Y:S01]  /*3450*/  ISETP.GT.U32.AND P3, PT, R5.reuse, R161, PT ;  /* 0x000000a10500720c */ /* 0x040fe20003f64070 */
[----:B------:R-:W-:Y:S01]  /*3460*/  @!P2 IMAD.MOV R85, RZ, RZ, -R85 ;  /* 0x000000ffff55a224 */ /* 0x000fe200078e0a55 */
[----:B------:R-:W-:Y:S01]  /*3470*/  ISETP.GT.U32.AND P6, PT, R5, R163, PT ;  /* 0x000000a30500720c */ /* 0x000fe20003fc4070 */
[----:B------:R-:W-:Y:S01]  /*3480*/  IMAD.HI.U32 R6, R3, R8, RZ ;  /* 0x0000000803067227 */ /* 0x000fe200078e00ff */
[----:B------:R-:W-:-:S03]  /*3490*/  ISETP.GT.U32.AND P2, PT, R5, R157, PT ;  /* 0x0000009d0500720c */ /* 0x000fc60003f44070 */
[----:B------:R-:W-:Y:S02]  /*34a0*/  @!P5 IMAD.IADD R165, R165, 0x1, -R5 ;  /* 0x00000001a5a5d824 */ /* 0x000fe400078e0a05 */
[----:B------:R-:W-:Y:S02]  /*34b0*/  IMAD.MOV R6, RZ, RZ, -R6 ;  /* 0x000000ffff067224 */ /* 0x000fe400078e0a06 */
[----:B------:R-:W-:Y:S01]  /*34c0*/  @!P0 IMAD.MOV R151, RZ, RZ, -R151 ;  /* 0x000000ffff978224 */ /* 0x000fe200078e0a97 */
[C---:B------:R-:W-:Y:S01]  /*34d0*/  ISETP.GT.U32.AND P5, PT, R5.reuse, R165, PT ;  /* 0x000000a50500720c */ /* 0x040fe20003fa4070 */
[C---:B------:R-:W-:Y:S01]  /*34e0*/  IMAD R167, R5.reuse, R6, R8 ;  /* 0x0000000605a77224 */ /* 0x040fe200078e0208 */
[----:B------:R-:W-:Y:S01]  /*34f0*/  ISETP.GT.U32.AND P0, PT, R5, R159, PT ;  /* 0x0000009f0500720c */ /* 0x000fe20003f04070 */
[----:B------:R-:W-:Y:S01]  /*3500*/  IMAD.HI.U32 R6, R3, R10, RZ ;  /* 0x0000000a03067227 */ /* 0x000fe200078e00ff */
[----:B------:R-:W-:-:S03]  /*3510*/  LOP3.LUT R8, R2, 0x84, RZ, 0xfc, !PT ;  /* 0x0000008402087812 */ /* 0x000fc600078efcff */
[----:B------:R-:W-:Y:S01]  /*3520*/  IMAD.MOV R6, RZ, RZ, -R6 ;  /* 0x000000ffff067224 */ /* 0x000fe200078e0a06 */
[----:B------:R-:W-:Y:S01]  /*3530*/  IABS R14, R8 ;  /* 0x00000008000e7213 */ /* 0x000fe20000000000 */
[--C-:B------:R-:W-:Y:S02]  /*3540*/  @!P6 IMAD.IADD R163, R163, 0x1, -R5.reuse ;  /* 0x00000001a3a3e824 */ /* 0x100fe400078e0a05 */
[--C-:B------:R-:W-:Y:S01]  /*3550*/  @!P3 IMAD.IADD R161, R161, 0x1, -R5.reuse ;  /* 0x00000001a1a1b824 */ /* 0x100fe200078e0a05 */
[C---:B------:R-:W-:Y:S01]  /*3560*/  ISETP.GT.U32.AND P3, PT, R5.reuse, R167, PT ;  /* 0x000000a70500720c */ /* 0x040fe20003f64070 */
[C---:B------:R-:W-:Y:S01]  /*3570*/  IMAD R169, R5.reuse, R6, R10 ;  /* 0x0000000605a97224 */ /* 0x040fe200078e020a */
[----:B------:R-:W-:Y:S01]  /*3580*/  ISETP.GT.U32.AND P6, PT, R5, R163, PT ;  /* 0x000000a30500720c */ /* 0x000fe20003fc4070 */
[--C-:B------:R-:W-:Y:S01]  /*3590*/  @!P2 IMAD.IADD R157, R157, 0x1, -R5.reuse ;  /* 0x000000019d9da824 */ /* 0x100fe200078e0a05 */
[----:B------:R-:W-:Y:S01]  /*35a0*/  ISETP.GE.AND P2, PT, R11, RZ, PT ;  /* 0x000000ff0b00720c */ /* 0x000fe20003f46270 */
[----:B------:R-:W-:Y:S01]  /*35b0*/  @!P5 IMAD.IADD R165, R165, 0x1, -R5 ;  /* 0x00000001a5a5d824 */ /* 0x000fe200078e0a05 */
[----:B------:R-:W-:Y:S01]  /*35c0*/  ISETP.GT.U32.AND P5, PT, R5, R169, PT ;  /* 0x000000a90500720c */ /* 0x000fe20003fa4070 */
[----:B------:R-:W-:Y:S01]  /*35d0*/  @!P1 IMAD.MOV R157, RZ, RZ, -R157 ;  /* 0x000000ffff9d9224 */ /* 0x000fe200078e0a9d */
[----:B------:R-:W-:Y:S01]  /*35e0*/  ISETP.GE.AND P1, PT, R15, RZ, PT ;  /* 0x000000ff0f00720c */ /* 0x000fe20003f26270 */
[----:B------:R-:W-:Y:S01]  /*35f0*/  @!P0 IMAD.IADD R159, R159, 0x1, -R5 ;  /* 0x000000019f9f8824 */ /* 0x000fe200078e0a05 */
[----:B------:R-:W-:-:S02]  /*3600*/  ISETP.GE.AND P0, PT, R17, RZ, PT ;  /* 0x000000ff1100720c */ /* 0x000fc40003f06270 */
[C---:B------:R-:W-:Y:S01]  /*3610*/  LOP3.LUT R6, R2.reuse, 0x88, RZ, 0xfc, !PT ;  /* 0x0000008802067812 */ /* 0x040fe200078efcff */
[--C-:B------:R-:W-:Y:S01]  /*3620*/  @!P3 IMAD.IADD R167, R167, 0x1, -R5.reuse ;  /* 0x00000001a7a7b824 */ /* 0x100fe200078e0a05 */
[C---:B------:R-:W-:Y:S01]  /*3630*/  LOP3.LUT R15, R2.reuse, 0x7e, RZ, 0xfc, !PT ;  /* 0x0000007e020f7812 */ /* 0x040fe200078efcff */
[----:B------:R-:W-:Y:S01]  /*3640*/  @!P6 IMAD.IADD R163, R163, 0x1, -R5 ;  /* 0x00000001a3a3e824 */ /* 0x000fe200078e0a05 */
[----:B------:R-:W-:Y:S01]  /*3650*/  ISETP.GE.AND P6, PT, R7, RZ, PT ;  /* 0x000000ff0700720c */ /* 0x000fe20003fc6270 */
[----:B------:R-:W-:Y:S01]  /*3660*/  @!P2 IMAD.MOV R161, RZ, RZ, -R161 ;  /* 0x000000ffffa1a224 */ /* 0x000fe200078e0aa1 */
[----:B------:R-:W-:Y:S01]  /*3670*/  LOP3.LUT R7, R2, 0x86, RZ, 0xfc, !PT ;  /* 0x0000008602077812 */ /* 0x000fe200078efcff */
[----:B------:R-:W-:Y:S01]  /*3680*/  @!P5 IMAD.IADD R169, R169, 0x1, -R5 ;  /* 0x00000001a9a9d824 */ /* 0x000fe200078e0a05 */
[----:B------:R-:W-:Y:S01]  /*3690*/  ISETP.GT.U32.AND P2, PT, R5, R167, PT ;  /* 0x000000a70500720c */ /* 0x000fe20003f44070 */
[----:B------:R-:W-:Y:S01]  /*36a0*/  @!P1 IMAD.MOV R163, RZ, RZ, -R163 ;  /* 0x000000ffffa39224 */ /* 0x000fe200078e0aa3 */
[----:B------:R-:W-:Y:S01]  /*36b0*/  IABS R10, R6 ;  /* 0x00000006000a7213 */ /* 0x000fe20000000000 */
[----:B------:R-:W-:Y:S01]  /*36c0*/  @!P4 IMAD.MOV R159, RZ, RZ, -R159 ;  /* 0x000000ffff9fc224 */ /* 0x000fe200078e0a9f */
[----:B------:R-:W-:Y:S01]  /*36d0*/  ISETP.GE.AND P1, PT, R7, RZ, PT ;  /* 0x000000ff0700720c */ /* 0x000fe20003f26270 */
[----:B------:R-:W-:Y:S01]  /*36e0*/  @!P0 IMAD.MOV R165, RZ, RZ, -R165 ;  /* 0x000000ffffa58224 */ /* 0x000fe200078e0aa5 */
[----:B------:R-:W-:-:S02]  /*36f0*/  IABS R7, R7 ;  /* 0x0000000700077213 */ /* 0x000fc40000000000 */
[----:B------:R-:W-:Y:S02]  /*3700*/  ISETP.GE.AND P4, PT, R9, RZ, PT ;  /* 0x000000ff0900720c */ /* 0x000fe40003f86270 */
[----:B------:R-:W-:Y:S01]  /*3710*/  ISETP.GE.AND P3, PT, R6, RZ, PT ;  /* 0x000000ff0600720c */ /* 0x000fe20003f66270 */
[----:B------:R-:W-:Y:S01]  /*3720*/  IMAD.HI.U32 R6, R3, R10, RZ ;  /* 0x0000000a03067227 */ /* 0x000fe200078e00ff */
[----:B------:R-:W-:Y:S02]  /*3730*/  ISETP.GT.U32.AND P5, PT, R5, R169, PT ;  /* 0x000000a90500720c */ /* 0x000fe40003fa4070 */
[----:B------:R-:W-:Y:S01]  /*3740*/  ISETP.GE.AND P0, PT, R8, RZ, PT ;  /* 0x000000ff0800720c */ /* 0x000fe20003f06270 */
[----:B------:R-:W-:Y:S01]  /*3750*/  IMAD.MOV.U32 R8, RZ, RZ, R7 ;  /* 0x000000ffff087224 */ /* 0x000fe200078e0007 */
[C---:B------:R-:W-:Y:S01]  /*3760*/  LOP3.LUT R9, R2.reuse, 0x82, RZ, 0xfc, !PT ;  /* 0x0000008202097812 */ /* 0x040fe200078efcff */
[----:B------:R-:W-:Y:S01]  /*3770*/  IMAD.MOV R171, RZ, RZ, -R6 ;  /* 0x000000ffffab7224 */ /* 0x000fe200078e0a06 */
[----:B------:R-:W-:Y:S01]  /*3780*/  LOP3.LUT R17, R2, 0x7a, RZ, 0xfc, !PT ;  /* 0x0000007a02117812 */ /* 0x000fe200078efcff */
[----:B------:R-:W-:Y:S01]  /*3790*/  IMAD.HI.U32 R7, R3, R14, RZ ;  /* 0x0000000e03077227 */ /* 0x000fe200078e00ff */
[----:B------:R-:W-:-:S02]  /*37a0*/  IABS R16, R9 ;  /* 0x0000000900107213 */ /* 0x000fc40000000000 */
[----:B------:R-:W-:Y:S01]  /*37b0*/  IABS R11, R17 ;  /* 0x00000011000b7213 */ /* 0x000fe20000000000 */
[----:B------:R-:W-:Y:S01]  /*37c0*/  @!P2 IMAD.IADD R167, R167, 0x1, -R5 ;  /* 0x00000001a7a7a824 */ /* 0x000fe200078e0a05 */
[----:B------:R-:W-:Y:S01]  /*37d0*/  ISETP.GE.AND P2, PT, R9, RZ, PT ;  /* 0x000000ff0900720c */ /* 0x000fe20003f46270 */
[C---:B------:R-:W-:Y:S01]  /*37e0*/  IMAD R171, R5.reuse, R171, R10 ;  /* 0x000000ab05ab7224 */ /* 0x040fe200078e020a */
[----:B------:R-:W-:Y:S01]  /*37f0*/  IABS R10, R15 ;  /* 0x0000000f000a7213 */ /* 0x000fe20000000000 */
[----:B------:R-:W-:Y:S02]  /*3800*/  IMAD.MOV R7, RZ, RZ, -R7 ;  /* 0x000000ffff077224 */ /* 0x000fe400078e0a07 */
[----:B------:R-:W-:Y:S01]  /*3810*/  @!P4 IMAD.MOV R167, RZ, RZ, -R167 ;  /* 0x000000ffffa7c224 */ /* 0x000fe200078e0aa7 */
[----:B------:R-:W-:Y:S01]  /*3820*/  ISETP.GT.U32.AND P4, PT, R5, R171, PT ;  /* 0x000000ab0500720c */ /* 0x000fe20003f84070 */
[----:B------:R-:W-:Y:S02]  /*3830*/  @!P5 IMAD.IADD R169, R169, 0x1, -R5 ;  /* 0x00000001a9a9d824 */ /* 0x000fe400078e0a05 */
[----:B------:R-:W-:-:S02]  /*3840*/  IMAD R175, R5, R7, R14 ;  /* 0x0000000705af7224 */ /* 0x000fc400078e020e */
[----:B------:R-:W-:Y:S02]  /*3850*/  @!P6 IMAD.MOV R169, RZ, RZ, -R169 ;  /* 0x000000ffffa9e224 */ /* 0x000fe400078e0aa9 */
[----:B------:R-:W-:Y:S01]  /*3860*/  IMAD.HI.U32 R6, R3, R8, RZ ;  /* 0x0000000803067227 */ /* 0x000fe200078e00ff */
[----:B------:R-:W-:-:S03]  /*3870*/  ISETP.GT.U32.AND P6, PT, R5, R175, PT ;  /* 0x000000af0500720c */ /* 0x000fc60003fc4070 */
[----:B------:R-:W-:Y:S02]  /*3880*/  IMAD.MOV R173, RZ, RZ, -R6 ;  /* 0x000000ffffad7224 */ /* 0x000fe400078e0a06 */
[--C-:B------:R-:W-:Y:S02]  /*3890*/  @!P4 IMAD.IADD R171, R171, 0x1, -R5.reuse ;  /* 0x00000001ababc824 */ /* 0x100fe400078e0a05 */
[----:B------:R-:W-:Y:S01]  /*38a0*/  IMAD R173, R5, R173, R8 ;  /* 0x000000ad05ad7224 */ /* 0x000fe200078e0208 */
[----:B------:R-:W-:Y:S01]  /*38b0*/  IABS R8, R13 ;  /* 0x0000000d00087213 */ /* 0x000fe20000000000 */
[----:B------:R-:W-:Y:S01]  /*38c0*/  IMAD.HI.U32 R6, R3, R16, RZ ;  /* 0x0000001003067227 */ /* 0x000fe200078e00ff */
[C---:B------:R-:W-:Y:S02]  /*38d0*/  ISETP.GT.U32.AND P4, PT, R5.reuse, R171, PT ;  /* 0x000000ab0500720c */ /* 0x040fe40003f84070 */
[----:B------:R-:W-:Y:S01]  /*38e0*/  ISETP.GT.U32.AND P5, PT, R5, R173, PT ;  /* 0x000000ad0500720c */ /* 0x000fe20003fa4070 */
[----:B------:R-:W-:-:S02]  /*38f0*/  @!P6 IMAD.IADD R175, R175, 0x1, -R5 ;  /* 0x00000001afafe824 */ /* 0x000fc400078e0a05 */
[----:B------:R-:W-:Y:S02]  /*3900*/  IMAD.MOV R6, RZ, RZ, -R6 ;  /* 0x000000ffff067224 */ /* 0x000fe400078e0a06 */
[----:B------:R-:W-:Y:S01]  /*3910*/  IMAD.HI.U32 R7, R3, R10, RZ ;  /* 0x0000000a03077227 */ /* 0x000fe200078e00ff */
[----:B------:R-:W-:-:S03]  /*3920*/  ISETP.GT.U32.AND P6, PT, R5, R175, PT ;  /* 0x000000af0500720c */ /* 0x000fc60003fc4070 */
[----:B------:R-:W-:Y:S01]  /*3930*/  IMAD R177, R5, R6, R16 ;  /* 0x0000000605b17224 */ /* 0x000fe200078e0210 */
[----:B------:R-:W-:Y:S01]  /*3940*/  LOP3.LUT R16, R2, 0x7c, RZ, 0xfc, !PT ;  /* 0x0000007c02107812 */ /* 0x000fe200078efcff */
[----:B------:R-:W-:Y:S02]  /*3950*/  IMAD.MOV R7, RZ, RZ, -R7 ;  /* 0x000000ffff077224 */ /* 0x000fe400078e0a07 */
[--C-:B------:R-:W-:Y:S01]  /*3960*/  @!P5 IMAD.IADD R173, R173, 0x1, -R5.reuse ;  /* 0x00000001adadd824 */ /* 0x100fe200078e0a05 */
[----:B------:R-:W-:Y:S01]  /*3970*/  IABS R9, R16 ;  /* 0x0000001000097213 */ /* 0x000fe20000000000 */
[----:B------:R-:W-:Y:S01]  /*3980*/  @!P4 IMAD.IADD R171, R171, 0x1, -R5 ;  /* 0x00000001ababc824 */ /* 0x000fe200078e0a05 */
[C---:B------:R-:W-:Y:S01]  /*3990*/  ISETP.GT.U32.AND P4, PT, R5.reuse, R177, PT ;  /* 0x000000b10500720c */ /* 0x040fe20003f84070 */
[C---:B------:R-:W-:Y:S01]  /*39a0*/  IMAD R181, R5.reuse, R7, R10 ;  /* 0x0000000705b57224 */ /* 0x040fe200078e020a */
[----:B------:R-:W-:Y:S01]  /*39b0*/  ISETP.GT.U32.AND P5, PT, R5, R173, PT ;  /* 0x000000ad0500720c */ /* 0x000fe20003fa4070 */
[----:B------:R-:W-:-:S04]  /*39c0*/  IMAD.HI.U32 R6, R3, R8, RZ ;  /* 0x0000000803067227 */ /* 0x000fc800078e00ff */
[----:B------:R-:W-:Y:S01]  /*39d0*/  @!P6 IMAD.IADD R175, R175, 0x1, -R5 ;  /* 0x00000001afafe824 */ /* 0x000fe200078e0a05 */
[C---:B------:R-:W-:Y:S01]  /*39e0*/  ISETP.GT.U32.AND P6, PT, R5.reuse, R181, PT ;  /* 0x000000b50500720c */ /* 0x040fe20003fc4070 */
[----:B------:R-:W-:Y:S02]  /*39f0*/  IMAD.MOV R6, RZ, RZ, -R6 ;  /* 0x000000ffff067224 */ /* 0x000fe400078e0a06 */
[----:B------:R-:W-:Y:S01]  /*3a00*/  IMAD.MOV.U32 R10, RZ, RZ, R11 ;  /* 0x000000ffff0a7224 */ /* 0x000fe200078e000b */
[C---:B------:R-:W-:Y:S01]  /*3a10*/  LOP3.LUT R11, R2.reuse, 0x74, RZ, 0xfc, !PT ;  /* 0x00000074020b7812 */ /* 0x040fe200078efcff */
[----:B------:R-:W-:Y:S02]  /*3a20*/  IMAD R179, R5, R6, R8 ;  /* 0x0000000605b37224 */ /* 0x000fe400078e0208 */
[----:B------:R-:W-:Y:S01]  /*3a30*/  IMAD.MOV.U32 R8, RZ, RZ, R9 ;  /* 0x000000ffff087224 */ /* 0x000fe200078e0009 */
[----:B------:R-:W-:Y:S01]  /*3a40*/  LOP3.LUT R9, R2, 0x78, RZ, 0xfc, !PT ;  /* 0x0000007802097812 */ /* 0x000fe200078efcff */
[----:B------:R-:W-:-:S02]  /*3a50*/  @!P4 IMAD.IADD R177, R177, 0x1, -R5 ;  /* 0x00000001b1b1c824 */ /* 0x000fc400078e0a05 */
[----:B------:R-:W-:Y:S01]  /*3a60*/  IMAD.HI.U32 R6, R3, R8, RZ ;  /* 0x0000000803067227 */ /* 0x000fe200078e00ff */
[----:B------:R-:W-:Y:S02]  /*3a70*/  IABS R14, R9 ;  /* 0x00000009000e7213 */ /* 0x000fe40000000000 */
[----:B------:R-:W-:Y:S01]  /*3a80*/  ISETP.GT.U32.AND P4, PT, R5, R177, PT ;  /* 0x000000b10500720c */ /* 0x000fe20003f84070 */
[--C-:B------:R-:W-:Y:S01]  /*3a90*/  @!P5 IMAD.IADD R173, R173, 0x1, -R5.reuse ;  /* 0x00000001adadd824 */ /* 0x100fe200078e0a05 */
[----:B------:R-:W-:Y:S01]  /*3aa0*/  ISETP.GT.U32.AND P5, PT, R5, R179, PT ;  /* 0x000000b30500720c */ /* 0x000fe20003fa4070 */
[----:B------:R-:W-:Y:S02]  /*3ab0*/  @!P6 IMAD.IADD R181, R181, 0x1, -R5 ;  /* 0x00000001b5b5e824 */ /* 0x000fe400078e0a05 */
[----:B------:R-:W-:Y:S02]  /*3ac0*/  IMAD.MOV R6, RZ, RZ, -R6 ;  /* 0x000000ffff067224 */ /* 0x000fe400078e0a06 */
[----:B------:R-:W-:Y:S01]  /*3ad0*/  IMAD.HI.U32 R7, R3, R10, RZ ;  /* 0x0000000a03077227 */ /* 0x000fe200078e00ff */
[----:B------:R-:W-:-:S03]  /*3ae0*/  ISETP.GT.U32.AND P6, PT, R5, R181, PT ;  /* 0x000000b50500720c */ /* 0x000fc60003fc4070 */
[----:B------:R-:W-:Y:S02]  /*3af0*/  IMAD R183, R5, R6, R8 ;  /* 0x0000000605b77224 */ /* 0x000fe400078e0208 */
[----:B------:R-:W-:-:S04]  /*3b00*/  IMAD.HI.U32 R6, R3, R14, RZ ;  /* 0x0000000e03067227 */ /* 0x000fc800078e00ff */
[----:B------:R-:W-:Y:S02]  /*3b10*/  IMAD.MOV R7, RZ, RZ, -R7 ;  /* 0x000000ffff077224 */ /* 0x000fe400078e0a07 */
[----:B------:R-:W-:Y:S02]  /*3b20*/  IMAD.MOV R6, RZ, RZ, -R6 ;  /* 0x000000ffff067224 */ /* 0x000fe400078e0a06 */
[--C-:B------:R-:W-:Y:S01]  /*3b30*/  @!P5 IMAD.IADD R179, R179, 0x1, -R5.reuse ;  /* 0x00000001b3b3d824 */ /* 0x100fe200078e0a05 */
[----:B------:R-:W-:Y:S01]  /*3b40*/  ISETP.GE.AND P5, PT, R15, RZ, PT ;  /* 0x000000ff0f00720c */ /* 0x000fe20003fa6270 */
[----:B------:R-:W-:Y:S01]  /*3b50*/  IMAD R185, R5, R7, R10 ;  /* 0x0000000705b97224 */ /* 0x000fe200078e020a */
[----:B------:R-:W-:Y:S01]  /*3b60*/  LOP3.LUT R7, R2, 0x76, RZ, 0xfc, !PT ;  /* 0x0000007602077812 */ /* 0x000fe200078efcff */
[----:B------:R-:W-:Y:S01]  /*3b70*/  @!P4 IMAD.IADD R177, R177, 0x1, -R5 ;  /* 0x00000001b1b1c824 */ /* 0x000fe200078e0a05 */
[C---:B------:R-:W-:Y:S01]  /*3b80*/  ISETP.GT.U32.AND P4, PT, R5.reuse, R183, PT ;  /* 0x000000b70500720c */ /* 0x040fe20003f84070 */
[C---:B------:R-:W-:Y:S01]  /*3b90*/  IMAD R187, R5.reuse, R6, R14 ;  /* 0x0000000605bb7224 */ /* 0x040fe200078e020e */
[----:B------:R-:W-:Y:S01]  /*3ba0*/  IABS R8, R7 ;  /* 0x0000000700087213 */ /* 0x000fe20000000000 */
[----:B------:R-:W-:Y:S01]  /*3bb0*/  @!P1 IMAD.MOV R173, RZ, RZ, -R173 ;  /* 0x000000ffffad9224 */ /* 0x000fe200078e0aad */
[C---:B------:R-:W-:Y:S01]  /*3bc0*/  ISETP.GT.U32.AND P1, PT, R5.reuse, R179, PT ;  /* 0x000000b30500720c */ /* 0x040fe20003f24070 */
[----:B------:R-:W-:Y:S01]  /*3bd0*/  @!P2 IMAD.MOV R177, RZ, RZ, -R177 ;  /* 0x000000ffffb1a224 */ /* 0x000fe200078e0ab1 */
[----:B------:R-:W-:Y:S01]  /*3be0*/  ISETP.GT.U32.AND P2, PT, R5, R185, PT ;  /* 0x000000b90500720c */ /* 0x000fe20003f44070 */
[----:B------:R-:W-:Y:S01]  /*3bf0*/  @!P6 IMAD.IADD R181, R181, 0x1, -R5 ;  /* 0x00000001b5b5e824 */ /* 0x000fe200078e0a05 */
[----:B------:R-:W-:Y:S01]  /*3c00*/  ISETP.GT.U32.AND P6, PT, R5, R187, PT ;  /* 0x000000bb0500720c */ /* 0x000fe20003fc4070 */
[----:B------:R-:W-:Y:S01]  /*3c10*/  @!P3 IMAD.MOV R171, RZ, RZ, -R171 ;  /* 0x000000ffffabb224 */ /* 0x000fe200078e0aab */
[----:B------:R-:W-:Y:S01]  /*3c20*/  ISETP.GE.AND P3, PT, R13, RZ, PT ;  /* 0x000000ff0d00720c */ /* 0x000fe20003f66270 */
[----:B------:R-:W-:Y:S01]  /*3c30*/  IMAD.HI.U32 R6, R3, R8, RZ ;  /* 0x0000000803067227 */ /* 0x000fe200078e00ff */
[----:B------:R-:W-:-:S02]  /*3c40*/  IABS R10, R11 ;  /* 0x0000000b000a7213 */ /* 0x000fc40000000000 */
[C---:B------:R-:W-:Y:S01]  /*3c50*/  LOP3.LUT R13, R2.reuse, 0x70, RZ, 0xfc, !PT ;  /* 0x00000070020d7812 */ /* 0x040fe200078efcff */
[--C-:B------:R-:W-:Y:S01]  /*3c60*/  @!P4 IMAD.IADD R183, R183, 0x1, -R5.reuse ;  /* 0x00000001b7b7c824 */ /* 0x100fe200078e0a05 */
[----:B------:R-:W-:Y:S01]  /*3c70*/  ISETP.GE.AND P4, PT, R9, RZ, PT ;  /* 0x000000ff0900720c */ /* 0x000fe20003f86270 */
[--C-:B------:R-:W-:Y:S01]  /*3c80*/  @!P1 IMAD.IADD R179, R179, 0x1, -R5.reuse ;  /* 0x00000001b3b39824 */ /* 0x100fe200078e0a05 */
[----:B------:R-:W-:Y:S01]  /*3c90*/  LOP3.LUT R9, R2, 0x72, RZ, 0xfc, !PT ;  /* 0x0000007202097812 */ /* 0x000fe200078efcff */
[--C-:B------:R-:W-:Y:S01]  /*3ca0*/  @!P2 IMAD.IADD R185, R185, 0x1, -R5.reuse ;  /* 0x00000001b9b9a824 */ /* 0x100fe200078e0a05 */
[----:B------:R-:W-:Y:S01]  /*3cb0*/  ISETP.GT.U32.AND P2, PT, R5, R183, PT ;  /* 0x000000b70500720c */ /* 0x000fe20003f44070 */
[----:B------:R-:W-:Y:S01]  /*3cc0*/  @!P6 IMAD.IADD R187, R187, 0x1, -R5 ;  /* 0x00000001bbbbe824 */ /* 0x000fe200078e0a05 */
[----:B------:R-:W-:Y:S01]  /*3cd0*/  IABS R14, R13 ;  /* 0x0000000d000e7213 */ /* 0x000fe20000000000 */
[----:B------:R-:W-:Y:S01]  /*3ce0*/  @!P3 IMAD.MOV R179, RZ, RZ, -R179 ;  /* 0x000000ffffb3b224 */ /* 0x000fe200078e0ab3 */
[C---:B------:R-:W-:Y:S01]  /*3cf0*/  ISETP.GT.U32.AND P6, PT, R5.reuse, R185, PT ;  /* 0x000000b90500720c */ /* 0x040fe20003fc4070 */
[----:B------:R-:W-:Y:S01]  /*3d00*/  IMAD.MOV R189, RZ, RZ, -R6 ;  /* 0x000000ffffbd7224 */ /* 0x000fe200078e0a06 */
[----:B------:R-:W-:Y:S01]  /*3d10*/  ISETP.GT.U32.AND P3, PT, R5, R187, PT ;  /* 0x000000bb0500720c */ /* 0x000fe20003f64070 */
[----:B------:R-:W-:Y:S01]  /*3d20*/  IMAD.HI.U32 R6, R3, R10, RZ ;  /* 0x0000000a03067227 */ /* 0x000fe200078e00ff */
[----:B------:R-:W-:-:S02]  /*3d30*/  ISETP.GE.AND P1, PT, R17, RZ, PT ;  /* 0x000000ff1100720c */ /* 0x000fc40003f26270 */
[C---:B------:R-:W-:Y:S01]  /*3d40*/  LOP3.LUT R15, R2.reuse, 0x6e, RZ, 0xfc, !PT ;  /* 0x0000006e020f7812 */ /* 0x040fe200078efcff */
[----:B------:R-:W-:Y:S01]  /*3d50*/  IMAD R189, R5, R189, R8 ;  /* 0x000000bd05bd7224 */ /* 0x000fe200078e0208 */
[----:B------:R-:W-:Y:S01]  /*3d60*/  IABS R8, R9 ;  /* 0x0000000900087213 */ /* 0x000fe20000000000 */
[----:B------:R-:W-:Y:S01]  /*3d70*/  IMAD.MOV R6, RZ, RZ, -R6 ;  /* 0x000000ffff067224 */ /* 0x000fe200078e0a06 */
[----:B------:R-:W-:Y:S01]  /*3d80*/  LOP3.LUT R17, R2, 0x2a, RZ, 0xfc, !PT ;  /* 0x0000002a02117812 */ /* 0x000fe200078efcff */
[--C-:B------:R-:W-:Y:S01]  /*3d90*/  @!P2 IMAD.IADD R183, R183, 0x1, -R5.reuse ;  /* 0x00000001b7b7a824 */ /* 0x100fe200078e0a05 */
[C---:B------:R-:W-:Y:S01]  /*3da0*/  ISETP.GT.U32.AND P2, PT, R5.reuse, R189, PT ;  /* 0x000000bd0500720c */ /* 0x040fe20003f44070 */
[----:B------:R-:W-:Y:S02]  /*3db0*/  IMAD R191, R5, R6, R10 ;  /* 0x0000000605bf7224 */ /* 0x000fe400078e020a */
[----:B------:R-:W-:Y:S02]  /*3dc0*/  @!P3 IMAD.IADD R187, R187, 0x1, -R5 ;  /* 0x00000001bbbbb824 */ /* 0x000fe400078e0a05 */
[----:B------:R-:W-:Y:S01]  /*3dd0*/  @!P0 IMAD.MOV R175, RZ, RZ, -R175 ;  /* 0x000000ffffaf8224 */ /* 0x000fe200078e0aaf */
[----:B------:R-:W-:Y:S01]  /*3de0*/  ISETP.GT.U32.AND P3, PT, R5, R191, PT ;  /* 0x000000bf0500720c */ /* 0x000fe20003f64070 */
[----:B------:R-:W-:Y:S01]  /*3df0*/  IMAD.HI.U32 R6, R3, R8, RZ ;  /* 0x0000000803067227 */ /* 0x000fe200078e00ff */
[----:B------:R-:W-:-:S02]  /*3e00*/  ISETP.GE.AND P0, PT, R16, RZ, PT ;  /* 0x000000ff1000720c */ /* 0x000fc40003f06270 */
[----:B------:R-:W-:Y:S01]  /*3e10*/  LOP3.LUT R16, R2, 0x5e, RZ, 0xfc, !PT ;  /* 0x0000005e02107812 */ /* 0x000fe200078efcff */
[----:B------:R-:W-:Y:S01]  /*3e20*/  @!P6 IMAD.IADD R185, R185, 0x1, -R5 ;  /* 0x00000001b9b9e824 */ /* 0x000fe200078e0a05 */
[----:B------:R-:W-:Y:S01]  /*3e30*/  ISETP.GE.AND P6, PT, R7, RZ, PT ;  /* 0x000000ff0700720c */ /* 0x000fe20003fc6270 */
[----:B------:R-:W-:-:S04]  /*3e40*/  IMAD.HI.U32 R7, R3, R14, RZ ;  /* 0x0000000e03077227 */ /* 0x000fc800078e00ff */
[----:B------:R-:W-:Y:S02]  /*3e50*/  IMAD.MOV R6, RZ, RZ, -R6 ;  /* 0x000000ffff067224 */ /* 0x000fe400078e0a06 */
[----:B------:R-:W-:Y:S01]  /*3e60*/  @!P2 IMAD.IADD R189, R189, 0x1, -R5 ;  /* 0x00000001bdbda824 */ /* 0x000fe200078e0a05 */
[----:B------:R-:W-:Y:S01]  /*3e70*/  ISETP.GE.AND P2, PT, R11, RZ, PT ;  /* 0x000000ff0b00720c */ /* 0x000fe20003f46270 */
[----:B------:R-:W-:Y:S01]  /*3e80*/  IMAD.MOV R7, RZ, RZ, -R7 ;  /* 0x000000ffff077224 */ /* 0x000fe200078e0a07 */
[----:B------:R-:W-:Y:S01]  /*3e90*/  LOP3.LUT R11, R2, 0x6c, RZ, 0xfc, !PT ;  /* 0x0000006c020b7812 */ /* 0x000fe200078efcff */
[----:B------:R-:W-:Y:S01]  /*3ea0*/  IMAD R193, R5, R6, R8 ;  /* 0x0000000605c17224 */ /* 0x000fe200078e0208 */
[----:B------:R-:W-:Y:S01]  /*3eb0*/  IABS R8, R15 ;  /* 0x0000000f00087213 */ /* 0x000fe20000000000 */
        /* <DEDUP_REMOVED lines=8> */
[----:B------:R-:W-:-:S04]  /*3f40*/  IMAD.HI.U32 R6, R3, R8, RZ ;  /* 0x0000000803067227 */ /* 0x000fc800078e00ff */
[----:B------:R-:W-:Y:S01]  /*3f50*/  @!P1 IMAD.MOV R185, RZ, RZ, -R185 ;  /* 0x000000ffffb99224 */ /* 0x000fe200078e0ab9 */
[----:B------:R-:W-:Y:S01]  /*3f60*/  ISETP.GT.U32.AND P1, PT, R5, R195, PT ;  /* 0x000000c30500720c */ /* 0x000fe20003f24070 */
[----:B------:R-:W-:-:S04]  /*3f70*/  IMAD.HI.U32 R7, R3, R10, RZ ;  /* 0x0000000a03077227 */ /* 0x000fc800078e00ff */
[----:B------:R-:W-:Y:S02]  /*3f80*/  IMAD.MOV R6, RZ, RZ, -R6 ;  /* 0x000000ffff067224 */ /* 0x000fe400078e0a06 */
[----:B------:R-:W-:Y:S01]  /*3f90*/  @!P3 IMAD.IADD R189, R189, 0x1, -R5 ;  /* 0x00000001bdbdb824 */ /* 0x000fe200078e0a05 */
[----:B------:R-:W-:Y:S01]  /*3fa0*/  ISETP.GE.AND P3, PT, R13, RZ, PT ;  /* 0x000000ff0d00720c */ /* 0x000fe20003f66270 */
[----:B------:R-:W-:Y:S01]  /*3fb0*/  IMAD.MOV R7, RZ, RZ, -R7 ;  /* 0x000000ffff077224 */ /* 0x000fe200078e0a07 */
[C---:B------:R-:W-:Y:S01]  /*3fc0*/  LOP3.LUT R13, R2.reuse, 0x68, RZ, 0xfc, !PT ;  /* 0x00000068020d7812 */ /* 0x040fe200078efcff */
[----:B------:R-:W-:Y:S02]  /*3fd0*/  IMAD R197, R5, R6, R8 ;  /* 0x0000000605c57224 */ /* 0x000fe400078e0208 */
[--C-:B------:R-:W-:Y:S01]  /*3fe0*/  @!P0 IMAD.IADD R191, R191, 0x1, -R5.reuse ;  /* 0x00000001bfbf8824 */ /* 0x100fe200078e0a05 */
[----:B------:R-:W-:Y:S01]  /*3ff0*/  ISETP.GE.AND P0, PT, R15, RZ, PT ;  /* 0x000000ff0f00720c */ /* 0x000fe20003f06270 */
[----:B------:R-:W-:Y:S01]  /*4000*/  @!P5 IMAD.IADD R193, R193, 0x1, -R5 ;  /* 0x00000001c1c1d824 */ /* 0x000fe200078e0a05 */
[C---:B------:R-:W-:Y:S01]  /*4010*/  LOP3.LUT R15, R2.reuse, 0x60, RZ, 0xfc, !PT ;  /* 0x00000060020f7812 */ /* 0x040fe200078efcff */
[C---:B------:R-:W-:Y:S01]  /*4020*/  IMAD R199, R5.reuse, R7, R10 ;  /* 0x0000000705c77224 */ /* 0x040fe200078e020a */
[----:B------:R-:W-:Y:S01]  /*4030*/  LOP3.LUT R7, R2, 0x6a, RZ, 0xfc, !PT ;  /* 0x0000006a02077812 */ /* 0x000fe200078efcff */
[----:B------:R-:W-:Y:S01]  /*4040*/  @!P6 IMAD.MOV R189, RZ, RZ, -R189 ;  /* 0x000000ffffbde224 */ /* 0x000fe200078e0abd */
[----:B------:R-:W-:Y:S01]  /*4050*/  ISETP.GT.U32.AND P6, PT, R5, R197, PT ;  /* 0x000000c50500720c */ /* 0x000fe20003fc4070 */
[----:B------:R-:W-:Y:S01]  /*4060*/  @!P1 IMAD.IADD R195, R195, 0x1, -R5 ;  /* 0x00000001c3c39824 */ /* 0x000fe200078e0a05 */
[C---:B------:R-:W-:Y:S01]  /*4070*/  ISETP.GT.U32.AND P5, PT, R5.reuse, R193, PT ;  /* 0x000000c10500720c */ /* 0x040fe20003fa4070 */
[----:B------:R-:W-:Y:S01]  /*4080*/  @!P2 IMAD.MOV R191, RZ, RZ, -R191 ;  /* 0x000000ffffbfa224 */ /* 0x000fe200078e0abf */
[----:B------:R-:W-:Y:S01]  /*4090*/  ISETP.GT.U32.AND P2, PT, R5, R199, PT ;  /* 0x000000c70500720c */ /* 0x000fe20003f44070 */
[----:B------:R-:W-:Y:S01]  /*40a0*/  @!P4 IMAD.MOV R187, RZ, RZ, -R187 ;  /* 0x000000ffffbbc224 */ /* 0x000fe200078e0abb */
[----:B------:R-:W-:-:S02]  /*40b0*/  ISETP.GE.AND P4, PT, R9, RZ, PT ;  /* 0x000000ff0900720c */ /* 0x000fc40003f86270 */
[----:B------:R-:W-:Y:S02]  /*40c0*/  ISETP.GT.U32.AND P1, PT, R5, R195, PT ;  /* 0x000000c30500720c */ /* 0x000fe40003f24070 */
[----:B------:R-:W-:Y:S02]  /*40d0*/  IABS R8, R7 ;  /* 0x0000000700087213 */ /* 0x000fe40000000000 */
[----:B------:R-:W-:Y:S01]  /*40e0*/  IABS R10, R13 ;  /* 0x0000000d000a7213 */ /* 0x000fe20000000000 */
[--C-:B------:R-:W-:Y:S02]  /*40f0*/  @!P6 IMAD.IADD R197, R197, 0x1, -R5.reuse ;  /* 0x00000001c5c5e824 */ /* 0x100fe400078e0a05 */
[--C-:B------:R-:W-:Y:S01]  /*4100*/  @!P5 IMAD.IADD R193, R193, 0x1, -R5.reuse ;  /* 0x00000001c1c1d824 */ /* 0x100fe200078e0a05 */
[----:B------:R-:W-:Y:S01]  /*4110*/  ISETP.GE.AND P5, PT, R11, RZ, PT ;  /* 0x000000ff0b00720c */ /* 0x000fe20003fa6270 */
[----:B------:R-:W-:Y:S01]  /*4120*/  @!P2 IMAD.IADD R199, R199, 0x1, -R5 ;  /* 0x00000001c7c7a824 */ /* 0x000fe200078e0a05 */
[----:B------:R-:W-:Y:S01]  /*4130*/  ISETP.GT.U32.AND P6, PT, R5, R197, PT ;  /* 0x000000c50500720c */ /* 0x000fe20003fc4070 */
[----:B------:R-:W-:Y:S01]  /*4140*/  IMAD.HI.U32 R6, R3, R8, RZ ;  /* 0x0000000803067227 */ /* 0x000fe200078e00ff */
[----:B------:R-:W-:-:S02]  /*4150*/  LOP3.LUT R11, R2, 0x66, RZ, 0xfc, !PT ;  /* 0x00000066020b7812 */ /* 0x000fc400078efcff */
[----:B------:R-:W-:Y:S01]  /*4160*/  ISETP.GE.AND P2, PT, R13, RZ, PT ;  /* 0x000000ff0d00720c */ /* 0x000fe20003f46270 */
[----:B------:R-:W-:Y:S01]  /*4170*/  @!P1 IMAD.IADD R195, R195, 0x1, -R5 ;  /* 0x00000001c3c39824 */ /* 0x000fe200078e0a05 */
[----:B------:R-:W-:Y:S01]  /*4180*/  ISETP.GE.AND P1, PT, R7, RZ, PT ;  /* 0x000000ff0700720c */ /* 0x000fe20003f26270 */
[----:B------:R-:W-:Y:S01]  /*4190*/  @!P4 IMAD.MOV R193, RZ, RZ, -R193 ;  /* 0x000000ffffc1c224 */ /* 0x000fe200078e0ac1 */
[----:B------:R-:W-:Y:S01]  /*41a0*/  ISETP.GT.U32.AND P4, PT, R5, R199, PT ;  /* 0x000000c70500720c */ /* 0x000fe20003f84070 */
[----:B------:R-:W-:Y:S01]  /*41b0*/  IMAD.HI.U32 R7, R3, R10, RZ ;  /* 0x0000000a03077227 */ /* 0x000fe200078e00ff */
[----:B------:R-:W-:Y:S02]  /*41c0*/  IABS R9, R11 ;  /* 0x0000000b00097213 */ /* 0x000fe40000000000 */
[----:B------:R-:W-:Y:S01]  /*41d0*/  LOP3.LUT R13, R2, 0x62, RZ, 0xfc, !PT ;  /* 0x00000062020d7812 */ /* 0x000fe200078efcff */
[----:B------:R-:W-:Y:S02]  /*41e0*/  IMAD.MOV R6, RZ, RZ, -R6 ;  /* 0x000000ffff067224 */ /* 0x000fe400078e0a06 */
[----:B------:R-:W-:Y:S01]  /*41f0*/  IMAD.MOV R7, RZ, RZ, -R7 ;  /* 0x000000ffff077224 */ /* 0x000fe200078e0a07 */
[----:B------:R-:W-:Y:S01]  /*4200*/  IABS R14, R13 ;  /* 0x0000000d000e7213 */ /* 0x000fe20000000000 */
[----:B------:R-:W-:-:S02]  /*4210*/  IMAD R201, R5, R6, R8 ;  /* 0x0000000605c97224 */ /* 0x000fc400078e0208 */
[----:B------:R-:W-:Y:S02]  /*4220*/  IMAD R203, R5, R7, R10 ;  /* 0x0000000705cb7224 */ /* 0x000fe400078e020a */
[--C-:B------:R-:W-:Y:S01]  /*4230*/  @!P6 IMAD.IADD R197, R197, 0x1, -R5.reuse ;  /* 0x00000001c5c5e824 */ /* 0x100fe200078e0a05 */
[----:B------:R-:W-:Y:S01]  /*4240*/  ISETP.GT.U32.AND P6, PT, R5, R201, PT ;  /* 0x000000c90500720c */ /* 0x000fe20003fc4070 */
[----:B------:R-:W-:Y:S01]  /*4250*/  @!P4 IMAD.IADD R199, R199, 0x1, -R5 ;  /* 0x00000001c7c7c824 */ /* 0x000fe200078e0a05 */
[----:B------:R-:W-:Y:S01]  /*4260*/  ISETP.GT.U32.AND P4, PT, R5, R203, PT ;  /* 0x000000cb0500720c */ /* 0x000fe20003f84070 */
[----:B------:R-:W-:Y:S01]  /*4270*/  IMAD.MOV.U32 R8, RZ, RZ, R9 ;  /* 0x000000ffff087224 */ /* 0x000fe200078e0009 */
[----:B------:R-:W-:Y:S01]  /*4280*/  LOP3.LUT R9, R2, 0x64, RZ, 0xfc, !PT ;  /* 0x0000006402097812 */ /* 0x000fe200078efcff */
[----:B------:R-:W-:Y:S02]  /*4290*/  @!P0 IMAD.MOV R197, RZ, RZ, -R197 ;  /* 0x000000ffffc58224 */ /* 0x000fe400078e0ac5 */
[----:B------:R-:W-:Y:S01]  /*42a0*/  IMAD.HI.U32 R6, R3, R8, RZ ;  /* 0x0000000803067227 */ /* 0x000fe200078e00ff */
[----:B------:R-:W-:-:S03]  /*42b0*/  IABS R10, R9 ;  /* 0x00000009000a7213 */ /* 0x000fc60000000000 */
[----:B------:R-:W-:Y:S02]  /*42c0*/  IMAD.MOV R6, RZ, RZ, -R6 ;  /* 0x000000ffff067224 */ /* 0x000fe400078e0a06 */
[--C-:B------:R-:W-:Y:S02]  /*42d0*/  @!P6 IMAD.IADD R201, R201, 0x1, -R5.reuse ;  /* 0x00000001c9c9e824 */ /* 0x100fe400078e0a05 */
[----:B------:R-:W-:Y:S02]  /*42e0*/  @!P4 IMAD.IADD R203, R203, 0x1, -R5 ;  /* 0x00000001cbcbc824 */ /* 0x000fe400078e0a05 */
[C---:B------:R-:W-:Y:S01]  /*42f0*/  IMAD R205, R5.reuse, R6, R8 ;  /* 0x0000000605cd7224 */ /* 0x040fe200078e0208 */
[----:B------:R-:W-:Y:S01]  /*4300*/  ISETP.GT.U32.AND P4, PT, R5, R201, PT ;  /* 0x000000c90500720c */ /* 0x000fe20003f84070 */
[----:B------:R-:W-:Y:S01]  /*4310*/  IMAD.HI.U32 R6, R3, R10, RZ ;  /* 0x0000000a03067227 */ /* 0x000fe200078e00ff */
[C---:B------:R-:W-:Y:S02]  /*4320*/  ISETP.GT.U32.AND P0, PT, R5.reuse, R203, PT ;  /* 0x000000cb0500720c */ /* 0x040fe40003f04070 */
[----:B------:R-:W-:Y:S01]  /*4330*/  IABS R8, R15 ;  /* 0x0000000f00087213 */ /* 0x000fe20000000000 */
[----:B------:R-:W-:Y:S01]  /*4340*/  IMAD.MOV R6, RZ, RZ, -R6 ;  /* 0x000000ffff067224 */ /* 0x000fe200078e0a06 */
[----:B------:R-:W-:Y:S01]  /*4350*/  ISETP.GT.U32.AND P6, PT, R5, R205, PT ;  /* 0x000000cd0500720c */ /* 0x000fe20003fc4070 */
[----:B------:R-:W-:-:S04]  /*4360*/  IMAD.HI.U32 R7, R3, R14, RZ ;  /* 0x0000000e03077227 */ /* 0x000fc800078e00ff */
[----:B------:R-:W-:Y:S01]  /*4370*/  IMAD R207, R5, R6, R10 ;  /* 0x0000000605cf7224 */ /* 0x000fe200078e020a */
[----:B------:R-:W-:Y:S01]  /*4380*/  IABS R10, R16 ;  /* 0x00000010000a7213 */ /* 0x000fe20000000000 */
[----:B------:R-:W-:Y:S02]  /*4390*/  @!P4 IMAD.IADD R201, R201, 0x1, -R5 ;  /* 0x00000001c9c9c824 */ /* 0x000fe400078e0a05 */
[----:B------:R-:W-:Y:S01]  /*43a0*/  IMAD.MOV R7, RZ, RZ, -R7 ;  /* 0x000000ffff077224 */ /* 0x000fe200078e0a07 */
[----:B------:R-:W-:Y:S01]  /*43b0*/  ISETP.GT.U32.AND P4, PT, R5, R207, PT ;  /* 0x000000cf0500720c */ /* 0x000fe20003f84070 */
[----:B------:R-:W-:-:S04]  /*43c0*/  IMAD.HI.U32 R6, R3, R8, RZ ;  /* 0x0000000803067227 */ /* 0x000fc800078e00ff */
[----:B------:R-:W-:Y:S02]  /*43d0*/  IMAD R209, R5, R7, R14 ;  /* 0x0000000705d17224 */ /* 0x000fe400078e020e */
[----:B------:R-:W-:Y:S02]  /*43e0*/  @!P5 IMAD.MOV R199, RZ, RZ, -R199 ;  /* 0x000000ffffc7d224 */ /* 0x000fe400078e0ac7 */
[--C-:B------:R-:W-:Y:S01]  /*43f0*/  @!P0 IMAD.IADD R203, R203, 0x1, -R5.reuse ;  /* 0x00000001cbcb8824 */ /* 0x100fe200078e0a05 */
[----:B------:R-:W-:Y:S01]  /*4400*/  ISETP.GT.U32.AND P5, PT, R5, R209, PT ;  /* 0x000000d10500720c */ /* 0x000fe20003fa4070 */
[----:B------:R-:W-:Y:S02]  /*4410*/  IMAD.MOV R6, RZ, RZ, -R6 ;  /* 0x000000ffff067224 */ /* 0x000fe400078e0a06 */
[----:B------:R-:W-:Y:S01]  /*4420*/  @!P4 IMAD.IADD R207, R207, 0x1, -R5 ;  /* 0x00000001cfcfc824 */ /* 0x000fe200078e0a05 */
[----:B------:R-:W-:Y:S01]  /*4430*/  ISETP.GE.AND P4, PT, R15, RZ, PT ;  /* 0x000000ff0f00720c */ /* 0x000fe20003f86270 */
[----:B------:R-:W-:Y:S01]  /*4440*/  @!P2 IMAD.MOV R203, RZ, RZ, -R203 ;  /* 0x000000ffffcba224 */ /* 0x000fe200078e0acb */
[----:B------:R-:W-:Y:S01]  /*4450*/  LOP3.LUT R15, R2, 0x50, RZ, 0xfc, !PT ;  /* 0x00000050020f7812 */ /* 0x000fe200078efcff */
[C---:B------:R-:W-:Y:S01]  /*4460*/  IMAD R211, R5.reuse, R6, R8 ;  /* 0x0000000605d37224 */ /* 0x040fe200078e0208 */
[----:B------:R-:W-:Y:S01]  /*4470*/  ISETP.GT.U32.AND P2, PT, R5, R207, PT ;  /* 0x000000cf0500720c */ /* 0x000fe20003f44070 */
[----:B------:R-:W-:-:S03]  /*4480*/  IMAD.HI.U32 R6, R3, R10, RZ ;  /* 0x0000000a03067227 */ /* 0x000fc600078e00ff */
[----:B------:R-:W-:Y:S01]  /*4490*/  ISETP.GT.U32.AND P0, PT, R5, R211, PT ;  /* 0x000000d30500720c */ /* 0x000fe20003f04070 */
[----:B------:R-:W-:Y:S02]  /*44a0*/  IMAD.MOV R6, RZ, RZ, -R6 ;  /* 0x000000ffff067224 */ /* 0x000fe400078e0a06 */
[--C-:B------:R-:W-:Y:S02]  /*44b0*/  @!P6 IMAD.IADD R205, R205, 0x1, -R5.reuse ;  /* 0x00000001cdcde824 */ /* 0x100fe400078e0a05 */
[--C-:B------:R-:W-:Y:S02]  /*44c0*/  @!P5 IMAD.IADD R209, R209, 0x1, -R5.reuse ;  /* 0x00000001d1d1d824 */ /* 0x100fe400078e0a05 */
[C---:B------:R-:W-:Y:S01]  /*44d0*/  IMAD R213, R5.reuse, R6, R10 ;  /* 0x0000000605d57224 */ /* 0x040fe200078e020a */
[----:B------:R-:W-:Y:S01]  /*44e0*/  ISETP.GT.U32.AND P6, PT, R5, R205, PT ;  /* 0x000000cd0500720c */ /* 0x000fe20003fc4070 */
[----:B------:R-:W-:Y:S01]  /*44f0*/  @!P2 IMAD.IADD R207, R207, 0x1, -R5 ;  /* 0x00000001cfcfa824 */ /* 0x000fe200078e0a05 */
[C---:B------:R-:W-:Y:S01]  /*4500*/  ISETP.GT.U32.AND P5, PT, R5.reuse, R209, PT ;  /* 0x000000d10500720c */ /* 0x040fe20003fa4070 */
[----:B------:R-:W-:Y:S01]  /*4510*/  @!P1 IMAD.MOV R201, RZ, RZ, -R201 ;  /* 0x000000ffffc99224 */ /* 0x000fe200078e0ac9 */
[----:B------:R-:W-:Y:S01]  /*4520*/  ISETP.GT.U32.AND P2, PT, R5, R213, PT ;  /* 0x000000d50500720c */ /* 0x000fe20003f44070 */
[----:B------:R-:W-:Y:S01]  /*4530*/  @!P0 IMAD.IADD R211, R211, 0x1, -R5 ;  /* 0x00000001d3d38824 */ /* 0x000fe200078e0a05 */
[----:B------:R-:W-:Y:S01]  /*4540*/  ISETP.GE.AND P1, PT, R9, RZ, PT ;  /* 0x000000ff0900720c */ /* 0x000fe20003f26270 */
[----:B------:R-:W-:Y:S01]  /*4550*/  @!P3 IMAD.MOV R195, RZ, RZ, -R195 ;  /* 0x000000ffffc3b224 */ /* 0x000fe200078e0ac3 */
[----:B------:R-:W-:-:S02]  /*4560*/  LOP3.LUT R6, R2, 0x5c, RZ, 0xfc, !PT ;  /* 0x0000005c02067812 */ /* 0x000fc400078efcff */
[----:B------:R-:W-:Y:S02]  /*4570*/  LOP3.LUT R9, R2, 0x5a, RZ, 0xfc, !PT ;  /* 0x0000005a02097812 */ /* 0x000fe400078efcff */
[----:B------:R-:W-:Y:S01]  /*4580*/  IABS R8, R6 ;  /* 0x0000000600087213 */ /* 0x000fe20000000000 */
[--C-:B------:R-:W-:Y:S01]  /*4590*/  @!P6 IMAD.IADD R205, R205, 0x1, -R5.reuse ;  /* 0x00000001cdcde824 */ /* 0x100fe200078e0a05 */
[----:B------:R-:W-:Y:S01]  /*45a0*/  ISETP.GT.U32.AND P0, PT, R5, R211, PT ;  /* 0x000000d30500720c */ /* 0x000fe20003f04070 */
[--C-:B------:R-:W-:Y:S01]  /*45b0*/  @!P5 IMAD.IADD R209, R209, 0x1, -R5.reuse ;  /* 0x00000001d1d1d824 */ /* 0x100fe200078e0a05 */
[----:B------:R-:W-:Y:S01]  /*45c0*/  ISETP.GE.AND P6, PT, R13, RZ, PT ;  /* 0x000000ff0d00720c */ /* 0x000fe20003fc6270 */
[----:B------:R-:W-:Y:S01]  /*45d0*/  @!P2 IMAD.IADD R213, R213, 0x1, -R5 ;  /* 0x00000001d5d5a824 */ /* 0x000fe200078e0a05 */
[----:B------:R-:W-:Y:S01]  /*45e0*/  IABS R10, R9 ;  /* 0x00000009000a7213 */ /* 0x000fe20000000000 */
[----:B------:R-:W-:Y:S01]  /*45f0*/  @!P1 IMAD.MOV R207, RZ, RZ, -R207 ;  /* 0x000000ffffcf9224 */ /* 0x000fe200078e0acf */
[----:B------:R-:W-:Y:S01]  /*4600*/  ISETP.GE.AND P5, PT, R6, RZ, PT ;  /* 0x000000ff0600720c */ /* 0x000fe20003fa6270 */
[----:B------:R-:W-:Y:S01]  /*4610*/  IMAD.HI.U32 R6, R3, R8, RZ ;  /* 0x0000000803067227 */ /* 0x000fe200078e00ff */
[----:B------:R-:W-:-:S02]  /*4620*/  ISETP.GT.U32.AND P1, PT, R5, R213, PT ;  /* 0x000000d50500720c */ /* 0x000fc40003f24070 */
[----:B------:R-:W-:Y:S01]  /*4630*/  ISETP.GE.AND P3, PT, R11, RZ, PT ;  /* 0x000000ff0b00720c */ /* 0x000fe20003f66270 */
[----:B------:R-:W-:Y:S01]  /*4640*/  IMAD.HI.U32 R7, R3, R10, RZ ;  /* 0x0000000a03077227 */ /* 0x000fe200078e00ff */
[C---:B------:R-:W-:Y:S02]  /*4650*/  LOP3.LUT R11, R2.reuse, 0x58, RZ, 0xfc, !PT ;  /* 0x00000058020b7812 */ /* 0x040fe400078efcff */
[C---:B------:R-:W-:Y:S01]  /*4660*/  LOP3.LUT R13, R2.reuse, 0x52, RZ, 0xfc, !PT ;  /* 0x00000052020d7812 */ /* 0x040fe200078efcff */
[----:B------:R-:W-:Y:S01]  /*4670*/  IMAD.MOV R6, RZ, RZ, -R6 ;  /* 0x000000ffff067224 */ /* 0x000fe200078e0a06 */
[----:B------:R-:W-:Y:S01]  /*4680*/  ISETP.GE.AND P2, PT, R11, RZ, PT ;  /* 0x000000ff0b00720c */ /* 0x000fe20003f46270 */
[----:B------:R-:W-:Y:S01]  /*4690*/  IMAD.MOV R7, RZ, RZ, -R7 ;  /* 0x000000ffff077224 */ /* 0x000fe200078e0a07 */
[----:B------:R-:W-:Y:S01]  /*46a0*/  IABS R14, R13 ;  /* 0x0000000d000e7213 */ /* 0x000fe20000000000 */
[----:B------:R-:W-:Y:S02]  /*46b0*/  IMAD R215, R5, R6, R8 ;  /* 0x0000000605d77224 */ /* 0x000fe400078e0208 */
[----:B------:R-:W-:Y:S01]  /*46c0*/  @!P0 IMAD.IADD R211, R211, 0x1, -R5 ;  /* 0x00000001d3d38824 */ /* 0x000fe200078e0a05 */
[----:B------:R-:W-:Y:S01]  /*46d0*/  ISETP.GE.AND P0, PT, R9, RZ, PT ;  /* 0x000000ff0900720c */ /* 0x000fe20003f06270 */
[C---:B------:R-:W-:Y:S01]  /*46e0*/  IMAD R217, R5.reuse, R7, R10 ;  /* 0x0000000705d97224 */ /* 0x040fe200078e020a */
[----:B------:R-:W-:Y:S01]  /*46f0*/  IABS R9, R11 ;  /* 0x0000000b00097213 */ /* 0x000fe20000000000 */
[----:B------:R-:W-:Y:S01]  /*4700*/  @!P6 IMAD.MOV R209, RZ, RZ, -R209 ;  /* 0x000000ffffd1e224 */ /* 0x000fe200078e0ad1 */
[----:B------:R-:W-:Y:S01]  /*4710*/  ISETP.GT.U32.AND P6, PT, R5, R215, PT ;  /* 0x000000d70500720c */ /* 0x000fe20003fc4070 */
[----:B------:R-:W-:Y:S01]  /*4720*/  @!P1 IMAD.IADD R213, R213, 0x1, -R5 ;  /* 0x00000001d5d59824 */ /* 0x000fe200078e0a05 */
[----:B------:R-:W-:Y:S01]  /*4730*/  ISETP.GT.U32.AND P1, PT, R5, R217, PT ;  /* 0x000000d90500720c */ /* 0x000fe20003f24070 */
[----:B------:R-:W-:Y:S01]  /*4740*/  IMAD.MOV.U32 R8, RZ, RZ, R9 ;  /* 0x000000ffff087224 */ /* 0x000fe200078e0009 */
[C---:B------:R-:W-:Y:S01]  /*4750*/  LOP3.LUT R7, R2.reuse, 0x56, RZ, 0xfc, !PT ;  /* 0x0000005602077812 */ /* 0x040fe200078efcff */
[----:B------:R-:W-:Y:S01]  /*4760*/  @!P3 IMAD.MOV R205, RZ, RZ, -R205 ;  /* 0x000000ffffcdb224 */ /* 0x000fe200078e0acd */
[----:B------:R-:W-:Y:S01]  /*4770*/  LOP3.LUT R11, R2, 0x54, RZ, 0xfc, !PT ;  /* 0x00000054020b7812 */ /* 0x000fe200078efcff */
[----:B------:R-:W-:Y:S01]  /*4780*/  IMAD.HI.U32 R6, R3, R8, RZ ;  /* 0x0000000803067227 */ /* 0x000fe200078e00ff */
[----:B------:R-:W-:-:S02]  /*4790*/  IABS R10, R7 ;  /* 0x00000007000a7213 */ /* 0x000fc40000000000 */
[----:B------:R-:W-:Y:S01]  /*47a0*/  ISETP.GE.AND P3, PT, R16, RZ, PT ;  /* 0x000000ff1000720c */ /* 0x000fe20003f66270 */
[----:B------:R-:W-:Y:S01]  /*47b0*/  IMAD.MOV R6, RZ, RZ, -R6 ;  /* 0x000000ffff067224 */ /* 0x000fe200078e0a06 */
[----:B------:R-:W-:Y:S01]  /*47c0*/  IABS R9, R15 ;  /* 0x0000000f00097213 */ /* 0x000fe20000000000 */
[--C-:B------:R-:W-:Y:S02]  /*47d0*/  @!P6 IMAD.IADD R215, R215, 0x1, -R5.reuse ;  /* 0x00000001d7d7e824 */ /* 0x100fe400078e0a05 */
[----:B------:R-:W-:Y:S01]  /*47e0*/  IMAD R219, R5, R6, R8 ;  /* 0x0000000605db7224 */ /* 0x000fe200078e0208 */
[----:B------:R-:W-:Y:S01]  /*47f0*/  IABS R8, R11 ;  /* 0x0000000b00087213 */ /* 0x000fe20000000000 */
[----:B------:R-:W-:Y:S01]  /*4800*/  @!P1 IMAD.IADD R217, R217, 0x1, -R5 ;  /* 0x00000001d9d99824 */ /* 0x000fe200078e0a05 */
[----:B------:R-:W-:Y:S01]  /*4810*/  ISETP.GT.U32.AND P1, PT, R5, R215, PT ;  /* 0x000000d70500720c */ /* 0x000fe20003f24070 */
[----:B------:R-:W-:Y:S01]  /*4820*/  IMAD.HI.U32 R6, R3, R10, RZ ;  /* 0x0000000a03067227 */ /* 0x000fe200078e00ff */
[----:B------:R-:W-:-:S03]  /*4830*/  ISETP.GT.U32.AND P6, PT, R5, R219, PT ;  /* 0x000000db0500720c */ /* 0x000fc60003fc4070 */
[----:B------:R-:W-:Y:S02]  /*4840*/  IMAD.MOV R221, RZ, RZ, -R6 ;  /* 0x000000ffffdd7224 */ /* 0x000fe400078e0a06 */
[----:B------:R-:W-:-:S04]  /*4850*/  IMAD.HI.U32 R6, R3, R8, RZ ;  /* 0x0000000803067227 */ /* 0x000fc800078e00ff */
[----:B------:R-:W-:Y:S02]  /*4860*/  IMAD.MOV R6, RZ, RZ, -R6 ;  /* 0x000000ffff067224 */ /* 0x000fe400078e0a06 */
[----:B------:R-:W-:Y:S02]  /*4870*/  @!P1 IMAD.IADD R215, R215, 0x1, -R5 ;  /* 0x00000001d7d79824 */ /* 0x000fe400078e0a05 */
[----:B------:R-:W-:Y:S02]  /*4880*/  IMAD R223, R5, R6, R8 ;  /* 0x0000000605df7224 */ /* 0x000fe400078e0208 */
[----:B------:R-:W-:Y:S01]  /*4890*/  @!P4 IMAD.MOV R211, RZ, RZ, -R211 ;  /* 0x000000ffffd3c224 */ /* 0x000fe200078e0ad3 */
[----:B------:R-:W-:Y:S01]  /*48a0*/  ISETP.GE.AND P4, PT, R7, RZ, PT ;  /* 0x000000ff0700720c */ /* 0x000fe20003f86270 */
[----:B------:R-:W-:Y:S01]  /*48b0*/  @!P6 IMAD.IADD R219, R219, 0x1, -R5 ;  /* 0x00000001dbdbe824 */ /* 0x000fe200078e0a05 */
[C---:B------:R-:W-:Y:S01]  /*48c0*/  ISETP.GT.U32.AND P6, PT, R5.reuse, R217, PT ;  /* 0x000000d90500720c */ /* 0x040fe20003fc4070 */
[----:B------:R-:W-:Y:S01]  /*48d0*/  @!P5 IMAD.MOV R215, RZ, RZ, -R215 ;  /* 0x000000ffffd7d224 */ /* 0x000fe200078e0ad7 */
[----:B------:R-:W-:Y:S01]  /*48e0*/  ISETP.GT.U32.AND P5, PT, R5, R223, PT ;  /* 0x000000df0500720c */ /* 0x000fe20003fa4070 */
[----:B------:R-:W-:-:S04]  /*48f0*/  IMAD.HI.U32 R7, R3, R14, RZ ;  /* 0x0000000e03077227 */ /* 0x000fc800078e00ff */
[----:B------:R-:W-:Y:S01]  /*4900*/  IMAD.MOV.U32 R8, RZ, RZ, R9 ;  /* 0x000000ffff087224 */ /* 0x000fe200078e0009 */
[----:B------:R-:W-:Y:S01]  /*4910*/  LOP3.LUT R9, R2, 0x4e, RZ, 0xfc, !PT ;  /* 0x0000004e02097812 */ /* 0x000fe200078efcff */
[----:B------:R-:W-:Y:S02]  /*4920*/  IMAD.MOV R7, RZ, RZ, -R7 ;  /* 0x000000ffff077224 */ /* 0x000fe400078e0a07 */
[----:B------:R-:W-:-:S04]  /*4930*/  IMAD.HI.U32 R6, R3, R8, RZ ;  /* 0x0000000803067227 */ /* 0x000fc800078e00ff */
[----:B------:R-:W-:Y:S01]  /*4940*/  @!P3 IMAD.MOV R213, RZ, RZ, -R213 ;  /* 0x000000ffffd5b224 */ /* 0x000fe200078e0ad5 */
[C---:B------:R-:W-:Y:S01]  /*4950*/  ISETP.GT.U32.AND P3, PT, R5.reuse, R219, PT ;  /* 0x000000db0500720c */ /* 0x040fe20003f64070 */
[----:B------:R-:W-:Y:S01]  /*4960*/  IMAD R225, R5, R7, R14 ;  /* 0x0000000705e17224 */ /* 0x000fe200078e020e */
[----:B------:R-:W-:Y:S01]  /*4970*/  IABS R7, R9 ;  /* 0x0000000900077213 */ /* 0x000fe20000000000 */
[----:B------:R-:W-:Y:S02]  /*4980*/  IMAD.MOV R6, RZ, RZ, -R6 ;  /* 0x000000ffff067224 */ /* 0x000fe400078e0a06 */
[--C-:B------:R-:W-:Y:S01]  /*4990*/  @!P6 IMAD.IADD R217, R217, 0x1, -R5.reuse ;  /* 0x00000001d9d9e824 */ /* 0x100fe200078e0a05 */
[----:B------:R-:W-:Y:S01]  /*49a0*/  ISETP.GT.U32.AND P6, PT, R5, R225, PT ;  /* 0x000000e10500720c */ /* 0x000fe20003fc4070 */
[----:B------:R-:W-:Y:S02]  /*49b0*/  @!P5 IMAD.IADD R223, R223, 0x1, -R5 ;  /* 0x00000001dfdfd824 */ /* 0x000fe400078e0a05 */
[----:B------:R-:W-:-:S02]  /*49c0*/  IMAD R227, R5, R6, R8 ;  /* 0x0000000605e37224 */ /* 0x000fc400078e0208 */
[----:B------:R-:W-:Y:S01]  /*49d0*/  IMAD.MOV.U32 R8, RZ, RZ, R7 ;  /* 0x000000ffff087224 */ /* 0x000fe200078e0007 */
[----:B------:R-:W-:Y:S01]  /*49e0*/  LOP3.LUT R7, R2, 0x4a, RZ, 0xfc, !PT ;  /* 0x0000004a02077812 */ /* 0x000fe200078efcff */
[----:B------:R-:W-:Y:S01]  /*49f0*/  @!P0 IMAD.MOV R217, RZ, RZ, -R217 ;  /* 0x000000ffffd98224 */ /* 0x000fe200078e0ad9 */
[----:B------:R-:W-:Y:S01]  /*4a00*/  ISETP.GT.U32.AND P0, PT, R5, R223, PT ;  /* 0x000000df0500720c */ /* 0x000fe20003f04070 */
[----:B------:R-:W-:-:S04]  /*4a10*/  IMAD.HI.U32 R6, R3, R8, RZ ;  /* 0x0000000803067227 */ /* 0x000fc800078e00ff */
[--C-:B------:R-:W-:Y:S01]  /*4a20*/  @!P3 IMAD.IADD R219, R219, 0x1, -R5.reuse ;  /* 0x00000001dbdbb824 */ /* 0x100fe200078e0a05 */
[----:B------:R-:W-:Y:S01]  /*4a30*/  ISETP.GE.AND P3, PT, R11, RZ, PT ;  /* 0x000000ff0b00720c */ /* 0x000fe20003f66270 */
[----:B------:R-:W-:Y:S01]  /*4a40*/  IMAD.MOV R6, RZ, RZ, -R6 ;  /* 0x000000ffff067224 */ /* 0x000fe200078e0a06 */
[----:B------:R-:W-:Y:S01]  /*4a50*/  LOP3.LUT R11, R2, 0x4c, RZ, 0xfc, !PT ;  /* 0x0000004c020b7812 */ /* 0x000fe200078efcff */
[C---:B------:R-:W-:Y:S02]  /*4a60*/  IMAD R221, R5.reuse, R221, R10 ;  /* 0x000000dd05dd7224 */ /* 0x040fe400078e020a */
        /* <DEDUP_REMOVED lines=8> */
[C---:B------:R-:W-:Y:S01]  /*4af0*/  ISETP.GT.U32.AND P6, PT, R5.reuse, R225, PT ;  /* 0x000000e10500720c */ /* 0x040fe20003fc4070 */
[----:B------:R-:W-:Y:S02]  /*4b00*/  IMAD.MOV R231, RZ, RZ, -R6 ;  /* 0x000000ffffe77224 */ /* 0x000fe400078e0a06 */
[----:B------:R-:W-:Y:S02]  /*4b10*/  @!P3 IMAD.MOV R223, RZ, RZ, -R223 ;  /* 0x000000ffffdfb224 */ /* 0x000fe400078e0adf */
[----:B------:R-:W-:Y:S02]  /*4b20*/  IMAD R231, R5, R231, R10 ;  /* 0x000000e705e77224 */ /* 0x000fe400078e020a */
[--C-:B------:R-:W-:Y:S01]  /*4b30*/  @!P1 IMAD.IADD R221, R221, 0x1, -R5.reuse ;  /* 0x00000001dddd9824 */ /* 0x100fe200078e0a05 */
[----:B------:R-:W-:Y:S01]  /*4b40*/  ISETP.GE.AND P1, PT, R13, RZ, PT ;  /* 0x000000ff0d00720c */ /* 0x000fe20003f26270 */
[----:B------:R-:W-:Y:S01]  /*4b50*/  @!P0 IMAD.IADD R229, R229, 0x1, -R5 ;  /* 0x00000001e5e58824 */ /* 0x000fe200078e0a05 */
[C---:B------:R-:W-:Y:S01]  /*4b60*/  ISETP.GT.U32.AND P3, PT, R5.reuse, R231, PT ;  /* 0x000000e70500720c */ /* 0x040fe20003f64070 */
[----:B------:R-:W-:Y:S01]  /*4b70*/  @!P2 IMAD.MOV R219, RZ, RZ, -R219 ;  /* 0x000000ffffdba224 */ /* 0x000fe200078e0adb */
[----:B------:R-:W-:Y:S01]  /*4b80*/  ISETP.GT.U32.AND P5, PT, R5, R221, PT ;  /* 0x000000dd0500720c */ /* 0x000fe20003fa4070 */
[----:B------:R-:W-:Y:S01]  /*4b90*/  IMAD.HI.U32 R6, R3, R8, RZ ;  /* 0x0000000803067227 */ /* 0x000fe200078e00ff */
[----:B------:R-:W-:-:S02]  /*4ba0*/  ISETP.GT.U32.AND P2, PT, R5, R227, PT ;  /* 0x000000e30500720c */ /* 0x000fc40003f44070 */
[----:B------:R-:W-:Y:S01]  /*4bb0*/  ISETP.GT.U32.AND P0, PT, R5, R229, PT ;  /* 0x000000e50500720c */ /* 0x000fe20003f04070 */
[----:B------:R-:W-:Y:S01]  /*4bc0*/  IMAD.MOV R6, RZ, RZ, -R6 ;  /* 0x000000ffff067224 */ /* 0x000fe200078e0a06 */
[C---:B------:R-:W-:Y:S01]  /*4bd0*/  LOP3.LUT R13, R2.reuse, 0x3c, RZ, 0xfc, !PT ;  /* 0x0000003c020d7812 */ /* 0x040fe200078efcff */
[--C-:B------:R-:W-:Y:S01]  /*4be0*/  @!P6 IMAD.IADD R225, R225, 0x1, -R5.reuse ;  /* 0x00000001e1e1e824 */ /* 0x100fe200078e0a05 */
[----:B------:R-:W-:Y:S01]  /*4bf0*/  ISETP.GE.AND P6, PT, R9, RZ, PT ;  /* 0x000000ff0900720c */ /* 0x000fe20003fc6270 */
[----:B------:R-:W-:Y:S01]  /*4c00*/  IMAD R233, R5, R6, R8 ;  /* 0x0000000605e97224 */ /* 0x000fe200078e0208 */
[C---:B------:R-:W-:Y:S01]  /*4c10*/  LOP3.LUT R9, R2.reuse, 0x48, RZ, 0xfc, !PT ;  /* 0x0000004802097812 */ /* 0x040fe200078efcff */
[--C-:B------:R-:W-:Y:S01]  /*4c20*/  @!P3 IMAD.IADD R231, R231, 0x1, -R5.reuse ;  /* 0x00000001e7e7b824 */ /* 0x100fe200078e0a05 */
[----:B------:R-:W-:Y:S01]  /*4c30*/  LOP3.LUT R8, R2, 0x44, RZ, 0xfc, !PT ;  /* 0x0000004402087812 */ /* 0x000fe200078efcff */
[--C-:B------:R-:W-:Y:S01]  /*4c40*/  @!P5 IMAD.IADD R221, R221, 0x1, -R5.reuse ;  /* 0x00000001ddddd824 */ /* 0x100fe200078e0a05 */
[----:B------:R-:W-:Y:S01]  /*4c50*/  IABS R10, R9 ;  /* 0x00000009000a7213 */ /* 0x000fe20000000000 */
[--C-:B------:R-:W-:Y:S01]  /*4c60*/  @!P2 IMAD.IADD R227, R227, 0x1, -R5.reuse ;  /* 0x00000001e3e3a824 */ /* 0x100fe200078e0a05 */
[----:B------:R-:W-:Y:S01]  /*4c70*/  ISETP.GT.U32.AND P3, PT, R5, R231, PT ;  /* 0x000000e70500720c */ /* 0x000fe20003f64070 */
[----:B------:R-:W-:Y:S01]  /*4c80*/  @!P0 IMAD.IADD R229, R229, 0x1, -R5 ;  /* 0x00000001e5e58824 */ /* 0x000fe200078e0a05 */
[----:B------:R-:W-:Y:S01]  /*4c90*/  ISETP.GT.U32.AND P0, PT, R5, R233, PT ;  /* 0x000000e90500720c */ /* 0x000fe20003f04070 */
[----:B------:R-:W-:Y:S01]  /*4ca0*/  @!P4 IMAD.MOV R221, RZ, RZ, -R221 ;  /* 0x000000ffffddc224 */ /* 0x000fe200078e0add */
[----:B------:R-:W-:Y:S01]  /*4cb0*/  ISETP.GE.AND P2, PT, R11, RZ, PT ;  /* 0x000000ff0b00720c */ /* 0x000fe20003f46270 */
[----:B------:R-:W-:Y:S01]  /*4cc0*/  IMAD.HI.U32 R6, R3, R10, RZ ;  /* 0x0000000a03067227 */ /* 0x000fe200078e00ff */
[----:B------:R-:W-:-:S02]  /*4cd0*/  ISETP.GT.U32.AND P4, PT, R5, R227, PT ;  /* 0x000000e30500720c */ /* 0x000fc40003f84070 */
[----:B------:R-:W-:Y:S01]  /*4ce0*/  ISETP.GE.AND P5, PT, R15, RZ, PT ;  /* 0x000000ff0f00720c */ /* 0x000fe20003fa6270 */
[----:B------:R-:W-:Y:S01]  /*4cf0*/  IMAD.MOV R6, RZ, RZ, -R6 ;  /* 0x000000ffff067224 */ /* 0x000fe200078e0a06 */
[----:B------:R-:W-:Y:S01]  /*4d00*/  LOP3.LUT R11, R2, 0x3e, RZ, 0xfc, !PT ;  /* 0x0000003e020b7812 */ /* 0x000fe200078efcff */
[----:B------:R-:W-:Y:S01]  /*4d10*/  @!P1 IMAD.MOV R225, RZ, RZ, -R225 ;  /* 0x000000ffffe19224 */ /* 0x000fe200078e0ae1 */
[----:B------:R-:W-:Y:S01]  /*4d20*/  ISETP.GE.AND P1, PT, R7, RZ, PT ;  /* 0x000000ff0700720c */ /* 0x000fe20003f26270 */
[----:B------:R-:W-:Y:S01]  /*4d30*/  @!P6 IMAD.MOV R229, RZ, RZ, -R229 ;  /* 0x000000ffffe5e224 */ /* 0x000fe200078e0ae5 */
[----:B------:R-:W-:Y:S01]  /*4d40*/  ISETP.GE.AND P6, PT, R8, RZ, PT ;  /* 0x000000ff0800720c */ /* 0x000fe20003fc6270 */
[----:B------:R-:W-:Y:S01]  /*4d50*/  IMAD R235, R5, R6, R10 ;  /* 0x0000000605eb7224 */ /* 0x000fe200078e020a */
[C---:B------:R-:W-:Y:S01]  /*4d60*/  LOP3.LUT R7, R2.reuse, 0x46, RZ, 0xfc, !PT ;  /* 0x0000004602077812 */ /* 0x040fe200078efcff */
[--C-:B------:R-:W-:Y:S01]  /*4d70*/  @!P0 IMAD.IADD R233, R233, 0x1, -R5.reuse ;  /* 0x00000001e9e98824 */ /* 0x100fe200078e0a05 */
[----:B------:R-:W-:Y:S01]  /*4d80*/  IABS R8, R8 ;  /* 0x0000000800087213 */ /* 0x000fe20000000000 */
[--C-:B------:R-:W-:Y:S01]  /*4d90*/  @!P3 IMAD.IADD R231, R231, 0x1, -R5.reuse ;  /* 0x00000001e7e7b824 */ /* 0x100fe200078e0a05 */
[----:B------:R-:W-:Y:S01]  /*4da0*/  IABS R14, R7 ;  /* 0x00000007000e7213 */ /* 0x000fe20000000000 */
[----:B------:R-:W-:Y:S01]  /*4db0*/  @!P4 IMAD.IADD R227, R227, 0x1, -R5 ;  /* 0x00000001e3e3c824 */ /* 0x000fe200078e0a05 */
[C---:B------:R-:W-:Y:S01]  /*4dc0*/  ISETP.GT.U32.AND P0, PT, R5.reuse, R233, PT ;  /* 0x000000e90500720c */ /* 0x040fe20003f04070 */
[----:B------:R-:W-:Y:S01]  /*4dd0*/  @!P2 IMAD.MOV R231, RZ, RZ, -R231 ;  /* 0x000000ffffe7a224 */ /* 0x000fe200078e0ae7 */
[----:B------:R-:W-:Y:S01]  /*4de0*/  ISETP.GT.U32.AND P2, PT, R5, R235, PT ;  /* 0x000000eb0500720c */ /* 0x000fe20003f44070 */
[----:B------:R-:W-:Y:S01]  /*4df0*/  IMAD.MOV.U32 R10, RZ, RZ, R8 ;  /* 0x000000ffff0a7224 */ /* 0x000fe200078e0008 */
[----:B------:R-:W-:Y:S01]  /*4e00*/  LOP3.LUT R8, R2, 0x42, RZ, 0xfc, !PT ;  /* 0x0000004202087812 */ /* 0x000fe200078efcff */
[----:B------:R-:W-:Y:S01]  /*4e10*/  @!P5 IMAD.MOV R227, RZ, RZ, -R227 ;  /* 0x000000ffffe3d224 */ /* 0x000fe200078e0ae3 */
[----:B------:R-:W-:Y:S01]  /*4e20*/  ISETP.GE.AND P5, PT, R7, RZ, PT ;  /* 0x000000ff0700720c */ /* 0x000fe20003fa6270 */
[----:B------:R-:W-:Y:S01]  /*4e30*/  IMAD.HI.U32 R6, R3, R14, RZ ;  /* 0x0000000e03067227 */ /* 0x000fe200078e00ff */
[----:B------:R-:W-:-:S02]  /*4e40*/  ISETP.GE.AND P3, PT, R8, RZ, PT ;  /* 0x000000ff0800720c */ /* 0x000fc40003f66270 */
[----:B------:R-:W-:Y:S01]  /*4e50*/  IABS R8, R8 ;  /* 0x0000000800087213 */ /* 0x000fe20000000000 */
[----:B------:R-:W-:Y:S01]  /*4e60*/  IMAD.HI.U32 R7, R3, R10, RZ ;  /* 0x0000000a03077227 */ /* 0x000fe200078e00ff */
[----:B------:R-:W-:Y:S02]  /*4e70*/  ISETP.GE.AND P4, PT, R9, RZ, PT ;  /* 0x000000ff0900720c */ /* 0x000fe40003f86270 */
[C---:B------:R-:W-:Y:S01]  /*4e80*/  LOP3.LUT R9, R2.reuse, 0x40, RZ, 0xfc, !PT ;  /* 0x0000004002097812 */ /* 0x040fe200078efcff */
[----:B------:R-:W-:Y:S01]  /*4e90*/  IMAD.MOV R6, RZ, RZ, -R6 ;  /* 0x000000ffff067224 */ /* 0x000fe200078e0a06 */
[----:B------:R-:W-:Y:S01]  /*4ea0*/  LOP3.LUT R15, R2, 0x3a, RZ, 0xfc, !PT ;  /* 0x0000003a020f7812 */ /* 0x000fe200078efcff */
[----:B------:R-:W-:Y:S02]  /*4eb0*/  IMAD.MOV R7, RZ, RZ, -R7 ;  /* 0x000000ffff077224 */ /* 0x000fe400078e0a07 */
[C---:B------:R-:W-:Y:S01]  /*4ec0*/  IMAD R241, R5.reuse, R6, R14 ;  /* 0x0000000605f17224 */ /* 0x040fe200078e020e */
[----:B------:R-:W-:Y:S01]  /*4ed0*/  IABS R14, R15 ;  /* 0x0000000f000e7213 */ /* 0x000fe20000000000 */
[----:B------:R-:W-:Y:S01]  /*4ee0*/  IMAD R239, R5, R7, R10 ;  /* 0x0000000705ef7224 */ /* 0x000fe200078e020a */
[----:B------:R-:W-:Y:S01]  /*4ef0*/  IABS R7, R9 ;  /* 0x0000000900077213 */ /* 0x000fe20000000000 */
[--C-:B------:R-:W-:Y:S01]  /*4f00*/  @!P0 IMAD.IADD R233, R233, 0x1, -R5.reuse ;  /* 0x00000001e9e98824 */ /* 0x100fe200078e0a05 */
[----:B------:R-:W-:Y:S01]  /*4f10*/  ISETP.GT.U32.AND P0, PT, R5, R241, PT ;  /* 0x000000f10500720c */ /* 0x000fe20003f04070 */
[----:B------:R-:W-:Y:S01]  /*4f20*/  @!P2 IMAD.IADD R235, R235, 0x1, -R5 ;  /* 0x00000001ebeba824 */ /* 0x000fe200078e0a05 */
[----:B------:R-:W-:Y:S01]  /*4f30*/  IABS R10, R11 ;  /* 0x0000000b000a7213 */ /* 0x000fe20000000000 */
[----:B------:R-:W-:Y:S01]  /*4f40*/  @!P1 IMAD.MOV R233, RZ, RZ, -R233 ;  /* 0x000000ffffe99224 */ /* 0x000fe200078e0ae9 */
[----:B------:R-:W-:Y:S01]  /*4f50*/  ISETP.GT.U32.AND P1, PT, R5, R239, PT ;  /* 0x000000ef0500720c */ /* 0x000fe20003f24070 */
[----:B------:R-:W-:Y:S01]  /*4f60*/  IMAD.HI.U32 R6, R3, R8, RZ ;  /* 0x0000000803067227 */ /* 0x000fe200078e00ff */
[----:B------:R-:W-:-:S03]  /*4f70*/  ISETP.GT.U32.AND P2, PT, R5, R235, PT ;  /* 0x000000eb0500720c */ /* 0x000fc60003f44070 */
[----:B------:R-:W-:-:S04]  /*4f80*/  IMAD.MOV R6, RZ, RZ, -R6 ;  /* 0x000000ffff067224 */ /* 0x000fc800078e0a06 */
[----:B------:R-:W-:Y:S02]  /*4f90*/  IMAD R237, R5, R6, R8 ;  /* 0x0000000605ed7224 */ /* 0x000fe400078e0208 */
[----:B------:R-:W-:Y:S01]  /*4fa0*/  IMAD.MOV.U32 R8, RZ, RZ, R7 ;  /* 0x000000ffff087224 */ /* 0x000fe200078e0007 */
[----:B------:R-:W-:Y:S01]  /*4fb0*/  IABS R7, R13 ;  /* 0x0000000d00077213 */ /* 0x000fe20000000000 */
[--C-:B------:R-:W-:Y:S02]  /*4fc0*/  @!P0 IMAD.IADD R241, R241, 0x1, -R5.reuse ;  /* 0x00000001f1f18824 */ /* 0x100fe400078e0a05 */
[--C-:B------:R-:W-:Y:S02]  /*4fd0*/  @!P1 IMAD.IADD R239, R239, 0x1, -R5.reuse ;  /* 0x00000001efef9824 */ /* 0x100fe400078e0a05 */
[----:B------:R-:W-:Y:S01]  /*4fe0*/  @!P2 IMAD.IADD R235, R235, 0x1, -R5 ;  /* 0x00000001ebeba824 */ /* 0x000fe200078e0a05 */
[----:B------:R-:W-:Y:S01]  /*4ff0*/  ISETP.GT.U32.AND P2, PT, R5, R237, PT ;  /* 0x000000ed0500720c */ /* 0x000fe20003f44070 */
[----:B------:R-:W-:Y:S01]  /*5000*/  IMAD.HI.U32 R6, R3, R8, RZ ;  /* 0x0000000803067227 */ /* 0x000fe200078e00ff */
[----:B------:R-:W-:-:S02]  /*5010*/  ISETP.GT.U32.AND P0, PT, R5, R241, PT ;  /* 0x000000f10500720c */ /* 0x000fc40003f04070 */
[----:B------:R-:W-:Y:S01]  /*5020*/  ISETP.GT.U32.AND P1, PT, R5, R239, PT ;  /* 0x000000ef0500720c */ /* 0x000fe20003f24070 */
[----:B------:R-:W-:Y:S02]  /*5030*/  IMAD.MOV R243, RZ, RZ, -R6 ;  /* 0x000000fffff37224 */ /* 0x000fe400078e0a06 */
[----:B------:R-:W-:-:S04]  /*5040*/  IMAD.HI.U32 R6, R3, R10, RZ ;  /* 0x0000000a03067227 */ /* 0x000fc800078e00ff */
[----:B------:R-:W-:Y:S02]  /*5050*/  IMAD.MOV R6, RZ, RZ, -R6 ;  /* 0x000000ffff067224 */ /* 0x000fe400078e0a06 */
[C---:B------:R-:W-:Y:S02]  /*5060*/  IMAD R243, R5.reuse, R243, R8 ;  /* 0x000000f305f37224 */ /* 0x040fe400078e0208 */
[----:B------:R-:W-:Y:S02]  /*5070*/  IMAD R245, R5, R6, R10 ;  /* 0x0000000605f57224 */ /* 0x000fe400078e020a */
[--C-:B------:R-:W-:Y:S01]  /*5080*/  @!P2 IMAD.IADD R237, R237, 0x1, -R5.reuse ;  /* 0x00000001ededa824 */ /* 0x100fe200078e0a05 */
[----:B------:R-:W-:Y:S01]  /*5090*/  ISETP.GE.AND P2, PT, R9, RZ, PT ;  /* 0x000000ff0900720c */ /* 0x000fe20003f46270 */
[--C-:B------:R-:W-:Y:S01]  /*50a0*/  @!P0 IMAD.IADD R241, R241, 0x1, -R5.reuse ;  /* 0x00000001f1f18824 */ /* 0x100fe200078e0a05 */
[----:B------:R-:W-:Y:S01]  /*50b0*/  ISETP.GT.U32.AND P0, PT, R5, R243, PT ;  /* 0x000000f30500720c */ /* 0x000fe20003f04070 */
[----:B------:R-:W-:Y:S01]  /*50c0*/  @!P1 IMAD.IADD R239, R239, 0x1, -R5 ;  /* 0x00000001efef9824 */ /* 0x000fe200078e0a05 */
[C---:B------:R-:W-:Y:S01]  /*50d0*/  ISETP.GT.U32.AND P1, PT, R5.reuse, R245, PT ;  /* 0x000000f50500720c */ /* 0x040fe20003f24070 */
[----:B------:R-:W-:Y:S01]  /*50e0*/  @!P4 IMAD.MOV R235, RZ, RZ, -R235 ;  /* 0x000000ffffebc224 */ /* 0x000fe200078e0aeb */
[----:B------:R-:W-:Y:S01]  /*50f0*/  ISETP.GT.U32.AND P4, PT, R5, R237, PT ;  /* 0x000000ed0500720c */ /* 0x000fe20003f84070 */
[----:B------:R-:W-:Y:S01]  /*5100*/  IMAD.MOV.U32 R8, RZ, RZ, R7 ;  /* 0x000000ffff087224 */ /* 0x000fe200078e0007 */
[----:B------:R-:W-:Y:S01]  /*5110*/  LOP3.LUT R9, R2, 0x38, RZ, 0xfc, !PT ;  /* 0x0000003802097812 */ /* 0x000fe200078efcff */
[----:B------:R-:W-:-:S04]  /*5120*/  IMAD.HI.U32 R7, R3, R14, RZ ;  /* 0x0000000e03077227 */ /* 0x000fc800078e00ff */
[----:B------:R-:W-:-:S04]  /*5130*/  IMAD.HI.U32 R6, R3, R8, RZ ;  /* 0x0000000803067227 */ /* 0x000fc800078e00ff */
[----:B------:R-:W-:Y:S02]  /*5140*/  IMAD.MOV R6, RZ, RZ, -R6 ;  /* 0x000000ffff067224 */ /* 0x000fe400078e0a06 */
[----:B------:R-:W-:Y:S02]  /*5150*/  IMAD.MOV R7, RZ, RZ, -R7 ;  /* 0x000000ffff077224 */ /* 0x000fe400078e0a07 */
[--C-:B------:R-:W-:Y:S01]  /*5160*/  @!P0 IMAD.IADD R243, R243, 0x1, -R5.reuse ;  /* 0x00000001f3f38824 */ /* 0x100fe200078e0a05 */
[----:B------:R-:W-:Y:S01]  /*5170*/  ISETP.GE.AND P0, PT, R11, RZ, PT ;  /* 0x000000ff0b00720c */ /* 0x000fe20003f06270 */
[C---:B------:R-:W-:Y:S01]  /*5180*/  IMAD R247, R5.reuse, R6, R8 ;  /* 0x0000000605f77224 */ /* 0x040fe200078e0208 */
[----:B------:R-:W-:Y:S01]  /*5190*/  IABS R8, R9 ;  /* 0x0000000900087213 */ /* 0x000fe20000000000 */
[----:B------:R-:W-:Y:S01]  /*51a0*/  IMAD R249, R5, R7, R14 ;  /* 0x0000000705f97224 */ /* 0x000fe200078e020e */
[----:B------:R-:W-:Y:S01]  /*51b0*/  LOP3.LUT R7, R2, 0x36, RZ, 0xfc, !PT ;  /* 0x0000003602077812 */ /* 0x000fe200078efcff */
[--C-:B------:R-:W-:Y:S01]  /*51c0*/  @!P1 IMAD.IADD R245, R245, 0x1, -R5.reuse ;  /* 0x00000001f5f59824 */ /* 0x100fe200078e0a05 */
        /* <DEDUP_REMOVED lines=8> */
[----:B------:R-:W-:-:S02]  /*5250*/  IABS R10, R7 ;  /* 0x00000007000a7213 */ /* 0x000fc40000000000 */
[C---:B------:R-:W-:Y:S01]  /*5260*/  LOP3.LUT R11, R2.reuse, 0x30, RZ, 0xfc, !PT ;  /* 0x00000030020b7812 */ /* 0x040fe200078efcff */
[----:B------:R-:W-:Y:S01]  /*5270*/  IMAD.MOV R6, RZ, RZ, -R6 ;  /* 0x000000ffff067224 */ /* 0x000fe200078e0a06 */
[----:B------:R-:W-:Y:S01]  /*5280*/  IABS R14, R17 ;  /* 0x00000011000e7213 */ /* 0x000fe20000000000 */
        /* <DEDUP_REMOVED lines=9> */
[C---:B------:R-:W-:Y:S01]  /*5320*/  ISETP.GT.U32.AND P3, PT, R5.reuse, R247, PT ;  /* 0x000000f70500720c */ /* 0x040fe20003f64070 */
[----:B------:R-:W-:Y:S01]  /*5330*/  @!P2 IMAD.MOV R243, RZ, RZ, -R243 ;  /* 0x000000fffff3a224 */ /* 0x000fe200078e0af3 */
[----:B------:R-:W-:Y:S01]  /*5340*/  IABS R32, R7 ;  /* 0x0000000700207213 */ /* 0x000fe20000000000 */
[----:B------:R-:W-:Y:S01]  /*5350*/  @!P0 IMAD.MOV R245, RZ, RZ, -R245 ;  /* 0x000000fffff58224 */ /* 0x000fe200078e0af5 */
[C---:B------:R-:W-:Y:S01]  /*5360*/  ISETP.GT.U32.AND P2, PT, R5.reuse, R249, PT ;  /* 0x000000f90500720c */ /* 0x040fe20003f44070 */
[----:B------:R-:W-:Y:S01]  /*5370*/  @!P6 IMAD.MOV R239, RZ, RZ, -R239 ;  /* 0x000000ffffefe224 */ /* 0x000fe200078e0aef */
[----:B------:R-:W-:Y:S01]  /*5380*/  ISETP.GT.U32.AND P0, PT, R5, R251, PT ;  /* 0x000000fb0500720c */ /* 0x000fe20003f04070 */
[----:B------:R-:W-:Y:S01]  /*5390*/  IMAD.HI.U32 R6, R3, R10, RZ ;  /* 0x0000000a03067227 */ /* 0x000fe200078e00ff */
[----:B------:R-:W-:-:S02]  /*53a0*/  ISETP.GE.AND P6, PT, R13, RZ, PT ;  /* 0x000000ff0d00720c */ /* 0x000fc40003fc6270 */
[----:B------:R-:W-:Y:S01]  /*53b0*/  IABS R30, R11 ;  /* 0x0000000b001e7213 */ /* 0x000fe20000000000 */
[----:B------:R-:W-:Y:S01]  /*53c0*/  IMAD.MOV R6, RZ, RZ, -R6 ;  /* 0x000000ffff067224 */ /* 0x000fe200078e0a06 */
[----:B------:R-:W-:Y:S01]  /*53d0*/  ISETP.GE.AND P5, PT, R9, RZ, PT ;  /* 0x000000ff0900720c */ /* 0x000fe20003fa6270 */
[--C-:B------:R-:W-:Y:S01]  /*53e0*/  @!P3 IMAD.IADD R247, R247, 0x1, -R5.reuse ;  /* 0x00000001f7f7b824 */ /* 0x100fe200078e0a05 */
[----:B------:R-:W-:Y:S01]  /*53f0*/  LOP3.LUT R13, R2, 0x2e, RZ, 0xfc, !PT ;  /* 0x0000002e020d7812 */ /* 0x000fe200078efcff */
[----:B------:R-:W-:Y:S01]  /*5400*/  IMAD R6, R5, R6, R10 ;  /* 0x0000000605067224 */ /* 0x000fe200078e020a */
[----:B------:R-:W-:Y:S01]  /*5410*/  IABS R10, R8 ;  /* 0x00000008000a7213 */ /* 0x000fe20000000000 */
[--C-:B------:R-:W-:Y:S01]  /*5420*/  @!P2 IMAD.IADD R249, R249, 0x1, -R5.reuse ;  /* 0x00000001f9f9a824 */ /* 0x100fe200078e0a05 */
[----:B------:R-:W-:Y:S01]  /*5430*/  ISETP.GE.AND P2, PT, R7, RZ, PT ;  /* 0x000000ff0700720c */ /* 0x000fe20003f46270 */
[----:B------:R-:W-:Y:S01]  /*5440*/  @!P0 IMAD.IADD R251, R251, 0x1, -R5 ;  /* 0x00000001fbfb8824 */ /* 0x000fe200078e0a05 */
[----:B------:R-:W-:Y:S01]  /*5450*/  ISETP.GT.U32.AND P3, PT, R5, R6, PT ;  /* 0x000000060500720c */ /* 0x000fe20003f64070 */
[----:B------:R-:W-:Y:S01]  /*5460*/  IMAD.HI.U32 R7, R3, R32, RZ ;  /* 0x0000002003077227 */ /* 0x000fe200078e00ff */
[----:B------:R-:W-:-:S02]  /*5470*/  ISETP.GE.AND P0, PT, R8, RZ, PT ;  /* 0x000000ff0800720c */ /* 0x000fc40003f06270 */
[----:B------:R-:W-:Y:S01]  /*5480*/  LOP3.LUT R15, R2, 0x2c, RZ, 0xfc, !PT ;  /* 0x0000002c020f7812 */ /* 0x000fe200078efcff */
[----:B------:R-:W-:Y:S01]  /*5490*/  @!P6 IMAD.MOV R247, RZ, RZ, -R247 ;  /* 0x000000fffff7e224 */ /* 0x000fe200078e0af7 */
[----:B------:R-:W-:Y:S01]  /*54a0*/  ISETP.GT.U32.AND P6, PT, R5, R251, PT ;  /* 0x000000fb0500720c */ /* 0x000fe20003fc4070 */
[----:B------:R-:W-:Y:S01]  /*54b0*/  IMAD.HI.U32 R8, R3, R10, RZ ;  /* 0x0000000a03087227 */ /* 0x000fe200078e00ff */
[----:B------:R-:W-:-:S03]  /*54c0*/  IABS R28, R15 ;  /* 0x0000000f001c7213 */ /* 0x000fc60000000000 */
[----:B------:R-:W-:Y:S02]  /*54d0*/  IMAD.MOV R7, RZ, RZ, -R7 ;  /* 0x000000ffff077224 */ /* 0x000fe400078e0a07 */
[----:B------:R-:W-:Y:S02]  /*54e0*/  IMAD.MOV R8, RZ, RZ, -R8 ;  /* 0x000000ffff087224 */ /* 0x000fe400078e0a08 */
[C---:B------:R-:W-:Y:S02]  /*54f0*/  IMAD R32, R5.reuse, R7, R32 ;  /* 0x0000000705207224 */ /* 0x040fe400078e0220 */
[C---:B------:R-:W-:Y:S01]  /*5500*/  IMAD R8, R5.reuse, R8, R10 ;  /* 0x0000000805087224 */ /* 0x040fe200078e020a */
[----:B------:R-:W-:Y:S01]  /*5510*/  IABS R10, R13 ;  /* 0x0000000d000a7213 */ /* 0x000fe20000000000 */
[----:B------:R-:W-:Y:S01]  /*5520*/  @!P1 IMAD.MOV R249, RZ, RZ, -R249 ;  /* 0x000000fffff99224 */ /* 0x000fe200078e0af9 */
[----:B------:R-:W-:Y:S01]  /*5530*/  ISETP.GT.U32.AND P1, PT, R5, R32, PT ;  /* 0x000000200500720c */ /* 0x000fe20003f24070 */
[----:B------:R-:W-:-:S02]  /*5540*/  @!P3 IMAD.IADD R6, R6, 0x1, -R5 ;  /* 0x000000010606b824 */ /* 0x000fc400078e0a05 */
[----:B------:R-:W-:Y:S01]  /*5550*/  @!P6 IMAD.IADD R251, R251, 0x1, -R5 ;  /* 0x00000001fbfbe824 */ /* 0x000fe200078e0a05 */
[----:B------:R-:W-:Y:S01]  /*5560*/  ISETP.GT.U32.AND P6, PT, R5, R8, PT ;  /* 0x000000080500720c */ /* 0x000fe20003fc4070 */
[----:B------:R-:W-:Y:S01]  /*5570*/  IMAD.HI.U32 R9, R3, R30, RZ ;  /* 0x0000001e03097227 */ /* 0x000fe200078e00ff */
[----:B------:R-:W-:-:S03]  /*5580*/  ISETP.GT.U32.AND P3, PT, R5, R6, PT ;  /* 0x000000060500720c */ /* 0x000fc60003f64070 */
[----:B------:R-:W-:Y:S02]  /*5590*/  IMAD.MOV R9, RZ, RZ, -R9 ;  /* 0x000000ffff097224 */ /* 0x000fe400078e0a09 */
[----:B------:R-:W-:-:S04]  /*55a0*/  IMAD.HI.U32 R7, R3, R10, RZ ;  /* 0x0000000a03077227 */ /* 0x000fc800078e00ff */
[--C-:B------:R-:W-:Y:S01]  /*55b0*/  @!P1 IMAD.IADD R32, R32, 0x1, -R5.reuse ;  /* 0x0000000120209824 */ /* 0x100fe200078e0a05 */
[----:B------:R-:W-:Y:S01]  /*55c0*/  ISETP.GE.AND P1, PT, R11, RZ, PT ;  /* 0x000000ff0b00720c */ /* 0x000fe20003f26270 */
[C---:B------:R-:W-:Y:S01]  /*55d0*/  IMAD R30, R5.reuse, R9, R30 ;  /* 0x00000009051e7224 */ /* 0x040fe200078e021e */
[----:B------:R-:W-:Y:S01]  /*55e0*/  LOP3.LUT R11, R2, 0x28, RZ, 0xfc, !PT ;  /* 0x00000028020b7812 */ /* 0x000fe200078efcff */
[--C-:B------:R-:W-:Y:S01]  /*55f0*/  @!P6 IMAD.IADD R8, R8, 0x1, -R5.reuse ;  /* 0x000000010808e824 */ /* 0x100fe200078e0a05 */
[C---:B------:R-:W-:Y:S01]  /*5600*/  ISETP.GT.U32.AND P6, PT, R5.reuse, R32, PT ;  /* 0x000000200500720c */ /* 0x040fe20003fc4070 */
[----:B------:R-:W-:Y:S01]  /*5610*/  @!P3 IMAD.IADD R6, R6, 0x1, -R5 ;  /* 0x000000010606b824 */ /* 0x000fe200078e0a05 */
[C---:B------:R-:W-:Y:S01]  /*5620*/  ISETP.GT.U32.AND P3, PT, R5.reuse, R30, PT ;  /* 0x0000001e0500720c */ /* 0x040fe20003f64070 */
[----:B------:R-:W-:Y:S01]  /*5630*/  IMAD.MOV R7, RZ, RZ, -R7 ;  /* 0x000000ffff077224 */ /* 0x000fe200078e0a07 */
[----:B------:R-:W-:Y:S01]  /*5640*/  IABS R16, R11 ;  /* 0x0000000b00107213 */ /* 0x000fe20000000000 */
[----:B------:R-:W-:Y:S01]  /*5650*/  @!P5 IMAD.MOV R251, RZ, RZ, -R251 ;  /* 0x000000fffffbd224 */ /* 0x000fe200078e0afb */
[C---:B------:R-:W-:Y:S01]  /*5660*/  ISETP.GT.U32.AND P5, PT, R5.reuse, R8, PT ;  /* 0x000000080500720c */ /* 0x040fe20003fa4070 */
[----:B------:R-:W-:-:S02]  /*5670*/  IMAD R10, R5, R7, R10 ;  /* 0x00000007050a7224 */ /* 0x000fc400078e020a */
[----:B------:R-:W-:-:S04]  /*5680*/  IMAD.HI.U32 R7, R3, R14, RZ ;  /* 0x0000000e03077227 */ /* 0x000fc800078e00ff */
[----:B------:R-:W-:Y:S01]  /*5690*/  @!P6 IMAD.IADD R32, R32, 0x1, -R5 ;  /* 0x000000012020e824 */ /* 0x000fe200078e0a05 */
[----:B------:R-:W-:Y:S01]  /*56a0*/  ISETP.GT.U32.AND P6, PT, R5, R10, PT ;  /* 0x0000000a0500720c */ /* 0x000fe20003fc4070 */
[----:B------:R-:W-:-:S04]  /*56b0*/  IMAD.HI.U32 R9, R3, R28, RZ ;  /* 0x0000001c03097227 */ /* 0x000fc800078e00ff */
[----:B------:R-:W-:Y:S02]  /*56c0*/  IMAD.MOV R7, RZ, RZ, -R7 ;  /* 0x000000ffff077224 */ /* 0x000fe400078e0a07 */
[----:B------:R-:W-:Y:S02]  /*56d0*/  @!P3 IMAD.IADD R30, R30, 0x1, -R5 ;  /* 0x000000011e1eb824 */ /* 0x000fe400078e0a05 */
[----:B------:R-:W-:Y:S02]  /*56e0*/  IMAD.MOV R9, RZ, RZ, -R9 ;  /* 0x000000ffff097224 */ /* 0x000fe400078e0a09 */
[C---:B------:R-:W-:Y:S01]  /*56f0*/  IMAD R14, R5.reuse, R7, R14 ;  /* 0x00000007050e7224 */ /* 0x040fe200078e020e */
[----:B------:R-:W-:Y:S01]  /*5700*/  ISETP.GT.U32.AND P3, PT, R5, R30, PT ;  /* 0x0000001e0500720c */ /* 0x000fe20003f64070 */
[----:B------:R-:W-:-:S04]  /*5710*/  IMAD.HI.U32 R7, R3, R16, RZ ;  /* 0x0000001003077227 */ /* 0x000fc800078e00ff */
[C---:B------:R-:W-:Y:S02]  /*5720*/  IMAD R28, R5.reuse, R9, R28 ;  /* 0x00000009051c7224 */ /* 0x040fe400078e021c */
[----:B------:R-:W-:Y:S02]  /*5730*/  IMAD.MOV R7, RZ, RZ, -R7 ;  /* 0x000000ffff077224 */ /* 0x000fe400078e0a07 */
[--C-:B------:R-:W-:Y:S01]  /*5740*/  @!P5 IMAD.IADD R8, R8, 0x1, -R5.reuse ;  /* 0x000000010808d824 */ /* 0x100fe200078e0a05 */
[C---:B------:R-:W-:Y:S01]  /*5750*/  ISETP.GT.U32.AND P5, PT, R5.reuse, R28, PT ;  /* 0x0000001c0500720c */ /* 0x040fe20003fa4070 */
[--C-:B------:R-:W-:Y:S01]  /*5760*/  @!P6 IMAD.IADD R10, R10, 0x1, -R5.reuse ;  /* 0x000000010a0ae824 */ /* 0x100fe200078e0a05 */
[C---:B------:R-:W-:Y:S01]  /*5770*/  ISETP.GT.U32.AND P6, PT, R5.reuse, R14, PT ;  /* 0x0000000e0500720c */ /* 0x040fe20003fc4070 */
[C---:B------:R-:W-:Y:S02]  /*5780*/  IMAD R147, R5.reuse, R7, R16 ;  /* 0x0000000705937224 */ /* 0x040fe400078e0210 */
        /* <DEDUP_REMOVED lines=8> */
[----:B------:R-:W-:Y:S01]  /*5810*/  @!P5 IMAD.IADD R28, R28, 0x1, -R5 ;  /* 0x000000011c1cd824 */ /* 0x000fe200078e0a05 */
[----:B------:R-:W-:Y:S01]  /*5820*/  ISETP.GE.AND P5, PT, R15, RZ, PT ;  /* 0x000000ff0f00720c */ /* 0x000fe20003fa6270 */
[----:B------:R-:W-:Y:S01]  /*5830*/  IMAD.MOV R9, RZ, RZ, -R9 ;  /* 0x000000ffff097224 */ /* 0x000fe200078e0a09 */
[----:B------:R-:W-:Y:S01]  /*5840*/  LOP3.LUT R15, R2, 0x22, RZ, 0xfc, !PT ;  /* 0x00000022020f7812 */ /* 0x000fe200078efcff */
[--C-:B------:R-:W-:Y:S01]  /*5850*/  @!P4 IMAD.IADD R10, R10, 0x1, -R5.reuse ;  /* 0x000000010a0ac824 */ /* 0x100fe200078e0a05 */
[----:B------:R-:W-:Y:S01]  /*5860*/  IABS R16, R13 ;  /* 0x0000000d00107213 */ /* 0x000fe20000000000 */
[----:B------:R-:W-:Y:S01]  /*5870*/  IMAD R25, R5, R9, R18 ;  /* 0x0000000905197224 */ /* 0x000fe200078e0212 */
[----:B------:R-:W-:Y:S01]  /*5880*/  IABS R18, R15 ;  /* 0x0000000f00127213 */ /* 0x000fe20000000000 */
[----:B------:R-:W-:Y:S01]  /*5890*/  @!P0 IMAD.IADD R147, R147, 0x1, -R5 ;  /* 0x0000000193938824 */ /* 0x000fe200078e0a05 */
[----:B------:R-:W-:Y:S01]  /*58a0*/  ISETP.GE.AND P0, PT, R13, RZ, PT ;  /* 0x000000ff0d00720c */ /* 0x000fe20003f06270 */
[----:B------:R-:W-:Y:S01]  /*58b0*/  @!P3 IMAD.MOV R10, RZ, RZ, -R10 ;  /* 0x000000ffff0ab224 */ /* 0x000fe200078e0a0a */
[----:B------:R-:W-:Y:S01]  /*58c0*/  ISETP.GT.U32.AND P4, PT, R5, R25, PT ;  /* 0x000000190500720c */ /* 0x000fe20003f84070 */
[----:B------:R-:W-:Y:S01]  /*58d0*/  IMAD.HI.U32 R9, R3, R18, RZ ;  /* 0x0000001203097227 */ /* 0x000fe200078e00ff */
[----:B------:R-:W-:-:S02]  /*58e0*/  ISETP.GT.U32.AND P3, PT, R5, R147, PT ;  /* 0x000000930500720c */ /* 0x000fc40003f64070 */
[----:B------:R-:W-:Y:S01]  /*58f0*/  IABS R13, R38 ;  /* 0x00000026000d7213 */ /* 0x000fe20000000000 */
[----:B------:R-:W-:Y:S02]  /*5900*/  IMAD.MOV R9, RZ, RZ, -R9 ;  /* 0x000000ffff097224 */ /* 0x000fe400078e0a09 */
[----:B------:R-:W-:Y:S01]  /*5910*/  @!P6 IMAD.IADD R14, R14, 0x1, -R5 ;  /* 0x000000010e0ee824 */ /* 0x000fe200078e0a05 */
[C---:B------:R-:W-:Y:S01]  /*5920*/  ISETP.GT.U32.AND P6, PT, R5.reuse, R28, PT ;  /* 0x0000001c0500720c */ /* 0x040fe20003fc4070 */
[----:B------:R-:W-:Y:S01]  /*5930*/  IMAD R23, R5, R9, R18 ;  /* 0x0000000905177224 */ /* 0x000fe200078e0212 */
[----:B------:R-:W-:Y:S01]  /*5940*/  LOP3.LUT R9, R2, 0x20, RZ, 0xfc, !PT ;  /* 0x0000002002097812 */ /* 0x000fe200078efcff */
[----:B------:R-:W-:-:S04]  /*5950*/  IMAD.HI.U32 R7, R3, R16, RZ ;  /* 0x0000001003077227 */ /* 0x000fc800078e00ff */
[--C-:B------:R-:W-:Y:S01]  /*5960*/  @!P3 IMAD.IADD R147, R147, 0x1, -R5.reuse ;  /* 0x000000019393b824 */ /* 0x100fe200078e0a05 */
[C---:B------:R-:W-:Y:S01]  /*5970*/  ISETP.GT.U32.AND P3, PT, R5.reuse, R23, PT ;  /* 0x000000170500720c */ /* 0x040fe20003f64070 */
[----:B------:R-:W-:Y:S01]  /*5980*/  @!P2 IMAD.MOV R32, RZ, RZ, -R32 ;  /* 0x000000ffff20a224 */ /* 0x000fe200078e0a20 */
[----:B------:R-:W-:Y:S01]  /*5990*/  ISETP.GT.U32.AND P2, PT, R5, R14, PT ;  /* 0x0000000e0500720c */ /* 0x000fe20003f44070 */
[----:B------:R-:W-:Y:S02]  /*59a0*/  @!P4 IMAD.IADD R25, R25, 0x1, -R5 ;  /* 0x000000011919c824 */ /* 0x000fe400078e0a05 */
[----:B------:R-:W-:Y:S02]  /*59b0*/  IMAD.MOV R7, RZ, RZ, -R7 ;  /* 0x000000ffff077224 */ /* 0x000fe400078e0a07 */
[----:B------:R-:W-:Y:S01]  /*59c0*/  @!P1 IMAD.MOV R30, RZ, RZ, -R30 ;  /* 0x000000ffff1e9224 */ /* 0x000fe200078e0a1e */
[----:B------:R-:W-:Y:S01]  /*59d0*/  ISETP.GE.AND P1, PT, R17, RZ, PT ;  /* 0x000000ff1100720c */ /* 0x000fe20003f26270 */
[--C-:B------:R-:W-:Y:S01]  /*59e0*/  @!P6 IMAD.IADD R28, R28, 0x1, -R5.reuse ;  /* 0x000000011c1ce824 */ /* 0x100fe200078e0a05 */
[C---:B------:R-:W-:Y:S01]  /*59f0*/  ISETP.GT.U32.AND P4, PT, R5.reuse, R25, PT ;  /* 0x000000190500720c */ /* 0x040fe20003f84070 */
[----:B------:R-:W-:Y:S01]  /*5a00*/  IMAD R145, R5, R7, R16 ;  /* 0x0000000705917224 */ /* 0x000fe200078e0210 */
[----:B------:R-:W-:Y:S01]  /*5a10*/  ISETP.GE.AND P6, PT, R11, RZ, PT ;  /* 0x000000ff0b00720c */ /* 0x000fe20003fc6270 */
[----:B------:R-:W-:Y:S01]  /*5a20*/  @!P5 IMAD.MOV R28, RZ, RZ, -R28 ;  /* 0x000000ffff1cd224 */ /* 0x000fe200078e0a1c */
[----:B------:R-:W-:Y:S01]  /*5a30*/  LOP3.LUT R11, R2, 0x1e, RZ, 0xfc, !PT ;  /* 0x0000001e020b7812 */ /* 0x000fe200078efcff */
[--C-:B------:R-:W-:Y:S01]  /*5a40*/  @!P3 IMAD.IADD R23, R23, 0x1, -R5.reuse ;  /* 0x000000011717b824 */ /* 0x100fe200078e0a05 */
[----:B------:R-:W-:Y:S01]  /*5a50*/  ISETP.GT.U32.AND P5, PT, R5, R145, PT ;  /* 0x000000910500720c */ /* 0x000fe20003fa4070 */
[----:B------:R-:W-:Y:S01]  /*5a60*/  @!P2 IMAD.IADD R14, R14, 0x1, -R5 ;  /* 0x000000010e0ea824 */ /* 0x000fe200078e0a05 */
[----:B------:R-:W-:-:S02]  /*5a70*/  IABS R16, R9 ;  /* 0x0000000900107213 */ /* 0x000fc40000000000 */
[----:B------:R-:W-:Y:S01]  /*5a80*/  IABS R18, R11 ;  /* 0x0000000b00127213 */ /* 0x000fe20000000000 */
[----:B------:R-:W-:Y:S01]  /*5a90*/  @!P1 IMAD.MOV R14, RZ, RZ, -R14 ;  /* 0x000000ffff0e9224 */ /* 0x000fe200078e0a0e */
[----:B------:R-:W-:Y:S01]  /*5aa0*/  ISETP.GT.U32.AND P3, PT, R5, R23, PT ;  /* 0x000000170500720c */ /* 0x000fe20003f64070 */
[----:B------:R-:W-:Y:S01]  /*5ab0*/  @!P4 IMAD.IADD R25, R25, 0x1, -R5 ;  /* 0x000000011919c824 */ /* 0x000fe200078e0a05 */
[----:B------:R-:W-:Y:S01]  /*5ac0*/  ISETP.GE.AND P1, PT, R15, RZ, PT ;  /* 0x000000ff0f00720c */ /* 0x000fe20003f26270 */
[----:B------:R-:W-:Y:S01]  /*5ad0*/  IMAD.HI.U32 R7, R3, R16, RZ ;  /* 0x0000001003077227 */ /* 0x000fe200078e00ff */
[----:B------:R-:W-:Y:S02]  /*5ae0*/  ISETP.GE.AND P4, PT, R9, RZ, PT ;  /* 0x000000ff0900720c */ /* 0x000fe40003f86270 */
[----:B------:R-:W-:Y:S01]  /*5af0*/  ISETP.GE.AND P2, PT, R19, RZ, PT ;  /* 0x000000ff1300720c */ /* 0x000fe20003f46270 */
[----:B------:R-:W-:-:S04]  /*5b00*/  IMAD.HI.U32 R9, R3, R18, RZ ;  /* 0x0000001203097227 */ /* 0x000fc800078e00ff */
[----:B------:R-:W-:Y:S01]  /*5b10*/  @!P5 IMAD.IADD R145, R145, 0x1, -R5 ;  /* 0x000000019191d824 */ /* 0x000fe200078e0a05 */
[----:B------:R-:W-:Y:S01]  /*5b20*/  ISETP.GE.AND P5, PT, R11, RZ, PT ;  /* 0x000000ff0b00720c */ /* 0x000fe20003fa6270 */
[----:B------:R-:W-:Y:S02]  /*5b30*/  IMAD.MOV R7, RZ, RZ, -R7 ;  /* 0x000000ffff077224 */ /* 0x000fe400078e0a07 */
[----:B------:R-:W-:Y:S02]  /*5b40*/  IMAD.MOV R9, RZ, RZ, -R9 ;  /* 0x000000ffff097224 */ /* 0x000fe400078e0a09 */
[----:B------:R-:W-:Y:S01]  /*5b50*/  @!P6 IMAD.MOV R147, RZ, RZ, -R147 ;  /* 0x000000ffff93e224 */ /* 0x000fe200078e0a93 */
[C---:B------:R-:W-:Y:S01]  /*5b60*/  ISETP.GT.U32.AND P6, PT, R5.reuse, R145, PT ;  /* 0x000000910500720c */ /* 0x040fe20003fc4070 */
[C---:B------:R-:W-:Y:S01]  /*5b70*/  IMAD R21, R5.reuse, R7, R16 ;  /* 0x0000000705157224 */ /* 0x040fe200078e0210 */
[C---:B------:R-:W-:Y:S01]  /*5b80*/  LOP3.LUT R7, R2.reuse, 0x1c, RZ, 0xfc, !PT ;  /* 0x0000001c02077812 */ /* 0x040fe200078efcff */
[----:B------:R-:W-:Y:S01]  /*5b90*/  IMAD R19, R5, R9, R18 ;  /* 0x0000000905137224 */ /* 0x000fe200078e0212 */
[----:B------:R-:W-:Y:S01]  /*5ba0*/  LOP3.LUT R9, R2, 0x18, RZ, 0xfc, !PT ;  /* 0x0000001802097812 */ /* 0x000fe200078efcff */
[----:B------:R-:W-:Y:S01]  /*5bb0*/  @!P3 IMAD.IADD R23, R23, 0x1, -R5 ;  /* 0x000000011717b824 */ /* 0x000fe200078e0a05 */
[----:B------:R-:W-:Y:S01]  /*5bc0*/  ISETP.GT.U32.AND P3, PT, R5, R21, PT ;  /* 0x000000150500720c */ /* 0x000fe20003f64070 */
[----:B------:R-:W-:Y:S01]  /*5bd0*/  @!P2 IMAD.MOV R25, RZ, RZ, -R25 ;  /* 0x000000ffff19a224 */ /* 0x000fe200078e0a19 */
[----:B------:R-:W-:Y:S01]  /*5be0*/  ISETP.GE.AND P2, PT, R7, RZ, PT ;  /* 0x000000ff0700720c */ /* 0x000fe20003f46270 */
[----:B------:R-:W-:Y:S01]  /*5bf0*/  @!P1 IMAD.MOV R23, RZ, RZ, -R23 ;  /* 0x000000ffff179224 */ /* 0x000fe200078e0a17 */
[----:B------:R-:W-:Y:S01]  /*5c00*/  ISETP.GT.U32.AND P1, PT, R5, R19, PT ;  /* 0x000000130500720c */ /* 0x000fe20003f24070 */
[----:B------:R-:W-:Y:S01]  /*5c10*/  IMAD.HI.U32 R11, R3, R20, RZ ;  /* 0x00000014030b7227 */ /* 0x000fe200078e00ff */
[----:B------:R-:W-:-:S02]  /*5c20*/  IABS R16, R7 ;  /* 0x0000000700107213 */ /* 0x000fc40000000000 */
[----:B------:R-:W-:Y:S01]  /*5c30*/  LOP3.LUT R7, R2, 0x1a, RZ, 0xfc, !PT ;  /* 0x0000001a02077812 */ /* 0x000fe200078efcff */
[----:B------:R-:W-:Y:S02]  /*5c40*/  @!P6 IMAD.IADD R145, R145, 0x1, -R5 ;  /* 0x000000019191e824 */ /* 0x000fe400078e0a05 */
[----:B------:R-:W-:Y:S01]  /*5c50*/  IMAD.MOV R11, RZ, RZ, -R11 ;  /* 0x000000ffff0b7224 */ /* 0x000fe200078e0a0b */
[----:B------:R-:W-:Y:S01]  /*5c60*/  ISETP.GE.AND P6, PT, R7, RZ, PT ;  /* 0x000000ff0700720c */ /* 0x000fe20003fc6270 */
[----:B------:R-:W-:Y:S01]  /*5c70*/  @!P3 IMAD.IADD R21, R21, 0x1, -R5 ;  /* 0x000000011515b824 */ /* 0x000fe200078e0a05 */
[----:B------:R-:W-:Y:S01]  /*5c80*/  IABS R18, R7 ;  /* 0x0000000700127213 */ /* 0x000fe20000000000 */
[----:B------:R-:W-:-:S03]  /*5c90*/  IMAD.HI.U32 R7, R3, R16, RZ ;  /* 0x0000001003077227 */ /* 0x000fc600078e00ff */
[----:B------:R-:W-:Y:S01]  /*5ca0*/  ISETP.GT.U32.AND P3, PT, R5, R21, PT ;  /* 0x000000150500720c */ /* 0x000fe20003f64070 */
[----:B------:R-:W-:Y:S02]  /*5cb0*/  @!P1 IMAD.IADD R19, R19, 0x1, -R5 ;  /* 0x0000000113139824 */ /* 0x000fe400078e0a05 */
[----:B------:R-:W-:Y:S02]  /*5cc0*/  IMAD.MOV R7, RZ, RZ, -R7 ;  /* 0x000000ffff077224 */ /* 0x000fe400078e0a07 */
[----:B------:R-:W-:Y:S01]  /*5cd0*/  @!P0 IMAD.MOV R145, RZ, RZ, -R145 ;  /* 0x000000ffff918224 */ /* 0x000fe200078e0a91 */
[C---:B------:R-:W-:Y:S01]  /*5ce0*/  ISETP.GT.U32.AND P1, PT, R5.reuse, R19, PT ;  /* 0x000000130500720c */ /* 0x040fe20003f24070 */
[----:B------:R-:W-:Y:S01]  /*5cf0*/  IMAD R17, R5, R7, R16 ;  /* 0x0000000705117224 */ /* 0x000fe200078e0210 */
[----:B------:R-:W-:Y:S01]  /*5d00*/  ISETP.GE.AND P0, PT, R9, RZ, PT ;  /* 0x000000ff0900720c */ /* 0x000fe20003f06270 */
[----:B------:R-:W-:Y:S01]  /*5d10*/  IMAD.HI.U32 R7, R3, R18, RZ ;  /* 0x0000001203077227 */ /* 0x000fe200078e00ff */
[----:B------:R-:W-:-:S03]  /*5d20*/  IABS R9, R9 ;  /* 0x0000000900097213 */ /* 0x000fc60000000000 */
[----:B------:R-:W-:Y:S02]  /*5d30*/  IMAD.MOV R7, RZ, RZ, -R7 ;  /* 0x000000ffff077224 */ /* 0x000fe400078e0a07 */
[--C-:B------:R-:W-:Y:S01]  /*5d40*/  @!P3 IMAD.IADD R21, R21, 0x1, -R5.reuse ;  /* 0x000000011515b824 */ /* 0x100fe200078e0a05 */
[C---:B------:R-:W-:Y:S01]  /*5d50*/  ISETP.GT.U32.AND P3, PT, R5.reuse, R17, PT ;  /* 0x000000110500720c */ /* 0x040fe20003f64070 */
[----:B------:R-:W-:Y:S02]  /*5d60*/  IMAD R15, R5, R7, R18 ;  /* 0x00000007050f7224 */ /* 0x000fe400078e0212 */
[----:B------:R-:W-:Y:S02]  /*5d70*/  @!P1 IMAD.IADD R19, R19, 0x1, -R5 ;  /* 0x0000000113139824 */ /* 0x000fe400078e0a05 */
[----:B------:R-:W-:Y:S01]  /*5d80*/  IMAD.MOV.U32 R16, RZ, RZ, R9 ;  /* 0x000000ffff107224 */ /* 0x000fe200078e0009 */
[----:B------:R-:W-:Y:S01]  /*5d90*/  ISETP.GT.U32.AND P1, PT, R5, R15, PT ;  /* 0x0000000f0500720c */ /* 0x000fe20003f24070 */
[----:B------:R-:W-:-:S02]  /*5da0*/  IMAD.MOV.U32 R18, RZ, RZ, R13 ;  /* 0x000000ffff127224 */ /* 0x000fc400078e000d */
[----:B------:R-:W-:-:S04]  /*5db0*/  IMAD.HI.U32 R9, R3, R16, RZ ;  /* 0x0000001003097227 */ /* 0x000fc800078e00ff */
[----:B------:R-:W-:Y:S02]  /*5dc0*/  @!P3 IMAD.IADD R17, R17, 0x1, -R5 ;  /* 0x000000011111b824 */ /* 0x000fe400078e0a05 */
[----:B------:R-:W-:Y:S02]  /*5dd0*/  IMAD.MOV R9, RZ, RZ, -R9 ;  /* 0x000000ffff097224 */ /* 0x000fe400078e0a09 */
[----:B------:R-:W-:Y:S01]  /*5de0*/  IMAD.HI.U32 R7, R3, R18, RZ ;  /* 0x0000001203077227 */ /* 0x000fe200078e00ff */
[----:B------:R-:W-:-:S03]  /*5df0*/  ISETP.GT.U32.AND P3, PT, R5, R17, PT ;  /* 0x000000110500720c */ /* 0x000fc60003f64070 */
[----:B------:R-:W-:Y:S02]  /*5e00*/  @!P1 IMAD.IADD R15, R15, 0x1, -R5 ;  /* 0x000000010f0f9824 */ /* 0x000fe400078e0a05 */
[C---:B------:R-:W-:Y:S01]  /*5e10*/  IMAD R13, R5.reuse, R9, R16 ;  /* 0x00000009050d7224 */ /* 0x040fe200078e0210 */
[----:B------:R-:W-:Y:S01]  /*5e20*/  IABS R16, R40 ;  /* 0x0000002800107213 */ /* 0x000fe20000000000 */
[C---:B------:R-:W-:Y:S01]  /*5e30*/  IMAD R143, R5.reuse, R11, R20 ;  /* 0x0000000b058f7224 */ /* 0x040fe200078e0214 */
[----:B------:R-:W-:Y:S01]  /*5e40*/  ISETP.GT.U32.AND P1, PT, R5, R15, PT ;  /* 0x0000000f0500720c */ /* 0x000fe20003f24070 */
[----:B------:R-:W-:Y:S01]  /*5e50*/  IMAD.MOV R7, RZ, RZ, -R7 ;  /* 0x000000ffff077224 */ /* 0x000fe200078e0a07 */
[----:B------:R-:W-:Y:S01]  /*5e60*/  IABS R9, R42 ;  /* 0x0000002a00097213 */ /* 0x000fe20000000000 */
[----:B------:R-:W-:Y:S01]  /*5e70*/  @!P4 IMAD.MOV R21, RZ, RZ, -R21 ;  /* 0x000000ffff15c224 */ /* 0x000fe200078e0a15 */
[----:B------:R-:W-:Y:S01]  /*5e80*/  IABS R20, R44 ;  /* 0x0000002c00147213 */ /* 0x000fe20000000000 */
[----:B------:R-:W-:Y:S01]  /*5e90*/  @!P3 IMAD.IADD R17, R17, 0x1, -R5 ;  /* 0x000000011111b824 */ /* 0x000fe200078e0a05 */
[C---:B------:R-:W-:Y:S01]  /*5ea0*/  ISETP.GT.U32.AND P3, PT, R5.reuse, R13, PT ;  /* 0x0000000d0500720c */ /* 0x040fe20003f64070 */
[----:B------:R-:W-:-:S02]  /*5eb0*/  IMAD R141, R5, R7, R18 ;  /* 0x00000007058d7224 */ /* 0x000fc400078e0212 */
[----:B------:R-:W-:-:S04]  /*5ec0*/  IMAD.HI.U32 R7, R3, R16, RZ ;  /* 0x0000001003077227 */ /* 0x000fc800078e00ff */
[----:B------:R-:W-:Y:S01]  /*5ed0*/  @!P1 IMAD.IADD R15, R15, 0x1, -R5 ;  /* 0x000000010f0f9824 */ /* 0x000fe200078e0a05 */
[C---:B------:R-:W-:Y:S01]  /*5ee0*/  ISETP.GT.U32.AND P1, PT, R5.reuse, R143, PT ;  /* 0x0000008f0500720c */ /* 0x040fe20003f24070 */
[----:B------:R-:W-:Y:S02]  /*5ef0*/  IMAD.MOV R7, RZ, RZ, -R7 ;  /* 0x000000ffff077224 */ /* 0x000fe400078e0a07 */
[----:B------:R-:W-:Y:S02]  /*5f00*/  IMAD.MOV.U32 R18, RZ, RZ, R9 ;  /* 0x000000ffff127224 */ /* 0x000fe400078e0009 */
[----:B------:R-:W-:Y:S01]  /*5f10*/  IMAD R139, R5, R7, R16 ;  /* 0x00000007058b7224 */ /* 0x000fe200078e0210 */
[----:B------:R-:W-:Y:S01]  /*5f20*/  IABS R16, R48 ;  /* 0x0000003000107213 */ /* 0x000fe20000000000 */
[----:B------:R-:W-:Y:S01]  /*5f30*/  @!P3 IMAD.IADD R13, R13, 0x1, -R5 ;  /* 0x000000010d0db824 */ /* 0x000fe200078e0a05 */
[----:B------:R-:W-:Y:S01]  /*5f40*/  ISETP.GT.U32.AND P3, PT, R5, R141, PT ;  /* 0x0000008d0500720c */ /* 0x000fe20003f64070 */
[----:B------:R-:W-:-:S04]  /*5f50*/  IMAD.HI.U32 R9, R3, R18, RZ ;  /* 0x0000001203097227 */ /* 0x000fc800078e00ff */
[----:B------:R-:W-:Y:S01]  /*5f60*/  @!P1 IMAD.IADD R143, R143, 0x1, -R5 ;  /* 0x000000018f8f9824 */ /* 0x000fe200078e0a05 */
[----:B------:R-:W-:Y:S01]  /*5f70*/  ISETP.GT.U32.AND P1, PT, R5, R139, PT ;  /* 0x0000008b0500720c */ /* 0x000fe20003f24070 */
[----:B------:R-:W-:-:S04]  /*5f80*/  IMAD.HI.U32 R11, R3, R20, RZ ;  /* 0x00000014030b7227 */ /* 0x000fc800078e00ff */
[----:B------:R-:W-:Y:S02]  /*5f90*/  IMAD.MOV R9, RZ, RZ, -R9 ;  /* 0x000000ffff097224 */ /* 0x000fe400078e0a09 */
[----:B------:R-:W-:Y:S02]  /*5fa0*/  IMAD.MOV R11, RZ, RZ, -R11 ;  /* 0x000000ffff0b7224 */ /* 0x000fe400078e0a0b */
[C---:B------:R-:W-:Y:S02]  /*5fb0*/  IMAD R7, R5.reuse, R9, R18 ;  /* 0x0000000905077224 */ /* 0x040fe400078e0212 */
[----:B------:R-:W-:Y:S01]  /*5fc0*/  IMAD R9, R5, R11, R20 ;  /* 0x0000000b05097224 */ /* 0x000fe200078e0214 */
[----:B------:R-:W-:Y:S01]  /*5fd0*/  LOP3.LUT R20, R2, 0x2, RZ, 0xfc, !PT ;  /* 0x0000000202147812 */ /* 0x000fe200078efcff */
[--C-:B------:R-:W-:Y:S01]  /*5fe0*/  @!P3 IMAD.IADD R141, R141, 0x1, -R5.reuse ;  /* 0x000000018d8db824 */ /* 0x100fe200078e0a05 */
[----:B------:R-:W-:Y:S01]  /*5ff0*/  ISETP.GT.U32.AND P3, PT, R5, R7, PT ;  /* 0x000000070500720c */ /* 0x000fe20003f64070 */
[----:B------:R-:W-:Y:S01]  /*6000*/  @!P1 IMAD.IADD R139, R139, 0x1, -R5 ;  /* 0x000000018b8b9824 */ /* 0x000fe200078e0a05 */
[----:B------:R-:W-:Y:S01]  /*6010*/  ISETP.GT.U32.AND P1, PT, R5, R9, PT ;  /* 0x000000090500720c */ /* 0x000fe20003f24070 */
[----:B------:R-:W-:Y:S01]  /*6020*/  IMAD.HI.U32 R11, R3, R22, RZ ;  /* 0x00000016030b7227 */ /* 0x000fe200078e00ff */
[----:B------:R-:W-:-:S03]  /*6030*/  ISETP.GT.U32.AND P4, PT, R5, R141, PT ;  /* 0x0000008d0500720c */ /* 0x000fc60003f84070 */
[----:B------:R-:W-:Y:S02]  /*6040*/  IMAD.MOV R11, RZ, RZ, -R11 ;  /* 0x000000ffff0b7224 */ /* 0x000fe400078e0a0b */
[----:B------:R-:W-:Y:S01]  /*6050*/  @!P5 IMAD.MOV R19, RZ, RZ, -R19 ;  /* 0x000000ffff13d224 */ /* 0x000fe200078e0a13 */
[C---:B------:R-:W-:Y:S01]  /*6060*/  ISETP.GT.U32.AND P5, PT, R5.reuse, R143, PT ;  /* 0x0000008f0500720c */ /* 0x040fe20003fa4070 */
[----:B------:R-:W-:Y:S02]  /*6070*/  IMAD R11, R5, R11, R22 ;  /* 0x0000000b050b7224 */ /* 0x000fe400078e0216 */
[----:B------:R-:W-:Y:S02]  /*6080*/  IMAD.MOV.U32 R22, RZ, RZ, R16 ;  /* 0x000000ffff167224 */ /* 0x000fe400078e0010 */
[----:B------:R-:W-:Y:S01]  /*6090*/  @!P3 IMAD.IADD R7, R7, 0x1, -R5 ;  /* 0x000000010707b824 */ /* 0x000fe200078e0a05 */
[----:B------:R-:W-:Y:S01]  /*60a0*/  ISETP.GT.U32.AND P3, PT, R5, R13, PT ;  /* 0x0000000d0500720c */ /* 0x000fe20003f64070 */
[----:B------:R-:W-:-:S04]  /*60b0*/  IMAD.HI.U32 R2, R3, R22, RZ ;  /* 0x0000001603027227 */ /* 0x000fc800078e00ff */
[----:B------:R-:W-:Y:S01]  /*60c0*/  @!P1 IMAD.IADD R9, R9, 0x1, -R5 ;  /* 0x0000000109099824 */ /* 0x000fe200078e0a05 */
[----:B------:R-:W-:Y:S01]  /*60d0*/  ISETP.GT.U32.AND P1, PT, R5, R139, PT ;  /* 0x0000008b0500720c */ /* 0x000fe20003f24070 */
[----:B------:R-:W-:-:S04]  /*60e0*/  IMAD.HI.U32 R16, R3, R24, RZ ;  /* 0x0000001803107227 */ /* 0x000fc800078e00ff */
[----:B------:R-:W-:-:S04]  /*60f0*/  IMAD.HI.U32 R18, R3, R26, RZ ;  /* 0x0000001a03127227 */ /* 0x000fc800078e00ff */
[----:B------:R-:W-:Y:S02]  /*6100*/  IMAD.MOV R2, RZ, RZ, -R2 ;  /* 0x000000ffff027224 */ /* 0x000fe400078e0a02 */
[----:B------:R-:W-:Y:S02]  /*6110*/  IMAD.MOV R16, RZ, RZ, -R16 ;  /* 0x000000ffff107224 */ /* 0x000fe400078e0a10 */
[----:B------:R-:W-:Y:S02]  /*6120*/  IMAD.MOV R18, RZ, RZ, -R18 ;  /* 0x000000ffff127224 */ /* 0x000fe400078e0a12 */
[----:B------:R-:W-:Y:S01]  /*6130*/  @!P6 IMAD.MOV R15, RZ, RZ, -R15 ;  /* 0x000000ffff0fe224 */ /* 0x000fe200078e0a0f */
[C---:B------:R-:W-:Y:S01]  /*6140*/  ISETP.GT.U32.AND P6, PT, R5.reuse, R9, PT ;  /* 0x000000090500720c */ /* 0x040fe20003fc4070 */
[C---:B------:R-:W-:Y:S01]  /*6150*/  IMAD R137, R5.reuse, R2, R22 ;  /* 0x0000000205897224 */ /* 0x040fe200078e0216 */
[----:B------:R-:W-:Y:S01]  /*6160*/  LOP3.LUT R22, RZ, R153, RZ, 0x33, !PT ;  /* 0x00000099ff167212 */ /* 0x000fe200078e33ff */
[----:B------:R-:W-:Y:S01]  /*6170*/  IMAD R135, R5, R16, R24 ;  /* 0x0000001005877224 */ /* 0x000fe200078e0218 */
[----:B------:R-:W-:Y:S01]  /*6180*/  IABS R16, R20 ;  /* 0x0000001400107213 */ /* 0x000fe20000000000 */
[----:B------:R-:W-:-:S04]  /*6190*/  IMAD.HI.U32 R2, R3, R34, RZ ;  /* 0x0000002203027227 */ /* 0x000fc800078e00ff */
[C---:B------:R-:W-:Y:S02]  /*61a0*/  IMAD R133, R5.reuse, R18, R26 ;  /* 0x0000001205857224 */ /* 0x040fe400078e021a */
[----:B------:R-:W-:Y:S02]  /*61b0*/  IMAD.MOV R2, RZ, RZ, -R2 ;  /* 0x000000ffff027224 */ /* 0x000fe400078e0a02 */
[----:B------:R-:W-:Y:S01]  /*61c0*/  @!P2 IMAD.MOV R17, RZ, RZ, -R17 ;  /* 0x000000ffff11a224 */ /* 0x000fe200078e0a11 */
[----:B------:R-:W-:Y:S01]  /*61d0*/  ISETP.GT.U32.AND P2, PT, R5, R7, PT ;  /* 0x000000070500720c */ /* 0x000fe20003f44070 */
[--C-:B------:R-:W-:Y:S01]  /*61e0*/  @!P3 IMAD.IADD R13, R13, 0x1, -R5.reuse ;  /* 0x000000010d0db824 */ /* 0x100fe200078e0a05 */
[----:B------:R-:W-:Y:S01]  /*61f0*/  ISETP.GT.U32.AND P3, PT, R5, R11, PT ;  /* 0x0000000b0500720c */ /* 0x000fe20003f64070 */
[--C-:B------:R-:W-:Y:S01]  /*6200*/  @!P4 IMAD.IADD R141, R141, 0x1, -R5.reuse ;  /* 0x000000018d8dc824 */ /* 0x100fe200078e0a05 */
[----:B------:R-:W-:Y:S01]  /*6210*/  ISETP.GT.U32.AND P4, PT, R5, R135, PT ;  /* 0x000000870500720c */ /* 0x000fe20003f84070 */
[--C-:B------:R-:W-:Y:S01]  /*6220*/  @!P1 IMAD.IADD R139, R139, 0x1, -R5.reuse ;  /* 0x000000018b8b9824 */ /* 0x100fe200078e0a05 */
[----:B------:R-:W-:Y:S01]  /*6230*/  ISETP.GT.U32.AND P1, PT, R5, R133, PT ;  /* 0x000000850500720c */ /* 0x000fe20003f24070 */
[----:B------:R-:W-:Y:S01]  /*6240*/  @!P5 IMAD.IADD R143, R143, 0x1, -R5 ;  /* 0x000000018f8fd824 */ /* 0x000fe200078e0a05 */
[C---:B------:R-:W-:Y:S01]  /*6250*/  ISETP.GT.U32.AND P5, PT, R5.reuse, R137, PT ;  /* 0x000000890500720c */ /* 0x040fe20003fa4070 */
[----:B------:R-:W-:Y:S01]  /*6260*/  IMAD R131, R5, R2, R34 ;  /* 0x0000000205837224 */ /* 0x000fe200078e0222 */
[----:B------:R-:W-:Y:S01]  /*6270*/  SHF.R.S32.HI R2, RZ, 0x6, R0 ;  /* 0x00000006ff027819 */ /* 0x000fe20000011400 */
[----:B------:R-:W-:-:S03]  /*6280*/  IMAD.HI.U32 R3, R3, R16, RZ ;  /* 0x0000001003037227 */ /* 0x000fc600078e00ff */
[----:B------:R-:W-:Y:S01]  /*6290*/  SGXT R2, R2, 0x1 ;  /* 0x000000010202781a */ /* 0x000fe20000000200 */
[----:B------:R-:W-:Y:S02]  /*62a0*/  IMAD.MOV R3, RZ, RZ, -R3 ;  /* 0x000000ffff037224 */ /* 0x000fe400078e0a03 */
[--C-:B------:R-:W-:Y:S01]  /*62b0*/  @!P6 IMAD.IADD R9, R9, 0x1, -R5.reuse ;  /* 0x000000010909e824 */ /* 0x100fe200078e0a05 */
[C---:B------:R-:W-:Y:S01]  /*62c0*/  ISETP.GT.U32.AND P6, PT, R5.reuse, R131, PT ;  /* 0x000000830500720c */ /* 0x040fe20003fc4070 */
[----:B------:R-:W-:Y:S01]  /*62d0*/  IMAD R129, R5, R3, R16 ;  /* 0x0000000305817224 */ /* 0x000fe200078e0210 */
[----:B------:R-:W-:Y:S01]  /*62e0*/  LOP3.LUT R3, R0, 0x40, RZ, 0xc0, !PT ;  /* 0x0000004000037812 */ /* 0x000fe200078ec0ff */
[--C-:B------:R-:W-:Y:S01]  /*62f0*/  @!P2 IMAD.IADD R7, R7, 0x1, -R5.reuse ;  /* 0x000000010707a824 */ /* 0x100fe200078e0a05 */
[----:B------:R-:W-:Y:S01]  /*6300*/  ISETP.GE.AND P2, PT, R36, RZ, PT ;  /* 0x000000ff2400720c */ /* 0x000fe20003f46270 */
[--C-:B------:R-:W-:Y:S01]  /*6310*/  @!P3 IMAD.IADD R11, R11, 0x1, -R5.reuse ;  /* 0x000000010b0bb824 */ /* 0x100fe200078e0a05 */
[----:B------:R-:W-:Y:S01]  /*6320*/  ISETP.GE.AND P3, PT, R38, RZ, PT ;  /* 0x000000ff2600720c */ /* 0x000fe20003f66270 */
[--C-:B------:R-:W-:Y:S01]  /*6330*/  @!P4 IMAD.IADD R135, R135, 0x1, -R5.reuse ;  /* 0x000000018787c824 */ /* 0x100fe200078e0a05 */
[----:B------:R-:W-:Y:S01]  /*6340*/  ISETP.GE.AND P4, PT, R40, RZ, PT ;  /* 0x000000ff2800720c */ /* 0x000fe20003f86270 */
[--C-:B------:R-:W-:Y:S01]  /*6350*/  @!P1 IMAD.IADD R133, R133, 0x1, -R5.reuse ;  /* 0x0000000185859824 */ /* 0x100fe200078e0a05 */
[----:B------:R-:W-:Y:S01]  /*6360*/  ISETP.GE.AND P1, PT, R42, RZ, PT ;  /* 0x000000ff2a00720c */ /* 0x000fe20003f26270 */
[--C-:B------:R-:W-:Y:S01]  /*6370*/  @!P5 IMAD.IADD R137, R137, 0x1, -R5.reuse ;  /* 0x000000018989d824 */ /* 0x100fe200078e0a05 */
[----:B------:R-:W-:Y:S01]  /*6380*/  ISETP.GT.U32.AND P5, PT, R5, R129, PT ;  /* 0x000000810500720c */ /* 0x000fe20003fa4070 */
[----:B------:R-:W-:Y:S01]  /*6390*/  @!P6 IMAD.IADD R131, R131, 0x1, -R5 ;  /* 0x000000018383e824 */ /* 0x000fe200078e0a05 */
[----:B------:R-:W-:Y:S01]  /*63a0*/  ISETP.GE.AND P6, PT, R44, RZ, PT ;  /* 0x000000ff2c00720c */ /* 0x000fe20003fc6270 */
[----:B------:R-:W-:Y:S01]  /*63b0*/  @!P0 IMAD.MOV R13, RZ, RZ, -R13 ;  /* 0x000000ffff0d8224 */ /* 0x000fe200078e0a0d */
[C---:B------:R-:W-:Y:S01]  /*63c0*/  ISETP.GT.U32.AND P0, PT, R5.reuse, R11, PT ;  /* 0x0000000b0500720c */ /* 0x040fe20003f04070 */
[----:B------:R-:W-:Y:S01]  /*63d0*/  @!P2 IMAD.MOV R143, RZ, RZ, -R143 ;  /* 0x000000ffff8fa224 */ /* 0x000fe200078e0a8f */
[C---:B------:R-:W-:Y:S01]  /*63e0*/  ISETP.GT.U32.AND P2, PT, R5.reuse, R137, PT ;  /* 0x000000890500720c */ /* 0x040fe20003f44070 */
[----:B------:R-:W-:Y:S01]  /*63f0*/  @!P3 IMAD.MOV R141, RZ, RZ, -R141 ;  /* 0x000000ffff8db224 */ /* 0x000fe200078e0a8d */
[C---:B------:R-:W-:Y:S01]  /*6400*/  ISETP.GT.U32.AND P3, PT, R5.reuse, R135, PT ;  /* 0x000000870500720c */ /* 0x040fe20003f64070 */
[----:B------:R-:W-:Y:S01]  /*6410*/  @!P4 IMAD.MOV R139, RZ, RZ, -R139 ;  /* 0x000000ffff8bc224 */ /* 0x000fe200078e0a8b */
[C---:B------:R-:W-:Y:S01]  /*6420*/  ISETP.GT.U32.AND P4, PT, R5.reuse, R133, PT ;  /* 0x000000850500720c */ /* 0x040fe20003f84070 */
[----:B------:R-:W-:Y:S01]  /*6430*/  @!P1 IMAD.MOV R7, RZ, RZ, -R7 ;  /* 0x000000ffff079224 */ /* 0x000fe200078e0a07 */
[----:B------:R-:W-:Y:S01]  /*6440*/  ISETP.GT.U32.AND P1, PT, R5, R131, PT ;  /* 0x000000830500720c */ /* 0x000fe20003f24070 */
[----:B------:R-:W-:-:S02]  /*6450*/  @!P5 IMAD.IADD R129, R129, 0x1, -R5 ;  /* 0x000000018181d824 */ /* 0x000fc400078e0a05 */
[----:B------:R-:W-:Y:S01]  /*6460*/  @!P6 IMAD.MOV R9, RZ, RZ, -R9 ;  /* 0x000000ffff09e224 */ /* 0x000fe200078e0a09 */
[----:B------:R-:W-:Y:S01]  /*6470*/  ISETP.GE.AND P6, PT, R46, RZ, PT ;  /* 0x000000ff2e00720c */ /* 0x000fe20003fc6270 */
[----:B------:R-:W-:Y:S01]  /*6480*/  IMAD.SHL.U32 R0, R56, 0x2, RZ ;  /* 0x0000000238007824 */ /* 0x000fe200078e00ff */
[----:B------:R-:W-:Y:S01]  /*6490*/  ISETP.GT.U32.AND P5, PT, R5, R129, PT ;  /* 0x000000810500720c */ /* 0x000fe20003fa4070 */
        /* <DEDUP_REMOVED lines=10> */
[----:B------:R-:W-:Y:S01]  /*6540*/  IMAD R3, R3, 0x80, R0 ;  /* 0x0000008003037824 */ /* 0x000fe200078e0200 */
[----:B------:R-:W-:Y:S01]  /*6550*/  LOP3.LUT R2, R0, 0x90, R2, 0x78, !PT ;  /* 0x0000009000027812 */ /* 0x000fe200078e7802 */
[----:B------:R-:W-:Y:S01]  /*6560*/  IMAD R0, R56, UR7, RZ ;  /* 0x0000000738007c24 */ /* 0x000fe2000f8e02ff */
[----:B------:R-:W-:Y:S01]  /*6570*/  USHF.L.U32 UR7, UR7, 0x6, URZ ;  /* 0x0000000607077899 */ /* 0x000fe2000800063f */
[----:B------:R-:W-:Y:S01]  /*6580*/  @!P5 IMAD.IADD R129, R129, 0x1, -R5 ;  /* 0x000000018181d824 */ /* 0x000fe200078e0a05 */
[----:B------:R-:W-:Y:S01]  /*6590*/  ISETP.NE.AND P5, PT, R153, RZ, PT ;  /* 0x000000ff9900720c */ /* 0x000fe20003fa5270 */
[----:B------:R-:W-:Y:S01]  /*65a0*/  @!P6 IMAD.MOV R11, RZ, RZ, -R11 ;  /* 0x000000ffff0be224 */ /* 0x000fe200078e0a0b */
[----:B------:R-:W-:Y:S01]  /*65b0*/  LEA R5, P6, R0, UR4, 0x1 ;  /* 0x0000000400057c11 */ /* 0x000fe2000f8c08ff */
[----:B------:R-:W-:Y:S01]  /*65c0*/  @!P0 IMAD.MOV R137, RZ, RZ, -R137 ;  /* 0x000000ffff898224 */ /* 0x000fe200078e0a89 */
[----:B------:R-:W-:Y:S01]  /*65d0*/  SEL R128, R22, R27, !P5 ;  /* 0x0000001b16807207 */ /* 0x000fe20006800000 */
[----:B------:R-:W-:Y:S01]  /*65e0*/  @!P2 IMAD.MOV R135, RZ, RZ, -R135 ;  /* 0x000000ffff87a224 */ /* 0x000fe200078e0a87 */
[----:B------:R-:W-:Y:S01]  /*65f0*/  LEA.HI.X.SX32 R0, R0, UR5, 0x1, P6 ;  /* 0x0000000500007c11 */ /* 0x000fe2000b0f0eff */
[----:B------:R-:W-:Y:S01]  /*6600*/  @!P3 IMAD.MOV R133, RZ, RZ, -R133 ;  /* 0x000000ffff85b224 */ /* 0x000fe200078e0a85 */
[----:B------:R-:W-:Y:S01]  /*6610*/  ULDC UR5, c[0x0][0x240] ;  /* 0x0000900000057ab9 */ /* 0x000fe20000000800 */
[----:B------:R-:W-:Y:S01]  /*6620*/  @!P4 IMAD.MOV R131, RZ, RZ, -R131 ;  /* 0x000000ffff83c224 */ /* 0x000fe200078e0a83 */
[C---:B------:R-:W-:Y:S01]  /*6630*/  SEL R240, R22.reuse, R29, !P5 ;  /* 0x0000001d16f07207 */ /* 0x040fe20006800000 */
[----:B------:R-:W-:Y:S01]  /*6640*/  @!P1 IMAD.MOV R129, RZ, RZ, -R129 ;  /* 0x000000ffff819224 */ /* 0x000fe200078e0a81 */
[----:B------:R-:W-:Y:S01]  /*6650*/  SEL R242, R22, R31, !P5 ;  /* 0x0000001f16f27207 */ /* 0x000fe20006800000 */
[----:B------:R-:W-:Y:S01]  /*6660*/  IMAD R128, R128, UR5, RZ ;  /* 0x0000000580807c24 */ /* 0x000fe2000f8e02ff */
        /* <DEDUP_REMOVED lines=56> */
[C---:B------:R-:W-:Y:S01]  /*69f0*/  SEL R29, R22.reuse, R10, !P5 ;  /* 0x0000000a161d7207 */ /* 0x040fe20006800000 */
        /* <DEDUP_REMOVED lines=49> */
[----:B------:R-:W-:Y:S01]  /*6d10*/  SEL R82, R22, R155, !P5 ;  /* 0x0000009b16527207 */ /* 0x000fe20006800000 */
        /* <DEDUP_REMOVED lines=143> */
[-C--:B------:R-:W-:Y:S01]  /*7610*/  LEA R129, P4, R128, R5.reuse, 0x1 ;  /* 0x0000000580817211 */ /* 0x080fe200078808ff */
[----:B------:R-:W-:Y:S01]  /*7620*/  IMAD R20, R20, UR5, RZ ;  /* 0x0000000514147c24 */ /* 0x000fe2000f8e02ff */
[-C--:B------:R-:W-:Y:S01]  /*7630*/  LEA R241, P3, R240, R5.reuse, 0x1 ;  /* 0x00000005f0f17211 */ /* 0x080fe200078608ff */
[----:B------:R-:W-:Y:S01]  /*7640*/  IMAD R22, R22, UR5, RZ ;  /* 0x0000000516167c24 */ /* 0x000fe2000f8e02ff */
[-C--:B------:R-:W-:Y:S01]  /*7650*/  LEA R243, P2, R242, R5.reuse, 0x1 ;  /* 0x00000005f2f37211 */ /* 0x080fe200078408ff */
[----:B------:R0:W-:Y:S01]  /*7660*/  STL [R1+0x7c0], R129 ;  /* 0x0007c08101007387 */ /* 0x0001e20000100800 */
[-C--:B------:R-:W-:Y:S01]  /*7670*/  LEA.HI.X.SX32 R240, R240, R0.reuse, 0x1, P3 ;  /* 0x00000000f0f07211 */ /* 0x080fe200018f0eff */
[----:B------:R-:W-:Y:S01]  /*7680*/  ULDC UR4, c[0x0][0x234] ;  /* 0x00008d0000047ab9 */ /* 0x000fe20000000800 */
[-C--:B------:R-:W-:Y:S01]  /*7690*/  LEA R245, P1, R244, R5.reuse, 0x1 ;  /* 0x00000005f4f57211 */ /* 0x080fe200078208ff */
[----:B------:R-:W-:Y:S01]  /*76a0*/  IMAD R12, R12, UR4, RZ ;  /* 0x000000040c0c7c24 */ /* 0x000fe2000f8e02ff */
[-C--:B------:R-:W-:Y:S01]  /*76b0*/  LEA.HI.X.SX32 R242, R242, R0.reuse, 0x1, P2 ;  /* 0x00000000f2f27211 */ /* 0x080fe200010f0eff */
[----:B------:R-:W-:Y:S01]  /*76c0*/  UMOV UR5, URZ ;  /* 0x0000003f00057c82 */ /* 0x000fe20008000000 */
[-C--:B------:R-:W-:Y:S01]  /*76d0*/  LEA R247, P0, R246, R5.reuse, 0x1 ;  /* 0x00000005f6f77211 */ /* 0x080fe200078008ff */
[----:B------:R-:W-:Y:S01]  /*76e0*/  USHF.R.S32.HI UR6, URZ, 0x1f, UR7 ;  /* 0x0000001f3f067899 */ /* 0x000fe20008011407 */
[-C--:B------:R-:W-:Y:S01]  /*76f0*/  LEA.HI.X.SX32 R244, R244, R0.reuse, 0x1, P1 ;  /* 0x00000000f4f47211 */ /* 0x080fe200008f0eff */
[----:B------:R-:W-:Y:S01]  /*7700*/  UMOV UR4, URZ ;  /* 0x0000003f00047c82 */ /* 0x000fe20008000000 */
[-C--:B0-----:R-:W-:Y:S01]  /*7710*/  LEA.HI.X.SX32 R129, R128, R0.reuse, 0x1, P4 ;  /* 0x0000000080817211 */ /* 0x081fe200020f0eff */
[----:B------:R-:W-:Y:S01]  /*7720*/  IMAD.MOV.U32 R235, RZ, RZ, RZ ;  /* 0x000000ffffeb7224 */ /* 0x000fe200078e00ff */
[-C--:B------:R-:W-:Y:S01]  /*7730*/  LEA R128, P4, R252, R5.reuse, 0x1 ;  /* 0x00000005fc807211 */ /* 0x080fe200078808ff */
[----:B------:R-:W-:Y:S01]  /*7740*/  USHF.L.U32 UR18, UR7, 0x1, URZ ;  /* 0x0000000107127899 */ /* 0x000fe2000800063f */
[-C--:B------:R-:W-:Y:S01]  /*7750*/  LEA R249, P6, R248, R5.reuse, 0x1 ;  /* 0x00000005f8f97211 */ /* 0x080fe200078c08ff */
[----:B------:R0:W-:Y:S01]  /*7760*/  STL [R1+0x7bc], R129 ;  /* 0x0007bc8101007387 */ /* 0x0001e20000100800 */
[-C--:B------:R-:W-:Y:S01]  /*7770*/  LEA.HI.X.SX32 R246, R246, R0.reuse, 0x1, P0 ;  /* 0x00000000f6f67211 */ /* 0x080fe200000f0eff */
[----:B------:R-:W-:Y:S01]  /*7780*/  USHF.L.U64.HI UR9, UR7, 0x1, UR6 ;  /* 0x0000000107097899 */ /* 0x000fe20008010206 */
[----:B------:R-:W-:Y:S01]  /*7790*/  LEA R251, P5, R250, R5, 0x1 ;  /* 0x00000005fafb7211 */ /* 0x000fe200078a08ff */
[----:B------:R1:W-:Y:S01]  /*77a0*/  STL [R1+0x200], R128 ;  /* 0x0002008001007387 */ /* 0x0003e20000100800 */
[----:B------:R-:W-:-:S02]  /*77b0*/  LEA.HI.X.SX32 R248, R248, R0, 0x1, P6 ;  /* 0x00000000f8f87211 */ /* 0x000fc400030f0eff */
[-C--:B------:R-:W-:Y:S02]  /*77c0*/  LEA.HI.X.SX32 R250, R250, R0.reuse, 0x1, P5 ;  /* 0x00000000fafa7211 */ /* 0x080fe400028f0eff */
[----:B------:R-:W-:Y:S02]  /*77d0*/  LEA.HI.X.SX32 R252, R252, R0, 0x1, P4 ;  /* 0x00000000fcfc7211 */ /* 0x000fe400020f0eff */
[-C--:B0-----:R-:W-:Y:S02]  /*77e0*/  LEA R129, P3, R127, R5.reuse, 0x1 ;  /* 0x000000057f817211 */ /* 0x081fe400078608ff */
[----:B-1----:R-:W-:-:S03]  /*77f0*/  LEA R128, P2, R126, R5, 0x1 ;  /* 0x000000057e807211 */ /* 0x002fc600078408ff */
[----:B------:R0:W-:Y:S01]  /*7800*/  STL [R1+0x208], R129 ;  /* 0x0002088101007387 */ /* 0x0001e20000100800 */
[-C--:B------:R-:W-:Y:S02]  /*7810*/  LEA.HI.X.SX32 R127, R127, R0.reuse, 0x1, P3 ;  /* 0x000000007f7f7211 */ /* 0x080fe400018f0eff */
[----:B------:R-:W-:Y:S01]  /*7820*/  LEA.HI.X.SX32 R126, R126, R0, 0x1, P2 ;  /* 0x000000007e7e7211 */ /* 0x000fe200010f0eff */
[----:B------:R1:W-:Y:S01]  /*7830*/  STL [R1+0x210], R128 ;  /* 0x0002108001007387 */ /* 0x0003e20000100800 */
        /* <DEDUP_REMOVED lines=14> */
[----:B------:R-:W-:Y:S01]  /*7920*/  STL [R1+0x238], R129 ;  /* 0x0002388101007387 */ /* 0x000fe20000100800 */
[-C--:B------:R-:W-:Y:S02]  /*7930*/  LEA.HI.X.SX32 R120, R120, R0.reuse, 0x1, P4 ;  /* 0x0000000078787211 */ /* 0x080fe400020f0eff */
[----:B------:R-:W-:Y:S01]  /*7940*/  LEA.HI.X.SX32 R119, R119, R0, 0x1, P3 ;  /* 0x0000000077777211 */ /* 0x000fe200018f0eff */
[----:B------:R0:W-:Y:S04]  /*7950*/  STL [R1+0x204], R127 ;  /* 0x0002047f01007387 */ /* 0x0001e80000100800 */
[----:B------:R-:W-:Y:S04]  /*7960*/  STL [R1+0x240], R128 ;  /* 0x0002408001007387 */ /* 0x000fe80000100800 */
[----:B------:R1:W-:Y:S01]  /*7970*/  STL [R1+0x20c], R126 ;  /* 0x00020c7e01007387 */ /* 0x0003e20000100800 */
[----:B0-----:R-:W-:-:S04]  /*7980*/  LEA R127, P2, R118, R5, 0x1 ;  /* 0x00000005767f7211 */ /* 0x001fc800078408ff */
[----:B------:R-:W-:Y:S01]  /*7990*/  LEA.HI.X.SX32 R118, R118, R0, 0x1, P2 ;  /* 0x0000000076767211 */ /* 0x000fe200010f0eff */
[----:B------:R-:W-:Y:S01]  /*79a0*/  STL [R1+0x248], R127 ;  /* 0x0002487f01007387 */ /* 0x000fe20000100800 */
[----:B-1----:R-:W-:-:S03]  /*79b0*/  LEA R126, P1, R117, R5, 0x1 ;  /* 0x00000005757e7211 */ /* 0x002fc600078208ff */
[----:B------:R0:W-:Y:S01]  /*79c0*/  STL [R1+0x214], R125 ;  /* 0x0002147d01007387 */ /* 0x0001e20000100800 */
[----:B------:R-:W-:-:S03]  /*79d0*/  LEA.HI.X.SX32 R117, R117, R0, 0x1, P1 ;  /* 0x0000000075757211 */ /* 0x000fc600008f0eff */
        /* <DEDUP_REMOVED lines=20> */
[----:B------:R0:W-:Y:S01]  /*7b20*/  STL [R1+0x278], R120 ;  /* 0x0002787801007387 */ /* 0x0001e20000100800 */
[----:B-1----:R-:W-:-:S03]  /*7b30*/  LEA R119, P2, R111, R5, 0x1 ;  /* 0x000000056f777211 */ /* 0x002fc600078408ff */
[----:B------:R1:W-:Y:S01]  /*7b40*/  STL [R1+0x244], R118 ;  /* 0x0002447601007387 */ /* 0x0003e20000100800 */
[----:B------:R-:W-:-:S03]  /*7b50*/  LEA.HI.X.SX32 R111, R111, R0, 0x1, P2 ;  /* 0x000000006f6f7211 */ /* 0x000fc600010f0eff */
[----:B------:R-:W-:Y:S01]  /*7b60*/  STL [R1+0x280], R119 ;  /* 0x0002807701007387 */ /* 0x000fe20000100800 */
[----:B0-----:R-:W-:-:S03]  /*7b70*/  CS2R R120, SRZ ;  /* 0x0000000000787805 */ /* 0x001fc6000001ff00 */
[----:B------:R0:W-:Y:S01]  /*7b80*/  STL [R1+0x24c], R117 ;  /* 0x00024c7501007387 */ /* 0x0001e20000100800 */
[----:B-1----:R-:W-:-:S04]  /*7b90*/  LEA R118, P1, R110, R5, 0x1 ;  /* 0x000000056e767211 */ /* 0x002fc800078208ff */
[----:B------:R-:W-:Y:S01]  /*7ba0*/  LEA.HI.X.SX32 R110, R110, R0, 0x1, P1 ;  /* 0x000000006e6e7211 */ /* 0x000fe200008f0eff */
[----:B------:R1:W-:Y:S01]  /*7bb0*/  STL [R1+0x288], R118 ;  /* 0x0002887601007387 */ /* 0x0003e20000100800 */
[----:B0-----:R-:W-:-:S03]  /*7bc0*/  LEA R117, P0, R109, R5, 0x1 ;  /* 0x000000056d757211 */ /* 0x001fc600078008ff */
[----:B------:R0:W-:Y:S01]  /*7bd0*/  STL [R1+0x254], R116 ;  /* 0x0002547401007387 */ /* 0x0001e20000100800 */
[----:B------:R-:W-:-:S03]  /*7be0*/  LEA.HI.X.SX32 R109, R109, R0, 0x1, P0 ;  /* 0x000000006d6d7211 */ /* 0x000fc600000f0eff */
[----:B------:R-:W-:Y:S01]  /*7bf0*/  STL [R1+0x290], R117 ;  /* 0x0002907501007387 */ /* 0x000fe20000100800 */
[----:B-1----:R-:W-:-:S03]  /*7c00*/  CS2R R118, SRZ ;  /* 0x0000000000767805 */ /* 0x002fc6000001ff00 */
        /* <DEDUP_REMOVED lines=426> */
[----:B------:R-:W-:Y:S01]  /*96b0*/  STL [R1+0x588], R21 ;  /* 0x0005881501007387 */ /* 0x000fe20000100800 */
[----:B0-----:R-:W-:-:S03]  /*96c0*/  LEA R19, P2, R9, R5, 0x1 ;  /* 0x0000000509137211 */ /* 0x001fc600078408ff */
[----:B------:R0:W-:Y:S04]  /*96d0*/  STL [R1+0x554], R17 ;  /* 0x0005541101007387 */ /* 0x0001e80000100800 */
[----:B------:R-:W-:Y:S04]  /*96e0*/  STL [R1+0x590], R19 ;  /* 0x0005901301007387 */ /* 0x000fe80000100800 */
[----:B------:R1:W-:Y:S01]  /*96f0*/  STL [R1+0x55c], R15 ;  /* 0x00055c0f01007387 */ /* 0x0003e20000100800 */
[----:B0-----:R-:W-:-:S05]  /*9700*/  LEA R17, P1, R11, R5, 0x1 ;  /* 0x000000050b117211 */ /* 0x001fca00078208ff */
[----:B------:R-:W-:Y:S01]  /*9710*/  STL [R1+0x598], R17 ;  /* 0x0005981101007387 */ /* 0x000fe20000100800 */
[----:B-1----:R-:W-:-:S03]  /*9720*/  LEA R15, P0, R14, R5, 0x1 ;  /* 0x000000050e0f7211 */ /* 0x002fc600078008ff */
        /* <DEDUP_REMOVED lines=12> */
[----:B------:R0:W-:Y:S01]  /*97f0*/  STL [R1+0x584], R7 ;  /* 0x0005840701007387 */ /* 0x0001e20000100800 */
[-C--:B------:R-:W-:Y:S02]  /*9800*/  LEA.HI.X.SX32 R5, R9, R0.reuse, 0x1, P2 ;  /* 0x0000000009057211 */ /* 0x080fe400010f0eff */
[C---:B------:R-:W-:Y:S01]  /*9810*/  LEA R13, P2, R12.reuse, UR10, 0x1 ;  /* 0x0000000a0c0d7c11 */ /* 0x040fe2000f8408ff */
[----:B------:R1:W-:Y:S01]  /*9820*/  STL [R1+0x7b8], R6 ;  /* 0x0007b80601007387 */ /* 0x0003e20000100800 */
[----:B------:R-:W-:Y:S02]  /*9830*/  UIADD3 UR10, UP0, UR12, 0x80, URZ ;  /* 0x000000800c0a7890 */ /* 0x000fe4000ff1e03f */
[----:B------:R-:W-:Y:S01]  /*9840*/  LEA.HI.X.SX32 R12, R12, UR11, 0x1, P2 ;  /* 0x0000000b0c0c7c11 */ /* 0x000fe200090f0eff */
[----:B------:R2:W-:Y:S01]  /*9850*/  STL [R1+0x58c], R5 ;  /* 0x00058c0501007387 */ /* 0x0005e20000100800 */
[----:B------:R-:W-:Y:S01]  /*9860*/  UIADD3 UR11, UP1, UR14, 0x2, URZ ;  /* 0x000000020e0b7890 */ /* 0x000fe2000ff3e03f */
[----:B0-----:R-:W-:-:S03]  /*9870*/  LEA.HI.X.SX32 R7, R16, R0, 0x1, P6 ;  /* 0x0000000010077211 */ /* 0x001fc600030f0eff */
[----:B------:R-:W-:Y:S01]  /*9880*/  UIADD3.X UR13, UR5, 0x40000040, URZ, UP1, !UPT ;  /* 0x40000040050d7890 */ /* 0x000fe20008ffe43f */
[-C--:B-1----:R-:W-:Y:S01]  /*9890*/  LEA.HI.X.SX32 R6, R11, R0.reuse, 0x1, P1 ;  /* 0x000000000b067211 */ /* 0x082fe200008f0eff */
[----:B------:R-:W-:Y:S01]  /*98a0*/  UIADD3.X UR5, UR4, 0x40000040, URZ, UP0, !UPT ;  /* 0x4000004004057890 */ /* 0x000fe200087fe43f */
[----:B------:R-:W-:Y:S01]  /*98b0*/  UMOV UR6, UR11 ;  /* 0x0000000b00067c82 */ /* 0x000fe20008000000 */
[----:B--2---:R-:W-:Y:S02]  /*98c0*/  LEA.HI.X.SX32 R5, R14, R0, 0x1, P0 ;  /* 0x000000000e057211 */ /* 0x004fe400000f0eff */
[----:B------:R0:W-:Y:S01]  /*98d0*/  STL [R1+0x594], R6 ;  /* 0x0005940601007387 */ /* 0x0001e20000100800 */
[----:B------:R-:W-:Y:S01]  /*98e0*/  UMOV UR7, UR13 ;  /* 0x0000000d00077c82 */ /* 0x000fe20008000000 */
[----:B------:R-:W-:Y:S01]  /*98f0*/  UMOV UR4, UR10 ;  /* 0x0000000a00047c82 */ /* 0x000fe20008000000 */
[----:B------:R-:W-:Y:S01]  /*9900*/  UIADD3.64 UR26, UR6, 0x2, URZ ;  /* 0x00000002061a7897 */ /* 0x000fe2000fffe03f */
[----:B------:R1:W-:Y:S01]  /*9910*/  STL [R1+0x59c], R5 ;  /* 0x00059c0501007387 */ /* 0x0003e20000100800 */
[----:B------:R-:W-:-:S02]  /*9920*/  UIADD3.64 UR22, UR6, 0x4, URZ ;  /* 0x0000000406167897 */ /* 0x000fc4000fffe03f */
[----:B------:R-:W-:Y:S01]  /*9930*/  UIADD3.64 UR24, UR4, 0x80, URZ ;  /* 0x0000008004187897 */ /* 0x000fe2000fffe03f */
[----:B------:R-:W-:Y:S01]  /*9940*/  STL [R1+0x5a4], R7 ;  /* 0x0005a40701007387 */ /* 0x000fe20000100800 */
[----:B------:R-:W-:Y:S01]  /*9950*/  UIADD3.64 UR20, UR4, 0x100, URZ ;  /* 0x0000010004147897 */ /* 0x000fe2000fffe03f */
[-C--:B0-----:R-:W-:Y:S01]  /*9960*/  LEA.HI.X.SX32 R6, R18, R0.reuse, 0x1, P5 ;  /* 0x0000000012067211 */ /* 0x081fe200028f0eff */
[----:B------:R-:W-:Y:S02]  /*9970*/  UIADD3.64 UR28, UR4, 0x180, URZ ;  /* 0x00000180041c7897 */ /* 0x000fe4000fffe03f */
[----:B------:R-:W-:Y:S01]  /*9980*/  UIADD3.64 UR32, UR4, 0x200, URZ ;  /* 0x0000020004207897 */ /* 0x000fe2000fffe03f */
[-C--:B-1----:R-:W-:Y:S01]  /*9990*/  LEA.HI.X.SX32 R5, R20, R0.reuse, 0x1, P4 ;  /* 0x0000000014057211 */ /* 0x082fe200020f0eff */
[----:B------:R-:W-:Y:S01]  /*99a0*/  STL [R1+0x7a8], R6 ;  /* 0x0007a80601007387 */ /* 0x000fe20000100800 */
[----:B------:R-:W-:Y:S01]  /*99b0*/  LEA.HI.X.SX32 R0, R22, R0, 0x1, P3 ;  /* 0x0000000016007211 */ /* 0x000fe200018f0eff */
[----:B------:R-:W-:-:S02]  /*99c0*/  UIADD3.64 UR36, UR4, 0x280, URZ ;  /* 0x0000028004247897 */ /* 0x000fc4000fffe03f */
[----:B------:R0:W-:Y:S01]  /*99d0*/  STL [R1+0x7b0], R5 ;  /* 0x0007b00501007387 */ /* 0x0001e20000100800 */
[----:B------:R-:W-:-:S03]  /*99e0*/  UIADD3.64 UR40, UR4, 0x300, URZ ;  /* 0x0000030004287897 */ /* 0x000fc6000fffe03f */
[----:B------:R1:W-:Y:S04]  /*99f0*/  STL [R1+0x5a8], R0 ;  /* 0x0005a80001007387 */ /* 0x0003e80000100800 */
[----:B------:R-:W-:Y:S01]  /*9a00*/  STL [R1], RZ ;  /* 0x000000ff01007387 */ /* 0x000fe20000100800 */
[----:B0-----:R-:W0:Y:S03]  /*9a10*/  LDC R5, c[0x0][0x238] ;  /* 0x00008e00ff057b82 */ /* 0x001e260000000800 */
[----:B------:R-:W-:Y:S04]  /*9a20*/  STL [R1+0x4], RZ ;  /* 0x000004ff01007387 */ /* 0x000fe80000100800 */
[----:B------:R-:W-:Y:S04]  /*9a30*/  STL [R1+0x8], RZ ;  /* 0x000008ff01007387 */ /* 0x000fe80000100800 */
[----:B------:R-:W-:Y:S04]  /*9a40*/  STL [R1+0xc], RZ ;  /* 0x00000cff01007387 */ /* 0x000fe80000100800 */
[----:B------:R-:W-:Y:S04]  /*9a50*/  STL [R1+0x10], RZ ;  /* 0x000010ff01007387 */ /* 0x000fe80000100800 */
[----:B------:R-:W-:Y:S04]  /*9a60*/  STL [R1+0x14], RZ ;  /* 0x000014ff01007387 */ /* 0x000fe80000100800 */
[----:B------:R-:W-:Y:S01]  /*9a70*/  STL [R1+0x18], RZ ;  /* 0x000018ff01007387 */ /* 0x000fe20000100800 */
[----:B0-----:R-:W-:-:S03]  /*9a80*/  IMAD R135, R5, 0x7e, RZ ;  /* 0x0000007e05877824 */ /* 0x001fc600078e02ff */
[----:B------:R-:W-:Y:S01]  /*9a90*/  STL [R1+0x1c], RZ ;  /* 0x00001cff01007387 */ /* 0x000fe20000100800 */
[C---:B------:R-:W-:Y:S02]  /*9aa0*/  IMAD R136, R5.reuse, 0x7a, RZ ;  /* 0x0000007a05887824 */ /* 0x040fe400078e02ff */
[----:B------:R-:W-:Y:S01]  /*9ab0*/  IMAD R137, R5, 0x76, RZ ;  /* 0x0000007605897824 */ /* 0x000fe200078e02ff */
[----:B------:R-:W-:Y:S01]  /*9ac0*/  STL [R1+0x20], RZ ;  /* 0x000020ff01007387 */ /* 0x000fe20000100800 */
[-C--:B------:R-:W-:Y:S01]  /*9ad0*/  IADD3 R135, P0, R135, R13.reuse, RZ ;  /* 0x0000000d87877210 */ /* 0x080fe20007f1e0ff */
[C---:B------:R-:W-:Y:S01]  /*9ae0*/  IMAD R138, R5.reuse, 0x72, RZ ;  /* 0x00000072058a7824 */ /* 0x040fe200078e02ff */
[----:B------:R-:W-:Y:S01]  /*9af0*/  IADD3 R136, P5, R136, R13, RZ ;  /* 0x0000000d88887210 */ /* 0x000fe20007fbe0ff */
[----:B------:R-:W-:Y:S01]  /*9b00*/  STL [R1+0x24], RZ ;  /* 0x000024ff01007387 */ /* 0x000fe20000100800 */
[C---:B------:R-:W-:Y:S02]  /*9b10*/  IMAD R139, R5.reuse, 0x6e, RZ ;  /* 0x0000006e058b7824 */ /* 0x040fe400078e02ff */
[C---:B------:R-:W-:Y:S01]  /*9b20*/  IMAD R140, R5.reuse, 0x6a, RZ ;  /* 0x0000006a058c7824 */ /* 0x040fe200078e02ff */
[----:B------:R-:W-:Y:S01]  /*9b30*/  STL [R1+0x28], RZ ;  /* 0x000028ff01007387 */ /* 0x000fe20000100800 */
[----:B------:R-:W-:-:S02]  /*9b40*/  IMAD R141, R5, 0x66, RZ ;  /* 0x00000066058d7824 */ /* 0x000fc400078e02ff */
[C---:B------:R-:W-:Y:S01]  /*9b50*/  IMAD R142, R5.reuse, 0x3f, RZ ;  /* 0x0000003f058e7824 */ /* 0x040fe200078e02ff */
[----:B------:R-:W-:Y:S01]  /*9b60*/  STL [R1+0x2c], RZ ;  /* 0x00002cff01007387 */ /* 0x000fe20000100800 */
[C---:B------:R-:W-:Y:S02]  /*9b70*/  IMAD R143, R5.reuse, 0x62, RZ ;  /* 0x00000062058f7824 */ /* 0x040fe400078e02ff */
[C---:B------:R-:W-:Y:S01]  /*9b80*/  IMAD R144, R5.reuse, 0x3d, RZ ;  /* 0x0000003d05907824 */ /* 0x040fe200078e02ff */
        /* <DEDUP_REMOVED lines=116> */
[C---:B------:R-:W-:Y:S01]  /*a2d0*/  IMAD.SHL.U32 R134, R5.reuse, 0x2, RZ ;  /* 0x0000000205867824 */ /* 0x040fe200078e00ff */
[----:B------:R-:W-:Y:S01]  /*a2e0*/  STL [R1+0xcc], RZ ;  /* 0x0000ccff01007387 */ /* 0x000fe20000100800 */
[C---:B------:R-:W-:Y:S02]  /*a2f0*/  IMAD R197, R5.reuse, 0x3, RZ ;  /* 0x0000000305c57824 */ /* 0x040fe400078e02ff */
[C---:B------:R-:W-:Y:S01]  /*a300*/  IMAD.SHL.U32 R198, R5.reuse, 0x20, RZ ;  /* 0x0000002005c67824 */ /* 0x040fe200078e00ff */
[----:B------:R-:W-:Y:S01]  /*a310*/  STL [R1+0xd0], RZ ;  /* 0x0000d0ff01007387 */ /* 0x000fe20000100800 */
[----:B------:R-:W-:-:S02]  /*a320*/  IMAD.SHL.U32 R199, R5, 0x10, RZ ;  /* 0x0000001005c77824 */ /* 0x000fc400078e00ff */
[C---:B------:R-:W-:Y:S01]  /*a330*/  IMAD.SHL.U32 R200, R5.reuse, 0x8, RZ ;  /* 0x0000000805c87824 */ /* 0x040fe200078e00ff */
[----:B------:R-:W-:Y:S01]  /*a340*/  STL [R1+0xd4], RZ ;  /* 0x0000d4ff01007387 */ /* 0x000fe20000100800 */
[C---:B------:R-:W-:Y:S02]  /*a350*/  IMAD.SHL.U32 R201, R5.reuse, 0x4, RZ ;  /* 0x0000000405c97824 */ /* 0x040fe400078e00ff */
[----:B------:R-:W-:Y:S01]  /*a360*/  IMAD.SHL.U32 R153, R5, 0x40, RZ ;  /* 0x0000004005997824 */ /* 0x000fe200078e00ff */
[----:B------:R-:W-:Y:S04]  /*a370*/  STL [R1+0xd8], RZ ;  /* 0x0000d8ff01007387 */ /* 0x000fe80000100800 */
[----:B------:R-:W-:Y:S01]  /*a380*/  STL [R1+0xdc], RZ ;  /* 0x0000dcff01007387 */ /* 0x000fe20000100800 */
[----:B-1----:R-:W-:-:S03]  /*a390*/  SHF.R.S32.HI R0, RZ, 0x1f, R153 ;  /* 0x0000001fff007819 */ /* 0x002fc60000011499 */
[----:B------:R-:W-:Y:S01]  /*a3a0*/  STL [R1+0xe0], RZ ;  /* 0x0000e0ff01007387 */ /* 0x000fe20000100800 */
[C---:B------:R-:W-:Y:S01]  /*a3b0*/  SHF.L.U64.HI R0, R153.reuse, 0x1, R0 ;  /* 0x0000000199007819 */ /* 0x040fe20000010200 */
[----:B------:R-:W-:Y:S02]  /*a3c0*/  IMAD.SHL.U32 R153, R153, 0x2, RZ ;  /* 0x0000000299997824 */ /* 0x000fe400078e00ff */
[----:B------:R-:W-:Y:S04]  /*a3d0*/  STL [R1+0xe4], RZ ;  /* 0x0000e4ff01007387 */ /* 0x000fe80000100800 */
        /* <DEDUP_REMOVED lines=70> */
[----:B------:R0:W-:Y:S04]  /*a840*/  STL [R1+0x7d0], R123 ;  /* 0x0007d07b01007387 */ /* 0x0001e80000100800 */
[----:B------:R1:W-:Y:S04]  /*a850*/  STL [R1+0x5b0], R135 ;  /* 0x0005b08701007387 */ /* 0x0003e80000100800 */
[----:B------:R2:W-:Y:S01]  /*a860*/  STL [R1+0x5c0], R136 ;  /* 0x0005c08801007387 */ /* 0x0005e20000100800 */
[----:B0-----:R-:W-:-:S02]  /*a870*/  IADD3 R123, P1, R137, R13, RZ ;  /* 0x0000000d897b7210 */ /* 0x001fc40007f3e0ff */
[----:B-1----:R-:W-:-:S03]  /*a880*/  IADD3 R135, P2, R138, R13, RZ ;  /* 0x0000000d8a877210 */ /* 0x002fc60007f5e0ff */
[----:B------:R0:W-:Y:S01]  /*a890*/  STL [R1+0x5d0], R123 ;  /* 0x0005d07b01007387 */ /* 0x0001e20000100800 */
[----:B--2---:R-:W-:-:S03]  /*a8a0*/  IADD3 R136, P3, R139, R13, RZ ;  /* 0x0000000d8b887210 */ /* 0x004fc60007f7e0ff */
[----:B------:R1:W-:Y:S01]  /*a8b0*/  STL [R1+0x5e0], R135 ;  /* 0x0005e08701007387 */ /* 0x0003e20000100800 */
[----:B------:R-:W-:-:S03]  /*a8c0*/  CS2R R138, SRZ ;  /* 0x00000000008a7805 */ /* 0x000fc6000001ff00 */
[----:B------:R2:W-:Y:S01]  /*a8d0*/  STL [R1+0x5f0], R136 ;  /* 0x0005f08801007387 */ /* 0x0005e20000100800 */
[-C--:B0-----:R-:W-:Y:S02]  /*a8e0*/  IADD3 R123, P4, R140, R13.reuse, RZ ;  /* 0x0000000d8c7b7210 */ /* 0x081fe40007f9e0ff */
[----:B-1----:R-:W-:-:S03]  /*a8f0*/  IADD3 R135, P6, R141, R13, RZ ;  /* 0x0000000d8d877210 */ /* 0x002fc60007fde0ff */
[----:B------:R0:W-:Y:S01]  /*a900*/  STL [R1+0x600], R123 ;  /* 0x0006007b01007387 */ /* 0x0001e20000100800 */
[----:B------:R-:W-:Y:S02]  /*a910*/  CS2R R140, SRZ ;  /* 0x00000000008c7805 */ /* 0x000fe4000001ff00 */
[----:B--2---:R-:W-:Y:S01]  /*a920*/  LEA.HI.X.SX32 R136, R142, R12, 0x1, P0 ;  /* 0x0000000c8e887211 */ /* 0x004fe200000f0eff */
[----:B------:R1:W-:Y:S04]  /*a930*/  STL [R1+0x610], R135 ;  /* 0x0006108701007387 */ /* 0x0003e80000100800 */
[----:B------:R2:W-:Y:S01]  /*a940*/  STL [R1+0x5ac], R136 ;  /* 0x0005ac8801007387 */ /* 0x0005e20000100800 */
[----:B0-----:R-:W-:Y:S02]  /*a950*/  IADD3 R123, P0, R143, R13, RZ ;  /* 0x0000000d8f7b7210 */ /* 0x001fe40007f1e0ff */
[----:B------:R-:W-:-:S02]  /*a960*/  CS2R R142, SRZ ;  /* 0x00000000008e7805 */ /* 0x000fc4000001ff00 */
[----:B-1----:R-:W-:Y:S01]  /*a970*/  LEA.HI.X.SX32 R135, R144, R12, 0x1, P5 ;  /* 0x0000000c90877211 */ /* 0x002fe200028f0eff */
[----:B------:R0:W-:Y:S01]  /*a980*/  STL [R1+0x620], R123 ;  /* 0x0006207b01007387 */ /* 0x0001e20000100800 */
[----:B--2---:R-:W-:-:S03]  /*a990*/  IADD3 R136, P5, R145, R13, RZ ;  /* 0x0000000d91887210 */ /* 0x004fc60007fbe0ff */
[----:B------:R1:W-:Y:S01]  /*a9a0*/  STL [R1+0x5bc], R135 ;  /* 0x0005bc8701007387 */ /* 0x0003e20000100800 */
[----:B------:R-:W-:-:S03]  /*a9b0*/  CS2R R144, SRZ ;  /* 0x0000000000907805 */ /* 0x000fc6000001ff00 */
[----:B------:R2:W-:Y:S01]  /*a9c0*/  STL [R1+0x630], R136 ;  /* 0x0006308801007387 */ /* 0x0005e20000100800 */
[----:B0-----:R-:W-:Y:S02]  /*a9d0*/  LEA.HI.X.SX32 R123, R146, R12, 0x1, P1 ;  /* 0x0000000c927b7211 */ /* 0x001fe400008f0eff */
        /* <DEDUP_REMOVED lines=17> */
[----:B--2---:R-:W-:-:S03]  /*aaf0*/  LEA.HI.X.SX32 R136, R155, R12, 0x1, P6 ;  /* 0x0000000c9b887211 */ /* 0x004fc600030f0eff */
[----:B------:R1:W-:Y:S04]  /*ab00*/  STL [R1+0x670], R135 ;  /* 0x0006708701007387 */ /* 0x0003e80000100800 */
[----:B------:R2:W-:Y:S01]  /*ab10*/  STL [R1+0x60c], R136 ;  /* 0x00060c8801007387 */ /* 0x0005e20000100800 */
[----:B0-----:R-:W-:Y:S02]  /*ab20*/  IADD3 R123, P6, R156, R13, RZ ;  /* 0x0000000d9c7b7210 */ /* 0x001fe40007fde0ff */
[----:B-1----:R-:W-:-:S03]  /*ab30*/  LEA.HI.X.SX32 R135, R157, R12, 0x1, P0 ;  /* 0x0000000c9d877211 */ /* 0x002fc600000f0eff */
[----:B------:R0:W-:Y:S01]  /*ab40*/  STL [R1+0x680], R123 ;  /* 0x0006807b01007387 */ /* 0x0001e20000100800 */
[----:B--2---:R-:W-:-:S03]  /*ab50*/  IADD3 R136, P0, R158, R13, RZ ;  /* 0x0000000d9e887210 */ /* 0x004fc60007f1e0ff */
[----:B------:R1:W-:Y:S04]  /*ab60*/  STL [R1+0x61c], R135 ;  /* 0x00061c8701007387 */ /* 0x0003e80000100800 */
        /* <DEDUP_REMOVED lines=34> */
[-C--:B------:R-:W-:Y:S02]  /*ad90*/  IADD3 R6, P1, R7, R13.reuse, RZ ;  /* 0x0000000d07067210 */ /* 0x080fe40007f3e0ff */
[----:B--2---:R-:W-:Y:S01]  /*ada0*/  CS2R R136, SRZ ;  /* 0x0000000000887805 */ /* 0x004fe2000001ff00 */
[----:B------:R1:W-:Y:S04]  /*adb0*/  STL [R1+0x5b4], R135 ;  /* 0x0005b48701007387 */ /* 0x0003e80000100800 */
[----:B------:R2:W-:Y:S01]  /*adc0*/  STL [R1+0x6c0], R6 ;  /* 0x0006c00601007387 */ /* 0x0005e20000100800 */
[----:B0-----:R-:W-:Y:S02]  /*add0*/  LEA.HI.X.SX32 R123, R174, R12, 0x1, P0 ;  /* 0x0000000cae7b7211 */ /* 0x001fe400000f0eff */
[----:B-1----:R-:W-:-:S03]  /*ade0*/  IADD3 R135, P0, R175, R13, RZ ;  /* 0x0000000daf877210 */ /* 0x002fc60007f1e0ff */
[----:B------:R0:W-:Y:S01]  /*adf0*/  STL [R1+0x6ac], R123 ;  /* 0x0006ac7b01007387 */ /* 0x0001e20000100800 */
[----:B--2---:R-:W-:-:S03]  /*ae00*/  LEA.HI.X.SX32 R6, R7, R12, 0x1, P2 ;  /* 0x0000000c07067211 */ /* 0x004fc600010f0eff */
[----:B------:R-:W-:Y:S01]  /*ae10*/  STL [R1+0x678], R135 ;  /* 0x0006788701007387 */ /* 0x000fe20000100800 */
[----:B------:R-:W-:-:S03]  /*ae20*/  LEA.HI.X.SX32 R7, R176, R12, 0x1, P1 ;  /* 0x0000000cb0077211 */ /* 0x000fc600008f0eff */
[----:B------:R1:W-:Y:S01]  /*ae30*/  STL [R1+0x5d4], R6 ;  /* 0x0005d40601007387 */ /* 0x0003e20000100800 */
[C---:B0-----:R-:W-:Y:S02]  /*ae40*/  IADD3 R123, P2, R8.reuse, R13, RZ ;  /* 0x0000000d087b7210 */ /* 0x041fe40007f5e0ff */
[----:B------:R-:W-:-:S03]  /*ae50*/  LEA.HI.X.SX32 R8, R8, R12, 0x1, P3 ;  /* 0x0000000c08087211 */ /* 0x000fc600018f0eff */
[----:B------:R0:W-:Y:S01]  /*ae60*/  STL [R1+0x6d0], R123 ;  /* 0x0006d07b01007387 */ /* 0x0001e20000100800 */
[----:B-1----:R-:W-:-:S03]  /*ae70*/  IADD3 R6, P1, R177, R13, RZ ;  /* 0x0000000db1067210 */ /* 0x002fc60007f3e0ff */
[----:B------:R1:W-:Y:S04]  /*ae80*/  STL [R1+0x6bc], R7 ;  /* 0x0006bc0701007387 */ /* 0x0003e80000100800 */
[----:B------:R2:W-:Y:S01]  /*ae90*/  STL [R1+0x698], R6 ;  /* 0x0006980601007387 */ /* 0x0005e20000100800 */
[----:B0-----:R-:W-:-:S03]  /*aea0*/  CS2R R122, SRZ ;  /* 0x00000000007a7805 */ /* 0x001fc6000001ff00 */
[----:B------:R0:W-:Y:S01]  /*aeb0*/  STL [R1+0x5f4], R8 ;  /* 0x0005f40801007387 */ /* 0x0001e20000100800 */
[----:B-1----:R-:W-:Y:S02]  /*aec0*/  IADD3 R7, P3, R9, R13, RZ ;  /* 0x0000000d09077210 */ /* 0x002fe40007f7e0ff */
[----:B--2---:R-:W-:-:S03]  /*aed0*/  LEA.HI.X.SX32 R6, R178, R12, 0x1, P2 ;  /* 0x0000000cb2067211 */ /* 0x004fc600010f0eff */
[----:B------:R1:W-:Y:S01]  /*aee0*/  STL [R1+0x6e0], R7 ;  /* 0x0006e00701007387 */ /* 0x0003e20000100800 */
[----:B0-----:R-:W-:-:S03]  /*aef0*/  IADD3 R8, P2, R179, R13, RZ ;  /* 0x0000000db3087210 */ /* 0x001fc60007f5e0ff */
[----:B------:R0:W-:Y:S04]  /*af00*/  STL [R1+0x6cc], R6 ;  /* 0x0006cc0601007387 */ /* 0x0001e80000100800 */
[----:B------:R2:W-:Y:S01]  /*af10*/  STL [R1+0x5c8], R8 ;  /* 0x0005c80801007387 */ /* 0x0005e20000100800 */
[----:B-1----:R-:W-:Y:S02]  /*af20*/  LEA.HI.X.SX32 R7, R9, R12, 0x1, P4 ;  /* 0x0000000c09077211 */ /* 0x002fe400020f0eff */
[----:B0-----:R-:W-:-:S03]  /*af30*/  IADD3 R6, P4, R10, R13, RZ ;  /* 0x0000000d0a067210 */ /* 0x001fc60007f9e0ff */
        /* <DEDUP_REMOVED lines=91> */
[----:B------:R-:W-:Y:S02]  /*b4f0*/  CS2R R124, SRZ ;  /* 0x00000000007c7805 */ /* 0x000fe4000001ff00 */
[-C--:B--2---:R-:W-:Y:S01]  /*b500*/  IADD3 R8, P0, R129, R13.reuse, RZ ;  /* 0x0000000d81087210 */ /* 0x084fe20007f1e0ff */
        /* <DEDUP_REMOVED lines=19> */
[----:B------:R1:W-:Y:S01]  /*b640*/  STL [R1+0x790], R6 ;  /* 0x0007900601007387 */ /* 0x0003e20000100800 */
[----:B------:R-:W-:-:S03]  /*b650*/  CS2R R128, SRZ ;  /* 0x0000000000807805 */ /* 0x000fc6000001ff00 */
[----:B------:R2:W-:Y:S01]  /*b660*/  STL [R1+0x754], R8 ;  /* 0x0007540801007387 */ /* 0x0005e20000100800 */
[----:B0-----:R-:W-:Y:S02]  /*b670*/  LEA R7, P5, R5, R13, 0x6 ;  /* 0x0000000d05077211 */ /* 0x001fe400078a30ff */
[----:B-1----:R-:W-:-:S03]  /*b680*/  LEA.HI.X.SX32 R6, R196, R12, 0x1, P0 ;  /* 0x0000000cc4067211 */ /* 0x002fc600000f0eff */
[----:B------:R0:W-:Y:S01]  /*b690*/  STL [R1+0x6a8], R7 ;  /* 0x0006a80701007387 */ /* 0x0001e20000100800 */
[----:B--2---:R-:W-:-:S03]  /*b6a0*/  LEA R8, P0, R5, R13, 0x5 ;  /* 0x0000000d05087211 */ /* 0x004fc600078028ff */
[----:B------:R1:W-:Y:S04]  /*b6b0*/  STL [R1+0x77c], R6 ;  /* 0x00077c0601007387 */ /* 0x0003e80000100800 */
[----:B------:R2:W-:Y:S01]  /*b6c0*/  STL [R1+0x728], R8 ;  /* 0x0007280801007387 */ /* 0x0005e20000100800 */
[----:B0-----:R-:W-:Y:S02]  /*b6d0*/  LEA.HI.X.SX32 R7, R130, R12, 0x1, P3 ;  /* 0x0000000c82077211 */ /* 0x001fe400018f0eff */
[----:B-1----:R-:W-:-:S03]  /*b6e0*/  LEA R6, P3, R5, R13, 0x4 ;  /* 0x0000000d05067211 */ /* 0x002fc600078620ff */
        /* <DEDUP_REMOVED lines=8> */
[----:B--2---:R-:W-:-:S03]  /*b770*/  IADD3 R8, P4, R134, R13, RZ ;  /* 0x0000000d86087210 */ /* 0x004fc60007f9e0ff */
[----:B------:R1:W-:Y:S04]  /*b780*/  STL [R1+0x744], R6 ;  /* 0x0007440601007387 */ /* 0x0003e80000100800 */
[----:B------:R2:W-:Y:S01]  /*b790*/  STL [R1+0x7a0], R8 ;  /* 0x0007a00801007387 */ /* 0x0005e20000100800 */
[-C--:B0-----:R-:W-:Y:S02]  /*b7a0*/  LEA.HI.X.SX32 R7, R133, R12.reuse, 0x1, P2 ;  /* 0x0000000c85077211 */ /* 0x081fe400010f0eff */
[----:B------:R-:W-:Y:S02]  /*b7b0*/  CS2R R132, SRZ ;  /* 0x0000000000847805 */ /* 0x000fe4000001ff00 */
[----:B-1----:R-:W-:Y:S01]  /*b7c0*/  LEA R6, P2, R5, R13, 0x2 ;  /* 0x0000000d05067211 */ /* 0x002fe200078410ff */
[----:B------:R0:W-:Y:S01]  /*b7d0*/  STL [R1+0x774], R7 ;  /* 0x0007740701007387 */ /* 0x0001e20000100800 */
[----:B--2---:R-:W-:-:S03]  /*b7e0*/  LEA.HI.X.SX32 R8, R197, R12, 0x1, P1 ;  /* 0x0000000cc5087211 */ /* 0x004fc600008f0eff */
[----:B------:R1:W-:Y:S04]  /*b7f0*/  STL [R1+0x798], R6 ;  /* 0x0007980601007387 */ /* 0x0003e80000100800 */
[----:B------:R2:W-:Y:S01]  /*b800*/  STL [R1+0x78c], R8 ;  /* 0x00078c0801007387 */ /* 0x0005e20000100800 */
[-C--:B0-----:R-:W-:Y:S02]  /*b810*/  LEA.HI.X.SX32 R7, R198, R12.reuse, 0x1, P5 ;  /* 0x0000000cc6077211 */ /* 0x081fe400028f0eff */
[----:B-1----:R-:W-:-:S03]  /*b820*/  LEA.HI.X.SX32 R6, R199, R12, 0x1, P0 ;  /* 0x0000000cc7067211 */ /* 0x002fc600000f0eff */
[----:B------:R0:W-:Y:S01]  /*b830*/  STL [R1+0x6a4], R7 ;  /* 0x0006a40701007387 */ /* 0x0001e20000100800 */
[----:B--2---:R-:W-:-:S03]  /*b840*/  LEA.HI.X.SX32 R8, R200, R12, 0x1, P3 ;  /* 0x0000000cc8087211 */ /* 0x004fc600018f0eff */
[----:B------:R1:W-:Y:S04]  /*b850*/  STL [R1+0x724], R6 ;  /* 0x0007240601007387 */ /* 0x0003e80000100800 */
[----:B------:R-:W-:Y:S01]  /*b860*/  STL [R1+0x764], R8 ;  /* 0x0007640801007387 */ /* 0x000fe20000100800 */
[-C--:B0-----:R-:W-:Y:S02]  /*b870*/  LEA.HI.X.SX32 R7, R201, R12.reuse, 0x1, P6 ;  /* 0x0000000cc9077211 */ /* 0x081fe400030f0eff */
[----:B-1----:R-:W-:-:S03]  /*b880*/  LEA.HI.X.SX32 R6, R5, R12, 0x1, P4 ;  /* 0x0000000c05067211 */ /* 0x002fc600020f0eff */
[----:B------:R0:W-:Y:S01]  /*b890*/  STL [R1+0x784], R7 ;  /* 0x0007840701007387 */ /* 0x0001e20000100800 */
[----:B------:R-:W-:Y:S02]  /*b8a0*/  LEA.HI.X.SX32 R5, R134, R12, 0x1, P2 ;  /* 0x0000000c86057211 */ /* 0x000fe400010f0eff */
[----:B------:R-:W-:Y:S01]  /*b8b0*/  CS2R R134, SRZ ;  /* 0x0000000000867805 */ /* 0x000fe2000001ff00 */
[----:B------:R1:W-:Y:S04]  /*b8c0*/  STL [R1+0x79c], R6 ;  /* 0x00079c0601007387 */ /* 0x0003e80000100800 */
[----:B------:R2:W-:Y:S01]  /*b8d0*/  STL [R1+0x794], R5 ;  /* 0x0007940501007387 */ /* 0x0005e20000100800 */
[C---:B0-----:R-:W-:Y:S02]  /*b8e0*/  LOP3.LUT R7, R3.reuse, 0x20, RZ, 0x3c, !PT ;  /* 0x0000002003077812 */ /* 0x041fe400078e3cff */
[----:B------:R-:W-:-:S02]  /*b8f0*/  LOP3.LUT R7, R3, 0x50, RZ, 0x3c, !PT ;  /* 0x0000005003077812 */ /* 0x000fc400078e3cff */
[C---:B-1----:R-:W-:Y:S02]  /*b900*/  LOP3.LUT R6, R3.reuse, 0x30, RZ, 0x3c, !PT ;  /* 0x0000003003067812 */ /* 0x042fe400078e3cff */
[C---:B------:R-:W-:Y:S02]  /*b910*/  LOP3.LUT R6, R3.reuse, 0x60, RZ, 0x3c, !PT ;  /* 0x0000006003067812 */ /* 0x040fe400078e3cff */
[C---:B--2---:R-:W-:Y:S02]  /*b920*/  LOP3.LUT R5, R3.reuse, 0x10, RZ, 0x3c, !PT ;  /* 0x0000001003057812 */ /* 0x044fe400078e3cff */
[C---:B------:R-:W-:Y:S01]  /*b930*/  LOP3.LUT R5, R3.reuse, 0x40, RZ, 0x3c, !PT ;  /* 0x0000004003057812 */ /* 0x040fe200078e3cff */
[----:B------:R0:W-:Y:S01]  /*b940*/  STL [R1+0x7d8], R6 ;  /* 0x0007d80601007387 */ /* 0x0001e20000100800 */
[----:B------:R-:W-:Y:S02]  /*b950*/  LOP3.LUT R5, R3, 0x70, RZ, 0x3c, !PT ;  /* 0x0000007003057812 */ /* 0x000fe400078e3cff */
[----:B------:R-:W-:-:S03]  /*b960*/  LOP3.LUT R7, R2, 0x20, RZ, 0x3c, !PT ;  /* 0x0000002002077812 */ /* 0x000fc600078e3cff */
[----:B------:R1:W-:Y:S01]  /*b970*/  STL [R1+0x7d4], R5 ;  /* 0x0007d40501007387 */ /* 0x0003e20000100800 */
[----:B0-----:R-:W-:-:S03]  /*b980*/  LOP3.LUT R6, R2, 0x40, RZ, 0x3c, !PT ;  /* 0x0000004002067812 */ /* 0x001fc600078e3cff */
[----:B------:R0:W-:Y:S04]  /*b990*/  STL [R1+0x7cc], R7 ;  /* 0x0007cc0701007387 */ /* 0x0001e80000100800 */
[----:B------:R0:W-:Y:S01]  /*b9a0*/  STL [R1+0x7c8], R6 ;  /* 0x0007c80601007387 */ /* 0x0001e20000100800 */
[----:B-1----:R-:W-:-:S05]  /*b9b0*/  LOP3.LUT R5, R2, 0x60, RZ, 0x3c, !PT ;  /* 0x0000006002057812 */ /* 0x002fca00078e3cff */
[----:B------:R0:W-:Y:S02]  /*b9c0*/  STL [R1+0x7c4], R5 ;  /* 0x0007c40501007387 */ /* 0x0001e40000100800 */
.L_x_1:
[----:B------:R-:W2:Y:S01]  /*b9d0*/  LDL R153, [R1+0x790] ;  /* 0x0007900001997983 */ /* 0x000ea20000100800 */
[----:B0-----:R-:W0:Y:S03]  /*b9e0*/  LDC R5, c[0x0][0x230] ;  /* 0x00008c00ff057b82 */ /* 0x001e260000000800 */
[----:B------:R1:W-:Y:S04]  /*b9f0*/  STL [R1+0xae8], R25 ;  /* 0x000ae81901007387 */ /* 0x0003e80000100800 */
[----:B-1----:R-:W3:Y:S04]  /*ba00*/  LDL R25, [R1+0x78c] ;  /* 0x00078c0001197983 */ /* 0x002ee80000100800 */
[----:B------:R1:W-:Y:S04]  /*ba10*/  STL [R1+0xae4], R249 ;  /* 0x000ae4f901007387 */ /* 0x0003e80000100800 */
[----:B-1----:R-:W4:Y:S04]  /*ba20*/  LDL R249, [R1+0x798] ;  /* 0x0007980001f97983 */ /* 0x002f280000100800 */
[----:B------:R1:W-:Y:S04]  /*ba30*/  STL [R1+0xae0], R248 ;  /* 0x000ae0f801007387 */ /* 0x0003e80000100800 */
[----:B-1----:R-:W2:Y:S04]  /*ba40*/  LDL R248, [R1+0x794] ;  /* 0x0007940001f87983 */ /* 0x002ea80000100800 */
[----:B------:R1:W-:Y:S04]  /*ba50*/  STL [R1+0x8d8], R141 ;  /* 0x0008d88d01007387 */ /* 0x0003e80000100800 */
[----:B-1----:R-:W3:Y:S04]  /*ba60*/  LDL R141, [R1+0x7a0] ;  /* 0x0007a000018d7983 */ /* 0x002ee80000100800 */
[----:B------:R1:W-:Y:S04]  /*ba70*/  STL [R1+0x8d4], R142 ;  /* 0x0008d48e01007387 */ /* 0x0003e80000100800 */
[----:B-1----:R-:W4:Y:S01]  /*ba80*/  LDL R142, [R1+0x79c] ;  /* 0x00079c00018e7983 */ /* 0x002f220000100800 */
[----:B0-----:R-:W-:-:S03]  /*ba90*/  IMAD R5, R235, -0x40, R5 ;  /* 0xffffffc0eb057824 */ /* 0x001fc600078e0205 */
[----:B------:R-:W-:Y:S02]  /*baa0*/  STL [R1+0x8d0], R143 ;  /* 0x0008d08f01007387 */ /* 0x000fe40000100800 */
[----:B------:R-:W-:Y:S02]  /*bab0*/  ISETP.GT.AND P0, PT, R5, RZ, PT ;  /* 0x000000ff0500720c */ /* 0x000fe40003f04270 */
[----:B------:R-:W-:Y:S04]  /*bac0*/  STL [R1+0x8cc], R144 ;  /* 0x0008cc9001007387 */ /* 0x000fe80000100800 */
[----:B------:R-:W-:Y:S04]  /*bad0*/  STL [R1+0x8c8], R145 ;  /* 0x0008c89101007387 */ /* 0x000fe80000100800 */
[----:B------:R-:W-:Y:S04]  /*bae0*/  STL [R1+0x8c4], R146 ;  /* 0x0008c49201007387 */ /* 0x000fe80000100800 */
[----:B------:R-:W-:Y:S04]  /*baf0*/  STL [R1+0x8c0], R147 ;  /* 0x0008c09301007387 */ /* 0x000fe80000100800 */
[----:B------:R-:W-:Y:S04]  /*bb00*/  STL [R1+0x8bc], R148 ;  /* 0x0008bc9401007387 */ /* 0x000fe80000100800 */
[----:B------:R-:W-:Y:S04]  /*bb10*/  STL [R1+0x8b8], R149 ;  /* 0x0008b89501007387 */ /* 0x000fe80000100800 */
[----:B------:R-:W-:Y:S04]  /*bb20*/  STL [R1+0x8b4], R150 ;  /* 0x0008b49601007387 */ /* 0x000fe80000100800 */
[----:B------:R-:W-:Y:S04]  /*bb30*/  STL [R1+0x8b0], R151 ;  /* 0x0008b09701007387 */ /* 0x000fe80000100800 */
[----:B------:R0:W-:Y:S01]  /*bb40*/  STL [R1+0x8a4], R0 ;  /* 0x0008a40001007387 */ /* 0x0001e20000100800 */
[----:B------:R-:W-:-:S03]  /*bb50*/  @P0 IMAD.MOV.U32 R7, RZ, RZ, R12 ;  /* 0x000000ffff070224 */ /* 0x000fc600078e000c */
[----:B0-----:R-:W2:Y:S01]  /*bb60*/  LDL.LU R0, [R1+0x780] ;  /* 0x0007800001007983 */ /* 0x001ea20000300800 */
[C---:B------:R-:W-:Y:S01]  /*bb70*/  ISETP.GT.AND P2, PT, R5.reuse, 0x1, PT ;  /* 0x000000010500780c */ /* 0x040fe20003f44270 */
[----:B------:R-:W-:Y:S01]  /*bb80*/  @P0 IMAD.MOV.U32 R6, RZ, RZ, R13 ;  /* 0x000000ffff060224 */ /* 0x000fe200078e000d */
[----:B------:R-:W-:Y:S01]  /*bb90*/  PRMT R171, RZ, 0x7610, R171 ;  /* 0x00007610ffab7816 */ /* 0x000fe200000000ab */
[----:B-----5:R-:W-:Y:S01]  /*bba0*/  STL [R1+0x7f4], R4 ;  /* 0x0007f40401007387 */ /* 0x020fe20000100800 */
[C---:B------:R-:W-:Y:S02]  /*bbb0*/  ISETP.GT.AND P3, PT, R5.reuse, 0x2, PT ;  /* 0x000000020500780c */ /* 0x040fe40003f64270 */
[----:B------:R-:W-:Y:S01]  /*bbc0*/  ISETP.GT.AND P4, PT, R5, 0x3, PT ;  /* 0x000000030500780c */ /* 0x000fe20003f84270 */
[----:B------:R-:W-:Y:S04]  /*bbd0*/  STL [R1+0x8ac], R235 ;  /* 0x0008aceb01007387 */ /* 0x000fe80000100800 */
[----:B------:R0:W-:Y:S01]  /*bbe0*/  STL [R1+0x8a8], R12 ;  /* 0x0008a80c01007387 */ /* 0x0001e20000100800 */
[----:B------:R-:W-:-:S03]  /*bbf0*/  PRMT R182, RZ, 0x7610, R182 ;  /* 0x00007610ffb67816 */ /* 0x000fc600000000b6 */
[----:B------:R3:W2:Y:S04]  /*bc00*/  @P0 LDG.E.U16 R171, desc[UR16][R6.64] ;  /* 0x0000001006ab0981 */ /* 0x0006a8000c1e1500 */
[----:B0-----:R-:W2:Y:S04]  /*bc10*/  LDL.LU R12, [R1+0x788] ;  /* 0x00078800010c7983 */ /* 0x001ea80000300800 */
[----:B------:R-:W2:Y:S04]  /*bc20*/  LDL R146, [R1+0x784] ;  /* 0x0007840001927983 */ /* 0x000ea80000100800 */
[----:B------:R-:W2:Y:S04]  /*bc30*/  LDL R145, [R1+0x77c] ;  /* 0x00077c0001917983 */ /* 0x000ea80000100800 */
[----:B------:R-:W2:Y:S04]  /*bc40*/  LDL R143, [R1+0x778] ;  /* 0x00077800018f7983 */ /* 0x000ea80000100800 */
[----:B------:R-:W2:Y:S01]  /*bc50*/  LDL R144, [R1+0x774] ;  /* 0x0007740001907983 */ /* 0x000ea20000100800 */
[----:B------:R-:W-:-:S03]  /*bc60*/  PRMT R192, RZ, 0x7610, R192 ;  /* 0x00007610ffc07816 */ /* 0x000fc600000000c0 */
[----:B------:R-:W2:Y:S01]  /*bc70*/  LDL R4, [R1+0x770] ;  /* 0x0007700001047983 */ /* 0x000ea20000100800 */
[----:B---3--:R-:W-:Y:S02]  /*bc80*/  @P2 IMAD.MOV.U32 R6, RZ, RZ, R141 ;  /* 0x000000ffff062224 */ /* 0x008fe400078e008d */
[----:B----4-:R-:W-:Y:S01]  /*bc90*/  @P2 IMAD.MOV.U32 R7, RZ, RZ, R142 ;  /* 0x000000ffff072224 */ /* 0x010fe200078e008e */
[----:B------:R-:W3:Y:S04]  /*bca0*/  LDL R141, [R1+0x764] ;  /* 0x00076400018d7983 */ /* 0x000ee80000100800 */
[----:B------:R0:W4:Y:S04]  /*bcb0*/  @P2 LDG.E.U16 R182, desc[UR16][R6.64] ;  /* 0x0000001006b62981 */ /* 0x000128000c1e1500 */
[----:B------:R-:W3:Y:S01]  /*bcc0*/  LDL R142, [R1+0x76c] ;  /* 0x00076c00018e7983 */ /* 0x000ee20000100800 */
[----:B------:R-:W-:-:S02]  /*bcd0*/  ISETP.GT.AND P1, PT, R5, 0x4, PT ;  /* 0x000000040500780c */ /* 0x000fc40003f24270 */
[----:B------:R-:W-:Y:S01]  /*bce0*/  PRMT R196, RZ, 0x7610, R196 ;  /* 0x00007610ffc47816 */ /* 0x000fe200000000c4 */
[----:B------:R-:W4:Y:S01]  /*bcf0*/  LDL R148, [R1+0x584] ;  /* 0x0005840001947983 */ /* 0x000f220000100800 */
[----:B0-----:R-:W-:Y:S02]  /*bd00*/  @P3 IMAD.MOV.U32 R6, RZ, RZ, R249 ;  /* 0x000000ffff063224 */ /* 0x001fe400078e00f9 */
[----:B--2---:R-:W-:Y:S01]  /*bd10*/  @P3 IMAD.MOV.U32 R7, RZ, RZ, R248 ;  /* 0x000000ffff073224 */ /* 0x004fe200078e00f8 */
[----:B------:R-:W-:Y:S01]  /*bd20*/  ISETP.GT.AND P0, PT, R5, 0x5, PT ;  /* 0x000000050500780c */ /* 0x000fe20003f04270 */
[----:B------:R-:W2:Y:S04]  /*bd30*/  LDL R147, [R1+0x588] ;  /* 0x0005880001937983 */ /* 0x000ea80000100800 */
[----:B------:R0:W4:Y:S02]  /*bd40*/  @P3 LDG.E.U16 R192, desc[UR16][R6.64] ;  /* 0x0000001006c03981 */ /* 0x000124000c1e1500 */
[----:B0-----:R-:W-:-:S02]  /*bd50*/  @P4 IMAD.MOV.U32 R7, RZ, RZ, R25 ;  /* 0x000000ffff074224 */ /* 0x001fc400078e0019 */
[----:B------:R-:W2:Y:S01]  /*bd60*/  LDL R25, [R1+0x768] ;  /* 0x0007680001197983 */ /* 0x000ea20000100800 */
[----:B------:R-:W-:Y:S01]  /*bd70*/  @P4 IMAD.MOV.U32 R6, RZ, RZ, R153 ;  /* 0x000000ffff064224 */ /* 0x000fe200078e0099 */
[----:B------:R-:W-:Y:S02]  /*bd80*/  PRMT R200, RZ, 0x7610, R200 ;  /* 0x00007610ffc87816 */ /* 0x000fe400000000c8 */
[C---:B------:R-:W-:Y:S02]  /*bd90*/  ISETP.GT.AND P2, PT, R5.reuse, 0x6, PT ;  /* 0x000000060500780c */ /* 0x040fe40003f44270 */
[----:B------:R0:W4:Y:S01]  /*bda0*/  @P4 LDG.E.U16 R196, desc[UR16][R6.64] ;  /* 0x0000001006c44981 */ /* 0x000122000c1e1500 */
[----:B------:R-:W-:Y:S02]  /*bdb0*/  PRMT R208, RZ, 0x7610, R208 ;  /* 0x00007610ffd07816 */ /* 0x000fe400000000d0 */
[C---:B------:R-:W-:Y:S02]  /*bdc0*/  ISETP.GT.AND P3, PT, R5.reuse, 0x7, PT ;  /* 0x000000070500780c */ /* 0x040fe40003f64270 */
[----:B------:R-:W-:-:S02]  /*bdd0*/  ISETP.GT.AND P4, PT, R5, 0x8, PT ;  /* 0x000000080500780c */ /* 0x000fc40003f84270 */
[----:B------:R-:W-:Y:S01]  /*bde0*/  PRMT R221, RZ, 0x7610, R221 ;  /* 0x00007610ffdd7816 */ /* 0x000fe200000000dd */
[----:B0-----:R-:W-:Y:S02]  /*bdf0*/  @P1 IMAD.MOV.U32 R6, RZ, RZ, R12 ;  /* 0x000000ffff061224 */ /* 0x001fe400078e000c */
[----:B------:R-:W-:Y:S01]  /*be00*/  @P1 IMAD.MOV.U32 R7, RZ, RZ, R146 ;  /* 0x000000ffff071224 */ /* 0x000fe200078e0092 */
[----:B------:R-:W-:Y:S01]  /*be10*/  PRMT R238, RZ, 0x7610, R238 ;  /* 0x00007610ffee7816 */ /* 0x000fe200000000ee */
[----:B------:R-:W4:Y:S04]  /*be20*/  LDL R146, [R1+0x754] ;  /* 0x0007540001927983 */ /* 0x000f280000100800 */
[----:B------:R0:W4:Y:S02]  /*be30*/  @P1 LDG.E.U16 R200, desc[UR16][R6.64] ;  /* 0x0000001006c81981 */ /* 0x000124000c1e1500 */
[----:B0-----:R-:W-:-:S02]  /*be40*/  @P0 IMAD.MOV.U32 R6, RZ, RZ, R0 ;  /* 0x000000ffff060224 */ /* 0x001fc400078e0000 */
[----:B------:R-:W-:Y:S02]  /*be50*/  @P0 IMAD.MOV.U32 R7, RZ, RZ, R145 ;  /* 0x000000ffff070224 */ /* 0x000fe400078e0091 */
[----:B------:R-:W4:Y:S04]  /*be60*/  LDL R145, [R1+0x758] ;  /* 0x0007580001917983 */ /* 0x000f280000100800 */
[----:B------:R0:W4:Y:S02]  /*be70*/  @P0 LDG.E.U16 R208, desc[UR16][R6.64] ;  /* 0x0000001006d00981 */ /* 0x000124000c1e1500 */
[----:B0-----:R-:W-:Y:S02]  /*be80*/  @P2 IMAD.MOV.U32 R6, RZ, RZ, R143 ;  /* 0x000000ffff062224 */ /* 0x001fe400078e008f */
[----:B------:R-:W-:Y:S01]  /*be90*/  @P2 IMAD.MOV.U32 R7, RZ, RZ, R144 ;  /* 0x000000ffff072224 */ /* 0x000fe200078e0090 */
[----:B------:R-:W4:Y:S04]  /*bea0*/  LDL R143, [R1+0x760] ;  /* 0x00076000018f7983 */ /* 0x000f280000100800 */
[----:B------:R-:W4:Y:S04]  /*beb0*/  LDL R144, [R1+0x75c] ;  /* 0x00075c0001907983 */ /* 0x000f280000100800 */
[----:B------:R0:W4:Y:S02]  /*bec0*/  @P2 LDG.E.U16 R221, desc[UR16][R6.64] ;  /* 0x0000001006dd2981 */ /* 0x000124000c1e1500 */
[----:B0-----:R-:W-:-:S02]  /*bed0*/  @P3 IMAD.MOV.U32 R6, RZ, RZ, R4 ;  /* 0x000000ffff063224 */ /* 0x001fc400078e0004 */
[----:B------:R-:W4:Y:S01]  /*bee0*/  LDL R4, [R1+0x750] ;  /* 0x0007500001047983 */ /* 0x000f220000100800 */
[----:B---3--:R-:W-:-:S03]  /*bef0*/  @P3 IMAD.MOV.U32 R7, RZ, RZ, R142 ;  /* 0x000000ffff073224 */ /* 0x008fc600078e008e */
[----:B------:R-:W3:Y:S04]  /*bf00*/  LDL R142, [R1+0x744] ;  /* 0x00074400018e7983 */ /* 0x000ee80000100800 */
[----:B------:R2:W3:Y:S02]  /*bf10*/  @P3 LDG.E.U16 R238, desc[UR16][R6.64] ;  /* 0x0000001006ee3981 */ /* 0x0004e4000c1e1500 */
[----:B--2---:R-:W-:Y:S02]  /*bf20*/  @P4 IMAD.MOV.U32 R6, RZ, RZ, R25 ;  /* 0x000000ffff064224 */ /* 0x004fe400078e0019 */
[----:B------:R-:W2:Y:S01]  /*bf30*/  LDL R25, [R1+0x74c] ;  /* 0x00074c0001197983 */ /* 0x000ea20000100800 */
[----:B------:R-:W-:-:S03]  /*bf40*/  @P4 IMAD.MOV.U32 R7, RZ, RZ, R141 ;  /* 0x000000ffff074224 */ /* 0x000fc600078e008d */
[----:B------:R-:W3:Y:S01]  /*bf50*/  LDL R141, [R1+0x748] ;  /* 0x00074800018d7983 */ /* 0x000ee20000100800 */
[C---:B------:R-:W-:Y:S02]  /*bf60*/  ISETP.GT.AND P1, PT, R5.reuse, 0x9, PT ;  /* 0x000000090500780c */ /* 0x040fe40003f24270 */
[----:B------:R-:W-:Y:S02]  /*bf70*/  PRMT R165, RZ, 0x7610, R165 ;  /* 0x00007610ffa57816 */ /* 0x000fe400000000a5 */
[----:B------:R-:W-:-:S04]  /*bf80*/  ISETP.GT.AND P0, PT, R5, 0xa, PT ;  /* 0x0000000a0500780c */ /* 0x000fc80003f04270 */
[----:B------:R4:W3:Y:S01]  /*bf90*/  @P4 LDG.E.U16 R165, desc[UR16][R6.64] ;  /* 0x0000001006a54981 */ /* 0x0008e2000c1e1500 */
[----:B------:R-:W-:Y:S02]  /*bfa0*/  PRMT R170, RZ, 0x7610, R170 ;  /* 0x00007610ffaa7816 */ /* 0x000fe400000000aa */
[----:B------:R-:W-:Y:S02]  /*bfb0*/  ISETP.GT.AND P2, PT, R5, 0xb, PT ;  /* 0x0000000b0500780c */ /* 0x000fe40003f44270 */
[----:B------:R-:W-:Y:S01]  /*bfc0*/  PRMT R188, RZ, 0x7610, R188 ;  /* 0x00007610ffbc7816 */ /* 0x000fe200000000bc */
[----:B----4-:R-:W-:Y:S02]  /*bfd0*/  @P1 IMAD.MOV.U32 R6, RZ, RZ, R143 ;  /* 0x000000ffff061224 */ /* 0x010fe400078e008f */
[----:B------:R-:W4:Y:S01]  /*bfe0*/  LDL R143, [R1+0x740] ;  /* 0x00074000018f7983 */ /* 0x000f220000100800 */
[----:B------:R-:W-:-:S03]  /*bff0*/  @P1 IMAD.MOV.U32 R7, RZ, RZ, R144 ;  /* 0x000000ffff071224 */ /* 0x000fc600078e0090 */
[----:B------:R-:W4:Y:S04]  /*c000*/  LDL R144, [R1+0x73c] ;  /* 0x00073c0001907983 */ /* 0x000f280000100800 */
[----:B------:R0:W4:Y:S02]  /*c010*/  @P1 LDG.E.U16 R170, desc[UR16][R6.64] ;  /* 0x0000001006aa1981 */ /* 0x000124000c1e1500 */
[----:B0-----:R-:W-:Y:S02]  /*c020*/  @P0 IMAD.MOV.U32 R6, RZ, RZ, R145 ;  /* 0x000000ffff060224 */ /* 0x001fe400078e0091 */
[----:B------:R-:W-:Y:S01]  /*c030*/  @P0 IMAD.MOV.U32 R7, RZ, RZ, R146 ;  /* 0x000000ffff070224 */ /* 0x000fe200078e0092 */
[----:B------:R-:W-:Y:S01]  /*c040*/  ISETP.GT.AND P3, PT, R5, 0xc, PT ;  /* 0x0000000c0500780c */ /* 0x000fe20003f64270 */
[----:B------:R-:W4:Y:S04]  /*c050*/  LDL R146, [R1+0x724] ;  /* 0x0007240001927983 */ /* 0x000f280000100800 */
[----:B------:R2:W4:Y:S01]  /*c060*/  @P0 LDG.E.U16 R188, desc[UR16][R6.64] ;  /* 0x0000001006bc0981 */ /* 0x000522000c1e1500 */
[----:B------:R-:W-:-:S02]  /*c070*/  PRMT R194, RZ, 0x7610, R194 ;  /* 0x00007610ffc27816 */ /* 0x000fc400000000c2 */
[----:B------:R-:W-:Y:S01]  /*c080*/  ISETP.GT.AND P4, PT, R5, 0xd, PT ;  /* 0x0000000d0500780c */ /* 0x000fe20003f84270 */
[----:B------:R-:W4:Y:S01]  /*c090*/  LDL R145, [R1+0x728] ;  /* 0x0007280001917983 */ /* 0x000f220000100800 */
[----:B--2---:R-:W-:-:S03]  /*c0a0*/  @P2 IMAD.MOV.U32 R7, RZ, RZ, R25 ;  /* 0x000000ffff072224 */ /* 0x004fc600078e0019 */
[----:B------:R-:W2:Y:S01]  /*c0b0*/  LDL R25, [R1+0x734] ;  /* 0x0007340001197983 */ /* 0x000ea20000100800 */
[----:B------:R-:W-:-:S03]  /*c0c0*/  @P2 IMAD.MOV.U32 R6, RZ, RZ, R4 ;  /* 0x000000ffff062224 */ /* 0x000fc600078e0004 */
[----:B------:R-:W2:Y:S04]  /*c0d0*/  LDL R4, [R1+0x738] ;  /* 0x0007380001047983 */ /* 0x000ea80000100800 */
[----:B------:R3:W2:Y:S02]  /*c0e0*/  @P2 LDG.E.U16 R194, desc[UR16][R6.64] ;  /* 0x0000001006c22981 */ /* 0x0006a4000c1e1500 */
[----:B---3--:R-:W-:Y:S02]  /*c0f0*/  @P3 IMAD.MOV.U32 R6, RZ, RZ, R141 ;  /* 0x000000ffff063224 */ /* 0x008fe400078e008d */
[----:B------:R-:W3:Y:S01]  /*c100*/  LDL R141, [R1+0x730] ;  /* 0x00073000018d7983 */ /* 0x000ee20000100800 */
[----:B------:R-:W-:-:S03]  /*c110*/  @P3 IMAD.MOV.U32 R7, RZ, RZ, R142 ;  /* 0x000000ffff073224 */ /* 0x000fc600078e008e */
[----:B------:R-:W3:Y:S01]  /*c120*/  LDL R142, [R1+0x72c] ;  /* 0x00072c00018e7983 */ /* 0x000ee20000100800 */
[----:B------:R-:W-:-:S06]  /*c130*/  PRMT R198, RZ, 0x7610, R198 ;  /* 0x00007610ffc67816 */ /* 0x000fcc00000000c6 */
[----:B------:R4:W3:Y:S01]  /*c140*/  @P3 LDG.E.U16 R198, desc[UR16][R6.64] ;  /* 0x0000001006c63981 */ /* 0x0008e2000c1e1500 */
[----:B------:R-:W-:Y:S02]  /*c150*/  ISETP.GT.AND P1, PT, R5, 0xe, PT ;  /* 0x0000000e0500780c */ /* 0x000fe40003f24270 */
[----:B------:R-:W-:Y:S01]  /*c160*/  PRMT R202, RZ, 0x7610, R202 ;  /* 0x00007610ffca7816 */ /* 0x000fe200000000ca */
[----:B----4-:R-:W-:Y:S02]  /*c170*/  @P4 IMAD.MOV.U32 R6, RZ, RZ, R143 ;  /* 0x000000ffff064224 */ /* 0x010fe400078e008f */
[----:B------:R-:W4:Y:S01]  /*c180*/  LDL R143, [R1+0x720] ;  /* 0x00072000018f7983 */ /* 0x000f220000100800 */
[----:B------:R-:W-:-:S03]  /*c190*/  @P4 IMAD.MOV.U32 R7, RZ, RZ, R144 ;  /* 0x000000ffff074224 */ /* 0x000fc600078e0090 */
[----:B------:R-:W4:Y:S04]  /*c1a0*/  LDL R144, [R1+0x71c] ;  /* 0x00071c0001907983 */ /* 0x000f280000100800 */
[----:B------:R2:W4:Y:S02]  /*c1b0*/  @P4 LDG.E.U16 R202, desc[UR16][R6.64] ;  /* 0x0000001006ca4981 */ /* 0x000524000c1e1500 */
[----:B--2---:R-:W-:Y:S02]  /*c1c0*/  @P1 IMAD.MOV.U32 R7, RZ, RZ, R25 ;  /* 0x000000ffff071224 */ /* 0x004fe400078e0019 */
[----:B------:R-:W2:Y:S01]  /*c1d0*/  LDL R25, [R1+0x714] ;  /* 0x0007140001197983 */ /* 0x000ea20000100800 */
[----:B------:R-:W-:Y:S01]  /*c1e0*/  ISETP.GT.AND P0, PT, R5, 0xf, PT ;  /* 0x0000000f0500780c */ /* 0x000fe20003f04270 */
[----:B------:R-:W-:-:S02]  /*c1f0*/  @P1 IMAD.MOV.U32 R6, RZ, RZ, R4 ;  /* 0x000000ffff061224 */ /* 0x000fc400078e0004 */
[----:B------:R-:W2:Y:S01]  /*c200*/  LDL R4, [R1+0x718] ;  /* 0x0007180001047983 */ /* 0x000ea20000100800 */
[----:B------:R-:W-:-:S06]  /*c210*/  PRMT R212, RZ, 0x7610, R212 ;  /* 0x00007610ffd47816 */ /* 0x000fcc00000000d4 */
[----:B------:R3:W2:Y:S03]  /*c220*/  @P1 LDG.E.U16 R212, desc[UR16][R6.64] ;  /* 0x0000001006d41981 */ /* 0x0006a6000c1e1500 */
[----:B---3--:R-:W-:Y:S02]  /*c230*/  @P0 IMAD.MOV.U32 R6, RZ, RZ, R141 ;  /* 0x000000ffff060224 */ /* 0x008fe400078e008d */
[----:B------:R-:W3:Y:S01]  /*c240*/  LDL R141, [R1+0x710] ;  /* 0x00071000018d7983 */ /* 0x000ee20000100800 */
[----:B------:R-:W-:Y:S01]  /*c250*/  ISETP.GT.AND P2, PT, R5, 0x10, PT ;  /* 0x000000100500780c */ /* 0x000fe20003f44270 */
[----:B------:R-:W-:Y:S02]  /*c260*/  @P0 IMAD.MOV.U32 R7, RZ, RZ, R142 ;  /* 0x000000ffff070224 */ /* 0x000fe400078e008e */
[----:B------:R-:W3:Y:S01]  /*c270*/  LDL R142, [R1+0x70c] ;  /* 0x00070c00018e7983 */ /* 0x000ee20000100800 */
[----:B------:R-:W-:-:S02]  /*c280*/  PRMT R237, RZ, 0x7610, R237 ;  /* 0x00007610ffed7816 */ /* 0x000fc400000000ed */
[C---:B------:R-:W-:Y:S02]  /*c290*/  ISETP.GT.AND P3, PT, R5.reuse, 0x11, PT ;  /* 0x000000110500780c */ /* 0x040fe40003f64270 */
[----:B------:R-:W-:Y:S02]  /*c2a0*/  PRMT R158, RZ, 0x7610, R158 ;  /* 0x00007610ff9e7816 */ /* 0x000fe4000000009e */
[----:B------:R0:W3:Y:S03]  /*c2b0*/  @P0 LDG.E.U16 R237, desc[UR16][R6.64] ;  /* 0x0000001006ed0981 */ /* 0x0000e6000c1e1500 */
[----:B0-----:R-:W-:Y:S02]  /*c2c0*/  @P2 IMAD.MOV.U32 R6, RZ, RZ, R145 ;  /* 0x000000ffff062224 */ /* 0x001fe400078e0091 */
[----:B------:R-:W-:Y:S01]  /*c2d0*/  @P2 IMAD.MOV.U32 R7, RZ, RZ, R146 ;  /* 0x000000ffff072224 */ /* 0x000fe200078e0092 */
[----:B------:R-:W-:Y:S01]  /*c2e0*/  ISETP.GT.AND P4, PT, R5, 0x12, PT ;  /* 0x000000120500780c */ /* 0x000fe20003f84270 */
[----:B------:R-:W3:Y:S04]  /*c2f0*/  LDL R146, [R1+0x6f4] ;  /* 0x0006f40001927983 */ /* 0x000ee80000100800 */
[----:B------:R4:W3:Y:S01]  /*c300*/  @P2 LDG.E.U16 R158, desc[UR16][R6.64] ;  /* 0x00000010069e2981 */ /* 0x0008e2000c1e1500 */
[----:B------:R-:W-:-:S02]  /*c310*/  PRMT R164, RZ, 0x7610, R164 ;  /* 0x00007610ffa47816 */ /* 0x000fc400000000a4 */
[----:B------:R-:W-:Y:S01]  /*c320*/  ISETP.GT.AND P1, PT, R5, 0x13, PT ;  /* 0x000000130500780c */ /* 0x000fe20003f24270 */
[----:B------:R-:W3:Y:S01]  /*c330*/  LDL R145, [R1+0x6f8] ;  /* 0x0006f80001917983 */ /* 0x000ee20000100800 */
[----:B----4-:R-:W-:-:S03]  /*c340*/  @P3 IMAD.MOV.U32 R6, RZ, RZ, R143 ;  /* 0x000000ffff063224 */ /* 0x010fc600078e008f */
[----:B------:R-:W4:Y:S01]  /*c350*/  LDL R143, [R1+0x708] ;  /* 0x00070800018f7983 */ /* 0x000f220000100800 */
[----:B------:R-:W-:-:S03]  /*c360*/  @P3 IMAD.MOV.U32 R7, RZ, RZ, R144 ;  /* 0x000000ffff073224 */ /* 0x000fc600078e0090 */
[----:B------:R-:W4:Y:S04]  /*c370*/  LDL R144, [R1+0x704] ;  /* 0x0007040001907983 */ /* 0x000f280000100800 */
[----:B------:R2:W4:Y:S02]  /*c380*/  @P3 LDG.E.U16 R164, desc[UR16][R6.64] ;  /* 0x0000001006a43981 */ /* 0x000524000c1e1500 */
[----:B--2---:R-:W-:Y:S02]  /*c390*/  @P4 IMAD.MOV.U32 R7, RZ, RZ, R25 ;  /* 0x000000ffff074224 */ /* 0x004fe400078e0019 */
[----:B------:R-:W2:Y:S01]  /*c3a0*/  LDL R25, [R1+0x6fc] ;  /* 0x0006fc0001197983 */ /* 0x000ea20000100800 */
[----:B------:R-:W-:-:S03]  /*c3b0*/  @P4 IMAD.MOV.U32 R6, RZ, RZ, R4 ;  /* 0x000000ffff064224 */ /* 0x000fc600078e0004 */
[----:B------:R-:W2:Y:S01]  /*c3c0*/  LDL R4, [R1+0x700] ;  /* 0x0007000001047983 */ /* 0x000ea20000100800 */
[----:B------:R-:W-:-:S06]  /*c3d0*/  PRMT R177, RZ, 0x7610, R177 ;  /* 0x00007610ffb17816 */ /* 0x000fcc00000000b1 */
[----:B------:R3:W2:Y:S02]  /*c3e0*/  @P4 LDG.E.U16 R177, desc[UR16][R6.64] ;  /* 0x0000001006b14981 */ /* 0x0006a4000c1e1500 */
[----:B---3--:R-:W-:Y:S02]  /*c3f0*/  @P1 IMAD.MOV.U32 R6, RZ, RZ, R141 ;  /* 0x000000ffff061224 */ /* 0x008fe400078e008d */
[----:B------:R-:W3:Y:S01]  /*c400*/  LDL R141, [R1+0x6f0] ;  /* 0x0006f000018d7983 */ /* 0x000ee20000100800 */
[----:B------:R-:W-:-:S03]  /*c410*/  @P1 IMAD.MOV.U32 R7, RZ, RZ, R142 ;  /* 0x000000ffff071224 */ /* 0x000fc600078e008e */
[----:B------:R-:W3:Y:S01]  /*c420*/  LDL R142, [R1+0x6ec] ;  /* 0x0006ec00018e7983 */ /* 0x000ee20000100800 */
[----:B------:R-:W-:Y:S02]  /*c430*/  ISETP.GT.AND P0, PT, R5, 0x14, PT ;  /* 0x000000140500780c */ /* 0x000fe40003f04270 */
[----:B------:R-:W-:-:S06]  /*c440*/  PRMT R191, RZ, 0x7610, R191 ;  /* 0x00007610ffbf7816 */ /* 0x000fcc00000000bf */
[----:B------:R4:W3:Y:S01]  /*c450*/  @P1 LDG.E.U16 R191, desc[UR16][R6.64] ;  /* 0x0000001006bf1981 */ /* 0x0008e2000c1e1500 */
[----:B------:R-:W-:Y:S02]  /*c460*/  ISETP.GT.AND P2, PT, R5, 0x15, PT ;  /* 0x000000150500780c */ /* 0x000fe40003f44270 */
[----:B------:R-:W-:Y:S02]  /*c470*/  PRMT R195, RZ, 0x7610, R195 ;  /* 0x00007610ffc37816 */ /* 0x000fe400000000c3 */
[----:B----4-:R-:W-:Y:S02]  /*c480*/  @P0 IMAD.MOV.U32 R6, RZ, RZ, R143 ;  /* 0x000000ffff060224 */ /* 0x010fe400078e008f */
[----:B------:R-:W4:Y:S01]  /*c490*/  LDL R143, [R1+0x6e8] ;  /* 0x0006e800018f7983 */ /* 0x000f220000100800 */
[----:B------:R-:W-:-:S03]  /*c4a0*/  @P0 IMAD.MOV.U32 R7, RZ, RZ, R144 ;  /* 0x000000ffff070224 */ /* 0x000fc600078e0090 */
[----:B------:R-:W4:Y:S04]  /*c4b0*/  LDL R144, [R1+0x6e4] ;  /* 0x0006e40001907983 */ /* 0x000f280000100800 */
[----:B------:R2:W4:Y:S02]  /*c4c0*/  @P0 LDG.E.U16 R195, desc[UR16][R6.64] ;  /* 0x0000001006c30981 */ /* 0x000524000c1e1500 */
[----:B--2---:R-:W-:Y:S02]  /*c4d0*/  @P2 IMAD.MOV.U32 R7, RZ, RZ, R25 ;  /* 0x000000ffff072224 */ /* 0x004fe400078e0019 */
[----:B------:R-:W2:Y:S01]  /*c4e0*/  LDL R25, [R1+0x6dc] ;  /* 0x0006dc0001197983 */ /* 0x000ea20000100800 */
[C---:B------:R-:W-:Y:S01]  /*c4f0*/  ISETP.GT.AND P3, PT, R5.reuse, 0x16, PT ;  /* 0x000000160500780c */ /* 0x040fe20003f64270 */
[----:B------:R-:W-:Y:S01]  /*c500*/  @P2 IMAD.MOV.U32 R6, RZ, RZ, R4 ;  /* 0x000000ffff062224 */ /* 0x000fe200078e0004 */
[----:B------:R-:W-:Y:S01]  /*c510*/  ISETP.GT.AND P4, PT, R5, 0x17, PT ;  /* 0x000000170500780c */ /* 0x000fe20003f84270 */
[----:B------:R-:W2:Y:S01]  /*c520*/  LDL R4, [R1+0x6e0] ;  /* 0x0006e00001047983 */ /* 0x000ea20000100800 */
[----:B------:R-:W-:-:S02]  /*c530*/  PRMT R199, RZ, 0x7610, R199 ;  /* 0x00007610ffc77816 */ /* 0x000fc400000000c7 */
[----:B------:R-:W-:-:S04]  /*c540*/  PRMT R207, RZ, 0x7610, R207 ;  /* 0x00007610ffcf7816 */ /* 0x000fc800000000cf */
[----:B------:R0:W2:Y:S03]  /*c550*/  @P2 LDG.E.U16 R199, desc[UR16][R6.64] ;  /* 0x0000001006c72981 */ /* 0x0000a6000c1e1500 */
[----:B0-----:R-:W-:Y:S02]  /*c560*/  @P3 IMAD.MOV.U32 R6, RZ, RZ, R145 ;  /* 0x000000ffff063224 */ /* 0x001fe400078e0091 */
[----:B------:R-:W-:Y:S01]  /*c570*/  @P3 IMAD.MOV.U32 R7, RZ, RZ, R146 ;  /* 0x000000ffff073224 */ /* 0x000fe200078e0092 */
[----:B------:R-:W2:Y:S04]  /*c580*/  LDL R145, [R1+0x6d8] ;  /* 0x0006d80001917983 */ /* 0x000ea80000100800 */
[----:B------:R-:W2:Y:S04]  /*c590*/  LDL R146, [R1+0x6d4] ;  /* 0x0006d40001927983 */ /* 0x000ea80000100800 */
[----:B------:R3:W2:Y:S02]  /*c5a0*/  @P3 LDG.E.U16 R207, desc[UR16][R6.64] ;  /* 0x0000001006cf3981 */ /* 0x0006a4000c1e1500 */
[----:B---3--:R-:W-:-:S02]  /*c5b0*/  @P4 IMAD.MOV.U32 R6, RZ, RZ, R141 ;  /* 0x000000ffff064224 */ /* 0x008fc400078e008d */
        /* <DEDUP_REMOVED lines=17> */
[----:B------:R-:W-:Y:S01]  /*c6d0*/  PRMT R159, RZ, 0x7610, R159 ;  /* 0x00007610ff9f7816 */ /* 0x000fe2000000009f */
[----:B------:R-:W2:Y:S01]  /*c6e0*/  LDL R4, [R1+0x6c0] ;  /* 0x0006c00001047983 */ /* 0x000ea20000100800 */
[----:B------:R-:W-:-:S02]  /*c6f0*/  ISETP.GT.AND P0, PT, R5, 0x1b, PT ;  /* 0x0000001b0500780c */ /* 0x000fc40003f04270 */
[----:B------:R-:W-:Y:S02]  /*c700*/  PRMT R163, RZ, 0x7610, R163 ;  /* 0x00007610ffa37816 */ /* 0x000fe400000000a3 */
[----:B------:R0:W2:Y:S05]  /*c710*/  @P1 LDG.E.U16 R159, desc[UR16][R6.64] ;  /* 0x00000010069f1981 */ /* 0x0000aa000c1e1500 */
[----:B0-----:R-:W-:Y:S02]  /*c720*/  @P2 IMAD.MOV.U32 R6, RZ, RZ, R145 ;  /* 0x000000ffff062224 */ /* 0x001fe400078e0091 */
[----:B------:R-:W-:Y:S01]  /*c730*/  @P2 IMAD.MOV.U32 R7, RZ, RZ, R146 ;  /* 0x000000ffff072224 */ /* 0x000fe200078e0092 */
[----:B------:R-:W-:Y:S01]  /*c740*/  ISETP.GT.AND P1, PT, R5, 0x1c, PT ;  /* 0x0000001c0500780c */ /* 0x000fe20003f24270 */
[----:B------:R-:W2:Y:S04]  /*c750*/  LDL R146, [R1+0x6a4] ;  /* 0x0006a40001927983 */ /* 0x000ea80000100800 */
[----:B------:R3:W2:Y:S01]  /*c760*/  @P2 LDG.E.U16 R163, desc[UR16][R6.64] ;  /* 0x0000001006a32981 */ /* 0x0006a2000c1e1500 */
[----:B------:R-:W-:-:S02]  /*c770*/  PRMT R169, RZ, 0x7610, R169 ;  /* 0x00007610ffa97816 */ /* 0x000fc400000000a9 */
[----:B------:R-:W-:Y:S01]  /*c780*/  PRMT R190, RZ, 0x7610, R190 ;  /* 0x00007610ffbe7816 */ /* 0x000fe200000000be */
[----:B------:R-:W2:Y:S01]  /*c790*/  LDL R145, [R1+0x6a8] ;  /* 0x0006a80001917983 */ /* 0x000ea20000100800 */
[----:B---3--:R-:W-:-:S03]  /*c7a0*/  @P0 IMAD.MOV.U32 R6, RZ, RZ, R141 ;  /* 0x000000ffff060224 */ /* 0x008fc600078e008d */
[----:B------:R-:W3:Y:S01]  /*c7b0*/  LDL R141, [R1+0x6b8] ;  /* 0x0006b800018d7983 */ /* 0x000ee20000100800 */
[----:B------:R-:W-:-:S03]  /*c7c0*/  @P0 IMAD.MOV.U32 R7, RZ, RZ, R142 ;  /* 0x000000ffff070224 */ /* 0x000fc600078e008e */
[----:B------:R-:W3:Y:S04]  /*c7d0*/  LDL R142, [R1+0x6b4] ;  /* 0x0006b400018e7983 */ /* 0x000ee80000100800 */
[----:B------:R4:W3:Y:S01]  /*c7e0*/  @P0 LDG.E.U16 R169, desc[UR16][R6.64] ;  /* 0x0000001006a90981 */ /* 0x0008e2000c1e1500 */
[----:B------:R-:W-:Y:S01]  /*c7f0*/  ISETP.GT.AND P0, PT, R5, 0x1d, PT ;  /* 0x0000001d0500780c */ /* 0x000fe20003f04270 */
        /* <DEDUP_REMOVED lines=11> */
[----:B------:R3:W2:Y:S01]  /*c8b0*/  @P0 LDG.E.U16 R197, desc[UR16][R6.64] ;  /* 0x0000001006c50981 */ /* 0x0006a2000c1e1500 */
[----:B------:R-:W-:Y:S02]  /*c8c0*/  ISETP.GT.AND P0, PT, R5, 0x1f, PT ;  /* 0x0000001f0500780c */ /* 0x000fe40003f04270 */
[----:B------:R-:W-:Y:S01]  /*c8d0*/  PRMT R201, RZ, 0x7610, R201 ;  /* 0x00007610ffc97816 */ /* 0x000fe200000000c9 */
[----:B---3--:R-:W-:Y:S02]  /*c8e0*/  @P1 IMAD.MOV.U32 R6, RZ, RZ, R141 ;  /* 0x000000ffff061224 */ /* 0x008fe400078e008d */
[----:B------:R-:W3:Y:S01]  /*c8f0*/  LDL R141, [R1+0x668] ;  /* 0x00066800018d7983 */ /* 0x000ee20000100800 */
[----:B------:R-:W-:-:S03]  /*c900*/  @P1 IMAD.MOV.U32 R7, RZ, RZ, R142 ;  /* 0x000000ffff071224 */ /* 0x000fc600078e008e */
[----:B------:R-:W3:Y:S01]  /*c910*/  LDL R142, [R1+0x664] ;  /* 0x00066400018e7983 */ /* 0x000ee20000100800 */
[----:B------:R-:W-:-:S03]  /*c920*/  PRMT R234, RZ, 0x7610, R234 ;  /* 0x00007610ffea7816 */ /* 0x000fc600000000ea */
[----:B------:R4:W3:Y:S01]  /*c930*/  @P1 LDG.E.U16 R201, desc[UR16][R6.64] ;  /* 0x0000001006c91981 */ /* 0x0008e2000c1e1500 */
[----:B------:R-:W-:Y:S02]  /*c940*/  ISETP.GT.AND P1, PT, R5, 0x20, PT ;  /* 0x000000200500780c */ /* 0x000fe40003f24270 */
[----:B------:R-:W-:Y:S01]  /*c950*/  PRMT R18, RZ, 0x7610, R18 ;  /* 0x00007610ff127816 */ /* 0x000fe20000000012 */
[----:B----4-:R-:W-:Y:S02]  /*c960*/  @P0 IMAD.MOV.U32 R6, RZ, RZ, R143 ;  /* 0x000000ffff060224 */ /* 0x010fe400078e008f */
[----:B------:R-:W4:Y:S01]  /*c970*/  LDL R143, [R1+0x628] ;  /* 0x00062800018f7983 */ /* 0x000f220000100800 */
[----:B------:R-:W-:-:S03]  /*c980*/  @P0 IMAD.MOV.U32 R7, RZ, RZ, R144 ;  /* 0x000000ffff070224 */ /* 0x000fc600078e0090 */
[----:B------:R-:W4:Y:S04]  /*c990*/  LDL R144, [R1+0x624] ;  /* 0x0006240001907983 */ /* 0x000f280000100800 */
[----:B------:R0:W4:Y:S01]  /*c9a0*/  @P0 LDG.E.U16 R234, desc[UR16][R6.64] ;  /* 0x0000001006ea0981 */ /* 0x000122000c1e1500 */
[----:B------:R-:W-:Y:S01]  /*c9b0*/  ISETP.GT.AND P0, PT, R5, 0x21, PT ;  /* 0x000000210500780c */ /* 0x000fe20003f04270 */
[----:B0-----:R-:W-:Y:S02]  /*c9c0*/  @P1 IMAD.MOV.U32 R6, RZ, RZ, R145 ;  /* 0x000000ffff061224 */ /* 0x001fe400078e0091 */
[----:B------:R-:W-:Y:S01]  /*c9d0*/  @P1 IMAD.MOV.U32 R7, RZ, RZ, R146 ;  /* 0x000000ffff071224 */ /* 0x000fe200078e0092 */
[----:B------:R-:W-:Y:S01]  /*c9e0*/  PRMT R23, RZ, 0x7610, R23 ;  /* 0x00007610ff177816 */ /* 0x000fe20000000017 */
[----:B------:R-:W4:Y:S04]  /*c9f0*/  LDL R146, [R1+0x68c] ;  /* 0x00068c0001927983 */ /* 0x000f280000100800 */
[----:B------:R2:W4:Y:S01]  /*ca00*/  @P1 LDG.E.U16 R18, desc[UR16][R6.64] ;  /* 0x0000001006121981 */ /* 0x000522000c1e1500 */
[----:B------:R-:W-:-:S03]  /*ca10*/  PRMT R10, RZ, 0x7610, R10 ;  /* 0x00007610ff0a7816 */ /* 0x000fc6000000000a */
[----:B------:R-:W4:Y:S01]  /*ca20*/  LDL R145, [R1+0x690] ;  /* 0x0006900001917983 */ /* 0x000f220000100800 */
[----:B--2---:R-:W-:-:S03]  /*ca30*/  @P0 IMAD.MOV.U32 R7, RZ, RZ, R25 ;  /* 0x000000ffff070224 */ /* 0x004fc600078e0019 */
[----:B------:R-:W2:Y:S01]  /*ca40*/  LDL R25, [R1+0x5e4] ;  /* 0x0005e40001197983 */ /* 0x000ea20000100800 */
[C---:B------:R-:W-:Y:S01]  /*ca50*/  ISETP.GT.AND P1, PT, R5.reuse, 0x28, PT ;  /* 0x000000280500780c */ /* 0x040fe20003f24270 */
[----:B------:R-:W-:Y:S02]  /*ca60*/  @P0 IMAD.MOV.U32 R6, RZ, RZ, R4 ;  /* 0x000000ffff060224 */ /* 0x000fe400078e0004 */
[----:B------:R-:W2:Y:S04]  /*ca70*/  LDL R4, [R1+0x5e8] ;  /* 0x0005e80001047983 */ /* 0x000ea80000100800 */
[----:B------:R3:W2:Y:S01]  /*ca80*/  @P0 LDG.E.U16 R23, desc[UR16][R6.64] ;  /* 0x0000001006170981 */ /* 0x0006a2000c1e1500 */
[----:B------:R-:W-:-:S05]  /*ca90*/  ISETP.GT.AND P0, PT, R5, 0x30, PT ;  /* 0x000000300500780c */ /* 0x000fca0003f04270 */
[----:B---3--:R-:W-:Y:S02]  /*caa0*/  @P1 IMAD.MOV.U32 R6, RZ, RZ, R141 ;  /* 0x000000ffff061224 */ /* 0x008fe400078e008d */
[----:B------:R-:W3:Y:S01]  /*cab0*/  LDL R141, [R1+0x698] ;  /* 0x00069800018d7983 */ /* 0x000ee20000100800 */
[----:B------:R-:W-:-:S03]  /*cac0*/  @P1 IMAD.MOV.U32 R7, RZ, RZ, R142 ;  /* 0x000000ffff071224 */ /* 0x000fc600078e008e */
[----:B------:R-:W3:Y:S04]  /*cad0*/  LDL R142, [R1+0x694] ;  /* 0x00069400018e7983 */ /* 0x000ee80000100800 */
        /* <DEDUP_REMOVED lines=15> */
[----:B------:R-:W-:Y:S02]  /*cbd0*/  PRMT R156, RZ, 0x7610, R156 ;  /* 0x00007610ff9c7816 */ /* 0x000fe4000000009c */
[----:B------:R-:W-:Y:S02]  /*cbe0*/  ISETP.GT.AND P1, PT, R5, 0x23, PT ;  /* 0x000000230500780c */ /* 0x000fe40003f24270 */
[----:B------:R-:W-:Y:S01]  /*cbf0*/  PRMT R162, RZ, 0x7610, R162 ;  /* 0x00007610ffa27816 */ /* 0x000fe200000000a2 */
[----:B---3--:R-:W-:Y:S02]  /*cc00*/  @P0 IMAD.MOV.U32 R6, RZ, RZ, R141 ;  /* 0x000000ffff060224 */ /* 0x008fe400078e008d */
[----:B------:R-:W3:Y:S01]  /*cc10*/  LDL R141, [R1+0x660] ;  /* 0x00066000018d7983 */ /* 0x000ee20000100800 */
[----:B------:R-:W-:-:S03]  /*cc20*/  @P0 IMAD.MOV.U32 R7, RZ, RZ, R142 ;  /* 0x000000ffff070224 */ /* 0x000fc600078e008e */
[----:B------:R-:W3:Y:S04]  /*cc30*/  LDL R142, [R1+0x65c] ;  /* 0x00065c00018e7983 */ /* 0x000ee80000100800 */
[----:B------:R0:W3:Y:S01]  /*cc40*/  @P0 LDG.E.U16 R156, desc[UR16][R6.64] ;  /* 0x00000010069c0981 */ /* 0x0000e2000c1e1500 */
[C---:B------:R-:W-:Y:S01]  /*cc50*/  ISETP.GT.AND P0, PT, R5.reuse, 0x24, PT ;  /* 0x000000240500780c */ /* 0x040fe20003f04270 */
[----:B0-----:R-:W-:Y:S02]  /*cc60*/  @P1 IMAD.MOV.U32 R6, RZ, RZ, R145 ;  /* 0x000000ffff061224 */ /* 0x001fe400078e0091 */
[----:B------:R-:W-:Y:S01]  /*cc70*/  @P1 IMAD.MOV.U32 R7, RZ, RZ, R146 ;  /* 0x000000ffff071224 */ /* 0x000fe200078e0092 */
[----:B------:R-:W-:Y:S01]  /*cc80*/  PRMT R168, RZ, 0x7610, R168 ;  /* 0x00007610ffa87816 */ /* 0x000fe200000000a8 */
[----:B------:R-:W3:Y:S04]  /*cc90*/  LDL R146, [R1+0x674] ;  /* 0x0006740001927983 */ /* 0x000ee80000100800 */
[----:B------:R4:W3:Y:S01]  /*cca0*/  @P1 LDG.E.U16 R162, desc[UR16][R6.64] ;  /* 0x0000001006a21981 */ /* 0x0008e2000c1e1500 */
[----:B------:R-:W-:-:S02]  /*ccb0*/  ISETP.GT.AND P1, PT, R5, 0x25, PT ;  /* 0x000000250500780c */ /* 0x000fc40003f24270 */
[----:B------:R-:W-:Y:S01]  /*ccc0*/  PRMT R180, RZ, 0x7610, R180 ;  /* 0x00007610ffb47816 */ /* 0x000fe200000000b4 */
[----:B------:R-:W3:Y:S01]  /*ccd0*/  LDL R145, [R1+0x678] ;  /* 0x0006780001917983 */ /* 0x000ee20000100800 */
[----:B----4-:R-:W-:Y:S02]  /*cce0*/  @P0 IMAD.MOV.U32 R6, RZ, RZ, R143 ;  /* 0x000000ffff060224 */ /* 0x010fe400078e008f */
[----:B------:R-:W-:Y:S01]  /*ccf0*/  @P0 IMAD.MOV.U32 R7, RZ, RZ, R144 ;  /* 0x000000ffff070224 */ /* 0x000fe200078e0090 */
[----:B------:R-:W4:Y:S04]  /*cd00*/  LDL R143, [R1+0x620] ;  /* 0x00062000018f7983 */ /* 0x000f280000100800 */
[----:B------:R-:W4:Y:S04]  /*cd10*/  LDL R144, [R1+0x61c] ;  /* 0x00061c0001907983 */ /* 0x000f280000100800 */
[----:B------:R2:W4:Y:S02]  /*cd20*/  @P0 LDG.E.U16 R168, desc[UR16][R6.64] ;  /* 0x0000001006a80981 */ /* 0x000524000c1e1500 */
[----:B--2---:R-:W-:-:S02]  /*cd30*/  @P1 IMAD.MOV.U32 R7, RZ, RZ, R25 ;  /* 0x000000ffff071224 */ /* 0x004fc400078e0019 */
[----:B------:R-:W2:Y:S01]  /*cd40*/  LDL R25, [R1+0x5dc] ;  /* 0x0005dc0001197983 */ /* 0x000ea20000100800 */
[C---:B------:R-:W-:Y:S01]  /*cd50*/  ISETP.GT.AND P0, PT, R5.reuse, 0x29, PT ;  /* 0x000000290500780c */ /* 0x040fe20003f04270 */
[----:B------:R-:W-:Y:S02]  /*cd60*/  @P1 IMAD.MOV.U32 R6, RZ, RZ, R4 ;  /* 0x000000ffff061224 */ /* 0x000fe400078e0004 */
[----:B------:R-:W2:Y:S04]  /*cd70*/  LDL R4, [R1+0x5e0] ;  /* 0x0005e00001047983 */ /* 0x000ea80000100800 */
[----:B------:R3:W2:Y:S01]  /*cd80*/  @P1 LDG.E.U16 R180, desc[UR16][R6.64] ;  /* 0x0000001006b41981 */ /* 0x0006a2000c1e1500 */
[----:B------:R-:W-:Y:S02]  /*cd90*/  ISETP.GT.AND P1, PT, R5, 0x31, PT ;  /* 0x000000310500780c */ /* 0x000fe40003f24270 */
[----:B------:R-:W-:-:S03]  /*cda0*/  PRMT R17, RZ, 0x7610, R17 ;  /* 0x00007610ff117816 */ /* 0x000fc60000000011 */
        /* <DEDUP_REMOVED lines=23> */
[----:B------:R-:W-:Y:S01]  /*cf20*/  PRMT R233, RZ, 0x7610, R233 ;  /* 0x00007610ffe97816 */ /* 0x000fe200000000e9 */
[----:B------:R-:W2:Y:S04]  /*cf30*/  LDL R146, [R1+0x614] ;  /* 0x0006140001927983 */ /* 0x000ea80000100800 */
[----:B------:R3:W2:Y:S01]  /*cf40*/  @P0 LDG.E.U16 R193, desc[UR16][R6.64] ;  /* 0x0000001006c10981 */ /* 0x0006a2000c1e1500 */
[----:B------:R-:W-:-:S03]  /*cf50*/  PRMT R20, RZ, 0x7610, R20 ;  /* 0x00007610ff147816 */ /* 0x000fc60000000014 */
[----:B------:R-:W2:Y:S01]  /*cf60*/  LDL R145, [R1+0x618] ;  /* 0x0006180001917983 */ /* 0x000ea20000100800 */
[----:B---3--:R-:W-:-:S03]  /*cf70*/  @P1 IMAD.MOV.U32 R6, RZ, RZ, R141 ;  /* 0x000000ffff061224 */ /* 0x008fc600078e008d */
[----:B------:R-:W3:Y:S01]  /*cf80*/  LDL R141, [R1+0x648] ;  /* 0x00064800018d7983 */ /* 0x000ee20000100800 */
[C---:B------:R-:W-:Y:S01]  /*cf90*/  ISETP.GT.AND P0, PT, R5.reuse, 0x2a, PT ;  /* 0x0000002a0500780c */ /* 0x040fe20003f04270 */
[----:B------:R-:W-:Y:S02]  /*cfa0*/  @P1 IMAD.MOV.U32 R7, RZ, RZ, R142 ;  /* 0x000000ffff071224 */ /* 0x000fe400078e008e */
[----:B------:R-:W3:Y:S04]  /*cfb0*/  LDL R142, [R1+0x644] ;  /* 0x00064400018e7983 */ /* 0x000ee80000100800 */
[----:B------:R4:W3:Y:S01]  /*cfc0*/  @P1 LDG.E.U16 R233, desc[UR16][R6.64] ;  /* 0x0000001006e91981 */ /* 0x0008e2000c1e1500 */
[----:B------:R-:W-:-:S05]  /*cfd0*/  ISETP.GT.AND P1, PT, R5, 0x2b, PT ;  /* 0x0000002b0500780c */ /* 0x000fca0003f24270 */
        /* <DEDUP_REMOVED lines=62> */
[----:B------:R-:W-:Y:S01]  /*d3c0*/  ISETP.GT.AND P0, PT, R5, 0x35, PT ;  /* 0x000000350500780c */ /* 0x000fe20003f04270 */
[----:B---3--:R-:W-:Y:S02]  /*d3d0*/  @P1 IMAD.MOV.U32 R6, RZ, RZ, R141 ;  /* 0x000000ffff061224 */ /* 0x008fe400078e008d */
[----:B------:R-:W3:Y:S01]  /*d3e0*/  LDL R141, [R1+0x5f0] ;  /* 0x0005f000018d7983 */ /* 0x000ee20000100800 */
[----:B------:R-:W-:-:S03]  /*d3f0*/  @P1 IMAD.MOV.U32 R7, RZ, RZ, R142 ;  /* 0x000000ffff071224 */ /* 0x000fc600078e008e */
[----:B------:R-:W3:Y:S04]  /*d400*/  LDL R142, [R1+0x5ec] ;  /* 0x0005ec00018e7983 */ /* 0x000ee80000100800 */
[----:B------:R0:W3:Y:S01]  /*d410*/  @P1 LDG.E.U16 R155, desc[UR16][R6.64] ;  /* 0x00000010069b1981 */ /* 0x0000e2000c1e1500 */
[C---:B------:R-:W-:Y:S02]  /*d420*/  ISETP.GT.AND P1, PT, R5.reuse, 0x36, PT ;  /* 0x000000360500780c */ /* 0x040fe40003f24270 */
[----:B------:R-:W-:Y:S02]  /*d430*/  PRMT R161, RZ, 0x7610, R161 ;  /* 0x00007610ffa17816 */ /* 0x000fe400000000a1 */
[----:B------:R-:W-:Y:S01]  /*d440*/  ISETP.GT.AND P2, PT, R5, 0x3b, PT ;  /* 0x0000003b0500780c */ /* 0x000fe20003f44270 */
[----:B0-----:R-:W-:-:S02]  /*d450*/  @P0 IMAD.MOV.U32 R6, RZ, RZ, R145 ;  /* 0x000000ffff060224 */ /* 0x001fc400078e0091 */
[----:B------:R-:W-:Y:S01]  /*d460*/  @P0 IMAD.MOV.U32 R7, RZ, RZ, R146 ;  /* 0x000000ffff070224 */ /* 0x000fe200078e0092 */
[----:B------:R-:W-:Y:S01]  /*d470*/  PRMT R167, RZ, 0x7610, R167 ;  /* 0x00007610ffa77816 */ /* 0x000fe200000000a7 */
[----:B------:R-:W3:Y:S04]  /*d480*/  LDL R146, [R1+0x5c4] ;  /* 0x0005c40001927983 */ /* 0x000ee80000100800 */
[----:B------:R4:W3:Y:S04]  /*d490*/  @P0 LDG.E.U16 R161, desc[UR16][R6.64] ;  /* 0x0000001006a10981 */ /* 0x0008e8000c1e1500 */
[----:B------:R-:W3:Y:S01]  /*d4a0*/  LDL R145, [R1+0x5c8] ;  /* 0x0005c80001917983 */ /* 0x000ee20000100800 */
[----:B----4-:R-:W-:-:S02]  /*d4b0*/  @P1 IMAD.MOV.U32 R6, RZ, RZ, R143 ;  /* 0x000000ffff061224 */ /* 0x010fc400078e008f */
[----:B------:R-:W-:Y:S01]  /*d4c0*/  @P1 IMAD.MOV.U32 R7, RZ, RZ, R144 ;  /* 0x000000ffff071224 */ /* 0x000fe200078e0090 */
[----:B------:R-:W-:Y:S01]  /*d4d0*/  ISETP.GT.AND P0, PT, R5, 0x37, PT ;  /* 0x000000370500780c */ /* 0x000fe20003f04270 */
[----:B------:R-:W4:Y:S04]  /*d4e0*/  LDL R144, [R1+0x5b4] ;  /* 0x0005b40001907983 */ /* 0x000f280000100800 */
[----:B------:R2:W4:Y:S01]  /*d4f0*/  @P1 LDG.E.U16 R167, desc[UR16][R6.64] ;  /* 0x0000001006a71981 */ /* 0x000522000c1e1500 */
[----:B------:R-:W-:-:S03]  /*d500*/  PRMT R19, RZ, 0x7610, R19 ;  /* 0x00007610ff137816 */ /* 0x000fc60000000013 */
[----:B------:R-:W4:Y:S01]  /*d510*/  LDL R143, [R1+0x5b8] ;  /* 0x0005b800018f7983 */ /* 0x000f220000100800 */
[----:B--2---:R-:W-:-:S03]  /*d520*/  @P2 IMAD.MOV.U32 R7, RZ, RZ, R25 ;  /* 0x000000ffff072224 */ /* 0x004fc600078e0019 */
[----:B------:R-:W2:Y:S01]  /*d530*/  LDL R25, [R1+0x5bc] ;  /* 0x0005bc0001197983 */ /* 0x000ea20000100800 */
[----:B------:R-:W-:-:S03]  /*d540*/  @P2 IMAD.MOV.U32 R6, RZ, RZ, R4 ;  /* 0x000000ffff062224 */ /* 0x000fc600078e0004 */
[----:B------:R-:W4:Y:S04]  /*d550*/  LDL R4, [R1+0x5c0] ;  /* 0x0005c00001047983 */ /* 0x000f280000100800 */
[----:B------:R3:W4:Y:S01]  /*d560*/  @P2 LDG.E.U16 R19, desc[UR16][R6.64] ;  /* 0x0000001006132981 */ /* 0x000722000c1e1500 */
[----:B------:R-:W-:Y:S02]  /*d570*/  PRMT R189, RZ, 0x7610, R189 ;  /* 0x00007610ffbd7816 */ /* 0x000fe400000000bd */
[----:B------:R-:W-:Y:S01]  /*d580*/  ISETP.GT.AND P1, PT, R5, 0x3c, PT ;  /* 0x0000003c0500780c */ /* 0x000fe20003f24270 */
[----:B---3--:R-:W-:Y:S02]  /*d590*/  @P0 IMAD.MOV.U32 R6, RZ, RZ, R141 ;  /* 0x000000ffff060224 */ /* 0x008fe400078e008d */
[----:B------:R-:W3:Y:S01]  /*d5a0*/  LDL R141, [R1+0x5b0] ;  /* 0x0005b000018d7983 */ /* 0x000ee20000100800 */
[----:B------:R-:W-:-:S03]  /*d5b0*/  @P0 IMAD.MOV.U32 R7, RZ, RZ, R142 ;  /* 0x000000ffff070224 */ /* 0x000fc600078e008e */
[----:B------:R-:W3:Y:S04]  /*d5c0*/  LDL R142, [R1+0x5ac] ;  /* 0x0005ac00018e7983 */ /* 0x000ee80000100800 */
[----:B------:R0:W3:Y:S01]  /*d5d0*/  @P0 LDG.E.U16 R189, desc[UR16][R6.64] ;  /* 0x0000001006bd0981 */ /* 0x0000e2000c1e1500 */
[----:B------:R-:W-:Y:S02]  /*d5e0*/  ISETP.GT.AND P0, PT, R5, 0x3d, PT ;  /* 0x0000003d0500780c */ /* 0x000fe40003f04270 */
[----:B------:R-:W-:Y:S01]  /*d5f0*/  PRMT R22, RZ, 0x7610, R22 ;  /* 0x00007610ff167816 */ /* 0x000fe20000000016 */
[----:B0-----:R-:W-:Y:S02]  /*d600*/  @P1 IMAD.MOV.U32 R7, RZ, RZ, R146 ;  /* 0x000000ffff071224 */ /* 0x001fe400078e0092 */
[----:B------:R-:W-:-:S05]  /*d610*/  @P1 IMAD.MOV.U32 R6, RZ, RZ, R145 ;  /* 0x000000ffff061224 */ /* 0x000fca00078e0091 */
[----:B------:R2:W3:Y:S01]  /*d620*/  @P1 LDG.E.U16 R22, desc[UR16][R6.64] ;  /* 0x0000001006161981 */ /* 0x0004e2000c1e1500 */
[----:B------:R-:W0:Y:S02]  /*d630*/  S2R R248, SR_TID.X ;  /* 0x0000000000f87919 */ /* 0x000e240000002100 */
[----:B--2---:R-:W-:Y:S02]  /*d640*/  @P0 IMAD.MOV.U32 R7, RZ, RZ, R25 ;  /* 0x000000ffff070224 */ /* 0x004fe400078e0019 */
[----:B------:R-:W2:Y:S01]  /*d650*/  LDL R25, [R1+0x7bc] ;  /* 0x0007bc0001197983 */ /* 0x000ea20000100800 */
[C---:B------:R-:W-:Y:S01]  /*d660*/  ISETP.GT.AND P1, PT, R5.reuse, 0x3e, PT ;  /* 0x0000003e0500780c */ /* 0x040fe20003f24270 */
[----:B----4-:R-:W-:Y:S01]  /*d670*/  @P0 IMAD.MOV.U32 R6, RZ, RZ, R4 ;  /* 0x000000ffff060224 */ /* 0x010fe200078e0004 */
[----:B------:R-:W-:Y:S01]  /*d680*/  PRMT R157, RZ, 0x7610, R157 ;  /* 0x00007610ff9d7816 */ /* 0x000fe2000000009d */
[----:B------:R-:W4:Y:S01]  /*d690*/  LDL R4, [R1+0x7c0] ;  /* 0x0007c00001047983 */ /* 0x000f220000100800 */
[----:B------:R-:W-:-:S02]  /*d6a0*/  ISETP.GT.AND P2, PT, R5, 0x3f, PT ;  /* 0x0000003f0500780c */ /* 0x000fc40003f44270 */
[----:B0-----:R-:W-:Y:S02]  /*d6b0*/  LOP3.LUT R248, R248, 0x3f, RZ, 0xc0, !PT ;  /* 0x0000003ff8f87812 */ /* 0x001fe400078ec0ff */
[----:B------:R0:W4:Y:S02]  /*d6c0*/  @P0 LDG.E.U16 R157, desc[UR16][R6.64] ;  /* 0x00000010069d0981 */ /* 0x000124000c1e1500 */
[----:B------:R-:W-:Y:S02]  /*d6d0*/  ISETP.GE.AND P0, PT, R248, R5, PT ;  /* 0x00000005f800720c */ /* 0x000fe40003f06270 */
[----:B------:R-:W-:Y:S01]  /*d6e0*/  PRMT R5, RZ, 0x7610, R5 ;  /* 0x00007610ff057816 */ /* 0x000fe20000000005 */
[----:B0-----:R-:W-:Y:S02]  /*d6f0*/  @P1 IMAD.MOV.U32 R6, RZ, RZ, R143 ;  /* 0x000000ffff061224 */ /* 0x001fe400078e008f */
[----:B------:R-:W-:Y:S01]  /*d700*/  @P1 IMAD.MOV.U32 R7, RZ, RZ, R144 ;  /* 0x000000ffff071224 */ /* 0x000fe200078e0090 */
[----:B------:R-:W-:Y:S01]  /*d710*/  PRMT R175, RZ, 0x7610, R175 ;  /* 0x00007610ffaf7816 */ /* 0x000fe200000000af */
[----:B------:R-:W4:Y:S04]  /*d720*/  LDL R144, [R1+0x564] ;  /* 0x0005640001907983 */ /* 0x000f280000100800 */
[----:B------:R3:W4:Y:S04]  /*d730*/  @P1 LDG.E.U16 R5, desc[UR16][R6.64] ;  /* 0x0000001006051981 */ /* 0x000728000c1e1500 */
[----:B------:R-:W4:Y:S01]  /*d740*/  LDL R143, [R1+0x568] ;  /* 0x00056800018f7983 */ /* 0x000f220000100800 */
[----:B---3--:R-:W-:-:S03]  /*d750*/  @P2 IMAD.MOV.U32 R6, RZ, RZ, R141 ;  /* 0x000000ffff062224 */ /* 0x008fc600078e008d */
[----:B------:R-:W3:Y:S01]  /*d760*/  LDL R141, [R1+0x7a4] ;  /* 0x0007a400018d7983 */ /* 0x000ee20000100800 */
[----:B------:R-:W-:-:S03]  /*d770*/  @P2 IMAD.MOV.U32 R7, RZ, RZ, R142 ;  /* 0x000000ffff072224 */ /* 0x000fc600078e008e */
[----:B------:R-:W3:Y:S04]  /*d780*/  LDL R142, [R1+0x5a4] ;  /* 0x0005a400018e7983 */ /* 0x000ee80000100800 */
[----:B------:R0:W3:Y:S01]  /*d790*/  @P2 LDG.E.U16 R175, desc[UR16][R6.64] ;  /* 0x0000001006af2981 */ /* 0x0000e2000c1e1500 */
[----:B------:R-:W-:Y:S01]  /*d7a0*/  BAR.SYNC.DEFER_BLOCKING 0x0 ;  /* 0x0000000000007b1d */ /* 0x000fe20000010000 */
[----:B------:R-:W-:Y:S01]  /*d7b0*/  PRMT R239, RZ, 0x7610, R239 ;  /* 0x00007610ffef7816 */ /* 0x000fe200000000ef */
[----:B0-----:R-:W-:-:S04]  /*d7c0*/  @!P0 IMAD.MOV.U32 R6, RZ, RZ, R241 ;  /* 0x000000ffff068224 */ /* 0x001fc800078e00f1 */
[----:B------:R-:W-:Y:S01]  /*d7d0*/  STL [R1+0x7fc], R241 ;  /* 0x0007fcf101007387 */ /* 0x000fe20000100800 */
[----:B------:R-:W-:-:S03]  /*d7e0*/  @!P0 IMAD.MOV.U32 R7, RZ, RZ, R240 ;  /* 0x000000ffff078224 */ /* 0x000fc600078e00f0 */
[----:B------:R-:W-:Y:S04]  /*d7f0*/  STL [R1+0x7f8], R240 ;  /* 0x0007f8f001007387 */ /* 0x000fe80000100800 */
[----:B------:R-:W3:Y:S04]  /*d800*/  LDL R146, [R1+0x544] ;  /* 0x0005440001927983 */ /* 0x000ee80000100800 */
[----:B------:R-:W3:Y:S04]  /*d810*/  LDL R145, [R1+0x548] ;  /* 0x0005480001917983 */ /* 0x000ee80000100800 */
[----:B------:R2:W3:Y:S02]  /*d820*/  @!P0 LDG.E.U16 R239, desc[UR16][R6.64] ;  /* 0x0000001006ef8981 */ /* 0x0004e4000c1e1500 */
[----:B--2---:R-:W-:-:S02]  /*d830*/  @!P0 IMAD.MOV.U32 R7, RZ, RZ, R25 ;  /* 0x000000ffff078224 */ /* 0x004fc400078e0019 */
[----:B------:R-:W2:Y:S01]  /*d840*/  LDL R25, [R1+0x524] ;  /* 0x0005240001197983 */ /* 0x000ea20000100800 */
[----:B------:R-:W-:Y:S01]  /*d850*/  PRMT R172, RZ, 0x7610, R172 ;  /* 0x00007610ffac7816 */ /* 0x000fe200000000ac */
[----:B----4-:R-:W-:Y:S02]  /*d860*/  @!P0 IMAD.MOV.U32 R6, RZ, RZ, R4 ;  /* 0x000000ffff068224 */ /* 0x010fe400078e0004 */
[----:B------:R-:W4:Y:S04]  /*d870*/  LDL R4, [R1+0x528] ;  /* 0x0005280001047983 */ /* 0x000f280000100800 */
[----:B------:R3:W4:Y:S01]  /*d880*/  @!P0 LDG.E.U16 R172, desc[UR16][R6.64] ;  /* 0x0000001006ac8981 */ /* 0x000722000c1e1500 */
[----:B------:R-:W-:Y:S02]  /*d890*/  PRMT R174, RZ, 0x7610, R174 ;  /* 0x00007610ffae7816 */ /* 0x000fe400000000ae */
[----:B------:R-:W-:Y:S01]  /*d8a0*/  PRMT R176, RZ, 0x7610, R176 ;  /* 0x00007610ffb07816 */ /* 0x000fe200000000b0 */
[----:B---3--:R-:W-:-:S02]  /*d8b0*/  @!P0 IMAD.MOV.U32 R6, RZ, RZ, R141 ;  /* 0x000000ffff068224 */ /* 0x008fc400078e008d */
[----:B------:R-:W3:Y:S01]  /*d8c0*/  LDL R141, [R1+0x508] ;  /* 0x00050800018d7983 */ /* 0x000ee20000100800 */
[----:B------:R-:W-:-:S03]  /*d8d0*/  @!P0 IMAD.MOV.U32 R7, RZ, RZ, R142 ;  /* 0x000000ffff078224 */ /* 0x000fc600078e008e */
[----:B------:R-:W3:Y:S04]  /*d8e0*/  LDL R142, [R1+0x504] ;  /* 0x00050400018e7983 */ /* 0x000ee80000100800 */
[----:B------:R0:W3:Y:S01]  /*d8f0*/  @!P0 LDG.E.U16 R174, desc[UR16][R6.64] ;  /* 0x0000001006ae8981 */ /* 0x0000e2000c1e1500 */
[----:B------:R-:W-:Y:S01]  /*d900*/  PRMT R178, RZ, 0x7610, R178 ;  /* 0x00007610ffb27816 */ /* 0x000fe200000000b2 */
[----:B0-----:R-:W-:Y:S02]  /*d910*/  @!P0 IMAD.MOV.U32 R6, RZ, RZ, R147 ;  /* 0x000000ffff068224 */ /* 0x001fe400078e0093 */
[----:B------:R-:W-:-:S05]  /*d920*/  @!P0 IMAD.MOV.U32 R7, RZ, RZ, R148 ;  /* 0x000000ffff078224 */ /* 0x000fca00078e0094 */
[----:B------:R0:W3:Y:S01]  /*d930*/  @!P0 LDG.E.U16 R176, desc[UR16][R6.64] ;  /* 0x0000001006b08981 */ /* 0x0000e2000c1e1500 */
[----:B------:R-:W-:Y:S01]  /*d940*/  PRMT R179, RZ, 0x7610, R179 ;  /* 0x00007610ffb37816 */ /* 0x000fe200000000b3 */
[----:B0-----:R-:W-:Y:S02]  /*d950*/  @!P0 IMAD.MOV.U32 R6, RZ, RZ, R143 ;  /* 0x000000ffff068224 */ /* 0x001fe400078e008f */
[----:B------:R-:W-:Y:S01]  /*d960*/  @!P0 IMAD.MOV.U32 R7, RZ, RZ, R144 ;  /* 0x000000ffff078224 */ /* 0x000fe200078e0090 */
[----:B------:R-:W3:Y:S04]  /*d970*/  LDL R143, [R1+0x4e8] ;  /* 0x0004e800018f7983 */ /* 0x000ee80000100800 */
[----:B------:R0:W3:Y:S04]  /*d980*/  @!P0 LDG.E.U16 R178, desc[UR16][R6.64] ;  /* 0x0000001006b28981 */ /* 0x0000e8000c1e1500 */
[----:B------:R-:W3:Y:S01]  /*d990*/  LDL R144, [R1+0x4e4] ;  /* 0x0004e40001907983 */ /* 0x000ee20000100800 */
[----:B0-----:R-:W-:-:S02]  /*d9a0*/  @!P0 IMAD.MOV.U32 R6, RZ, RZ, R145 ;  /* 0x000000ffff068224 */ /* 0x001fc400078e0091 */
[----:B------:R-:W-:Y:S01]  /*d9b0*/  @!P0 IMAD.MOV.U32 R7, RZ, RZ, R146 ;  /* 0x000000ffff078224 */ /* 0x000fe200078e0092 */
[----:B------:R-:W-:Y:S01]  /*d9c0*/  PRMT R181, RZ, 0x7610, R181 ;  /* 0x00007610ffb57816 */ /* 0x000fe200000000b5 */
[----:B------:R-:W3:Y:S04]  /*d9d0*/  LDL R146, [R1+0x484] ;  /* 0x0004840001927983 */ /* 0x000ee80000100800 */
[----:B------:R2:W3:Y:S01]  /*d9e0*/  @!P0 LDG.E.U16 R179, desc[UR16][R6.64] ;  /* 0x0000001006b38981 */ /* 0x0004e2000c1e1500 */
[----:B------:R-:W-:-:S03]  /*d9f0*/  PRMT R187, RZ, 0x7610, R187 ;  /* 0x00007610ffbb7816 */ /* 0x000fc600000000bb */
[----:B------:R-:W3:Y:S01]  /*da00*/  LDL R145, [R1+0x488] ;  /* 0x0004880001917983 */ /* 0x000ee20000100800 */
[----:B--2---:R-:W-:-:S03]  /*da10*/  @!P0 IMAD.MOV.U32 R7, RZ, RZ, R25 ;  /* 0x000000ffff078224 */ /* 0x004fc600078e0019 */
[----:B------:R-:W2:Y:S01]  /*da20*/  LDL R25, [R1+0x4c4] ;  /* 0x0004c40001197983 */ /* 0x000ea20000100800 */
[----:B----4-:R-:W-:-:S03]  /*da30*/  @!P0 IMAD.MOV.U32 R6, RZ, RZ, R4 ;  /* 0x000000ffff068224 */ /* 0x010fc600078e0004 */
[----:B------:R-:W4:Y:S04]  /*da40*/  LDL R4, [R1+0x4c8] ;  /* 0x0004c80001047983 */ /* 0x000f280000100800 */
[----:B------:R3:W4:Y:S02]  /*da50*/  @!P0 LDG.E.U16 R181, desc[UR16][R6.64] ;  /* 0x0000001006b58981 */ /* 0x000724000c1e1500 */
[----:B---3--:R-:W-:Y:S02]  /*da60*/  @!P0 IMAD.MOV.U32 R6, RZ, RZ, R141 ;  /* 0x000000ffff068224 */ /* 0x008fe400078e008d */
[----:B------:R-:W3:Y:S01]  /*da70*/  LDL R141, [R1+0x4a8] ;  /* 0x0004a800018d7983 */ /* 0x000ee20000100800 */
[----:B------:R-:W-:-:S03]  /*da80*/  @!P0 IMAD.MOV.U32 R7, RZ, RZ, R142 ;  /* 0x000000ffff078224 */ /* 0x000fc600078e008e */
[----:B------:R-:W3:Y:S01]  /*da90*/  LDL R142, [R1+0x4a4] ;  /* 0x0004a400018e7983 */ /* 0x000ee20000100800 */
[----:B------:R-:W-:-:S03]  /*daa0*/  PRMT R186, RZ, 0x7610, R186 ;  /* 0x00007610ffba7816 */ /* 0x000fc600000000ba */
[----:B------:R0:W3:Y:S02]  /*dab0*/  @!P0 LDG.E.U16 R187, desc[UR16][R6.64] ;  /* 0x0000001006bb8981 */ /* 0x0000e4000c1e1500 */
[----:B0-----:R-:W-:Y:S02]  /*dac0*/  @!P0 IMAD.MOV.U32 R6, RZ, RZ, R143 ;  /* 0x000000ffff068224 */ /* 0x001fe400078e008f */
[----:B------:R-:W3:Y:S01]  /*dad0*/  LDL R143, [R1+0x468] ;  /* 0x00046800018f7983 */ /* 0x000ee20000100800 */
[----:B------:R-:W-:-:S03]  /*dae0*/  @!P0 IMAD.MOV.U32 R7, RZ, RZ, R144 ;  /* 0x000000ffff078224 */ /* 0x000fc600078e0090 */
[----:B------:R-:W3:Y:S04]  /*daf0*/  LDL R144, [R1+0x464] ;  /* 0x0004640001907983 */ /* 0x000ee80000100800 */
[----:B------:R2:W3:Y:S02]  /*db00*/  @!P0 LDG.E.U16 R186, desc[UR16][R6.64] ;  /* 0x0000001006ba8981 */ /* 0x0004e4000c1e1500 */
[----:B--2---:R-:W-:Y:S02]  /*db10*/  @!P0 IMAD.MOV.U32 R7, RZ, RZ, R25 ;  /* 0x000000ffff078224 */ /* 0x004fe400078e0019 */
[----:B------:R-:W2:Y:S01]  /*db20*/  LDL R25, [R1+0x444] ;  /* 0x0004440001197983 */ /* 0x000ea20000100800 */
[----:B------:R-:W-:Y:S01]  /*db30*/  PRMT R185, RZ, 0x7610, R185 ;  /* 0x00007610ffb97816 */ /* 0x000fe200000000b9 */
[----:B----4-:R-:W-:-:S02]  /*db40*/  @!P0 IMAD.MOV.U32 R6, RZ, RZ, R4 ;  /* 0x000000ffff068224 */ /* 0x010fc400078e0004 */
[----:B------:R-:W4:Y:S04]  /*db50*/  LDL R4, [R1+0x448] ;  /* 0x0004480001047983 */ /* 0x000f280000100800 */
[----:B------:R3:W4:Y:S01]  /*db60*/  @!P0 LDG.E.U16 R185, desc[UR16][R6.64] ;  /* 0x0000001006b98981 */ /* 0x000722000c1e1500 */
[----:B------:R-:W-:Y:S01]  /*db70*/  PRMT R184, RZ, 0x7610, R184 ;  /* 0x00007610ffb87816 */ /* 0x000fe200000000b8 */
[----:B---3--:R-:W-:Y:S02]  /*db80*/  @!P0 IMAD.MOV.U32 R6, RZ, RZ, R141 ;  /* 0x000000ffff068224 */ /* 0x008fe400078e008d */
[----:B------:R-:W3:Y:S01]  /*db90*/  LDL R141, [R1+0x428] ;  /* 0x00042800018d7983 */ /* 0x000ee20000100800 */
[----:B------:R-:W-:-:S03]  /*dba0*/  @!P0 IMAD.MOV.U32 R7, RZ, RZ, R142 ;  /* 0x000000ffff078224 */ /* 0x000fc600078e008e */
[----:B------:R-:W3:Y:S01]  /*dbb0*/  LDL R142, [R1+0x424] ;  /* 0x00042400018e7983 */ /* 0x000ee20000100800 */
[----:B------:R-:W-:-:S03]  /*dbc0*/  PRMT R183, RZ, 0x7610, R183 ;  /* 0x00007610ffb77816 */ /* 0x000fc600000000b7 */
[----:B------:R0:W3:Y:S01]  /*dbd0*/  @!P0 LDG.E.U16 R184, desc[UR16][R6.64] ;  /* 0x0000001006b88981 */ /* 0x0000e2000c1e1500 */
[----:B------:R-:W-:Y:S01]  /*dbe0*/  PRMT R206, RZ, 0x7610, R206 ;  /* 0x00007610ffce7816 */ /* 0x000fe200000000ce */
[----:B0-----:R-:W-:Y:S02]  /*dbf0*/  @!P0 IMAD.MOV.U32 R6, RZ, RZ, R145 ;  /* 0x000000ffff068224 */ /* 0x001fe400078e0091 */
[----:B------:R-:W-:Y:S01]  /*dc00*/  @!P0 IMAD.MOV.U32 R7, RZ, RZ, R146 ;  /* 0x000000ffff078224 */ /* 0x000fe200078e0092 */
[----:B------:R-:W3:Y:S04]  /*dc10*/  LDL R145, [R1+0x408] ;  /* 0x0004080001917983 */ /* 0x000ee80000100800 */
[----:B------:R0:W3:Y:S04]  /*dc20*/  @!P0 LDG.E.U16 R183, desc[UR16][R6.64] ;  /* 0x0000001006b78981 */ /* 0x0000e8000c1e1500 */
[----:B------:R-:W3:Y:S01]  /*dc30*/  LDL R146, [R1+0x404] ;  /* 0x0004040001927983 */ /* 0x000ee20000100800 */
[----:B0-----:R-:W-:Y:S01]  /*dc40*/  @!P0 IMAD.MOV.U32 R6, RZ, RZ, R143 ;  /* 0x000000ffff068224 */ /* 0x001fe200078e008f */
[----:B------:R-:W-:Y:S01]  /*dc50*/  PRMT R205, RZ, 0x7610, R205 ;  /* 0x00007610ffcd7816 */ /* 0x000fe200000000cd */
[----:B------:R-:W0:Y:S01]  /*dc60*/  S2R R153, SR_TID.X ;  /* 0x0000000000997919 */ /* 0x000e220000002100 */
[----:B------:R-:W3:Y:S01]  /*dc70*/  LDL R143, [R1+0x3c8] ;  /* 0x0003c800018f7983 */ /* 0x000ee20000100800 */
[----:B------:R-:W-:-:S03]  /*dc80*/  @!P0 IMAD.MOV.U32 R7, RZ, RZ, R144 ;  /* 0x000000ffff078224 */ /* 0x000fc600078e0090 */
[----:B------:R-:W3:Y:S04]  /*dc90*/  LDL R144, [R1+0x3c4] ;  /* 0x0003c40001907983 */ /* 0x000ee80000100800 */
[----:B------:R2:W3:Y:S02]  /*dca0*/  @!P0 LDG.E.U16 R206, desc[UR16][R6.64] ;  /* 0x0000001006ce8981 */ /* 0x0004e4000c1e1500 */
[----:B--2---:R-:W-:Y:S02]  /*dcb0*/  @!P0 IMAD.MOV.U32 R7, RZ, RZ, R25 ;  /* 0x000000ffff078224 */ /* 0x004fe400078e0019 */
[----:B------:R-:W2:Y:S01]  /*dcc0*/  LDL R25, [R1+0x3e4] ;  /* 0x0003e40001197983 */ /* 0x000ea20000100800 */
[----:B----4-:R-:W-:-:S03]  /*dcd0*/  @!P0 IMAD.MOV.U32 R6, RZ, RZ, R4 ;  /* 0x000000ffff068224 */ /* 0x010fc600078e0004 */
[----:B------:R-:W4:Y:S04]  /*dce0*/  LDL R4, [R1+0x3e8] ;  /* 0x0003e80001047983 */ /* 0x000f280000100800 */
[----:B------:R3:W4:Y:S01]  /*dcf0*/  @!P0 LDG.E.U16 R205, desc[UR16][R6.64] ;  /* 0x0000001006cd8981 */ /* 0x000722000c1e1500 */
[----:B0-----:R-:W-:Y:S01]  /*dd00*/  LOP3.LUT R153, R153, 0x3f, RZ, 0xc0, !PT ;  /* 0x0000003f99997812 */ /* 0x001fe200078ec0ff */
[----:B---3--:R-:W-:Y:S02]  /*dd10*/  @!P0 IMAD.MOV.U32 R6, RZ, RZ, R141 ;  /* 0x000000ffff068224 */ /* 0x008fe400078e008d */
[----:B------:R-:W0:Y:S01]  /*dd20*/  S2R R141, SR_TID.X ;  /* 0x00000000008d7919 */ /* 0x000e220000002100 */
[----:B------:R-:W-:Y:S02]  /*dd30*/  @!P0 IMAD.MOV.U32 R7, RZ, RZ, R142 ;  /* 0x000000ffff078224 */ /* 0x000fe400078e008e */
[----:B------:R-:W-:Y:S01]  /*dd40*/  IMAD.SHL.U32 R142, R153, 0x2, RZ ;  /* 0x00000002998e7824 */ /* 0x000fe200078e00ff */
[----:B------:R-:W-:Y:S01]  /*dd50*/  PRMT R204, RZ, 0x7610, R204 ;  /* 0x00007610ffcc7816 */ /* 0x000fe200000000cc */
[----:B------:R-:W-:Y:S04]  /*dd60*/  STS.U16 [R3+UR8+0x8000], R171 ;  /* 0x008000ab03007988 */ /* 0x000fe80008000408 */
[----:B------:R-:W-:Y:S04]  /*dd70*/  STS.U16 [R3+UR8+0x8400], R165 ;  /* 0x008400a503007988 */ /* 0x000fe80008000408 */
[----:B------:R-:W-:Y:S04]  /*dd80*/  STS.U16 [R3+UR8+0x8800], R158 ;  /* 0x0088009e03007988 */ /* 0x000fe80008000408 */
[----:B------:R-:W-:Y:S04]  /*dd90*/  STS.U16 [R3+UR8+0x8c00], R152 ;  /* 0x008c009803007988 */ /* 0x000fe80008000408 */
[----:B------:R-:W-:Y:S04]  /*dda0*/  STS.U16 [R3+UR8+0x9000], R18 ;  /* 0x0090001203007988 */ /* 0x000fe80008000408 */
[----:B------:R-:W-:Y:S04]  /*ddb0*/  STS.U16 [R3+UR8+0x9400], R10 ;  /* 0x0094000a03007988 */ /* 0x000fe80008000408 */
[----:B------:R-:W-:Y:S01]  /*ddc0*/  STS.U16 [R3+UR8+0x9800], R9 ;  /* 0x0098000903007988 */ /* 0x000fe20008000408 */
[----:B0-----:R-:W-:-:S03]  /*ddd0*/  LOP3.LUT R141, R141, 0x40, RZ, 0xc0, !PT ;  /* 0x000000408d8d7812 */ /* 0x001fc600078ec0ff */
[----:B------:R-:W-:Y:S02]  /*dde0*/  STS.U16 [R3+UR8+0x9c00], R8 ;  /* 0x009c000803007988 */ /* 0x000fe40008000408 */
[----:B------:R-:W-:Y:S02]  /*ddf0*/  IMAD R141, R141, 0x80, R142 ;  /* 0x000000808d8d7824 */ /* 0x000fe400078e028e */
[----:B------:R0:W-:Y:S04]  /*de00*/  STL [R1+0x800], R3 ;  /* 0x0008000301007387 */ /* 0x0001e80000100800 */
[----:B------:R-:W3:Y:S01]  /*de10*/  LDL R142, [R1+0x3a4] ;  /* 0x0003a400018e7983 */ /* 0x000ee20000100800 */
[----:B------:R-:W-:-:S03]  /*de20*/  PRMT R203, RZ, 0x7610, R203 ;  /* 0x00007610ffcb7816 */ /* 0x000fc600000000cb */
[----:B------:R1:W3:Y:S04]  /*de30*/  @!P0 LDG.E.U16 R204, desc[UR16][R6.64] ;  /* 0x0000001006cc8981 */ /* 0x0002e8000c1e1500 */
[----:B0-----:R-:W3:Y:S01]  /*de40*/  LDL R3, [R1+0x3a8] ;  /* 0x0003a80001037983 */ /* 0x001ee20000100800 */
[----:B-1----:R-:W-:Y:S02]  /*de50*/  @!P0 IMAD.MOV.U32 R6, RZ, RZ, R145 ;  /* 0x000000ffff068224 */ /* 0x002fe400078e0091 */
[----:B------:R-:W-:Y:S01]  /*de60*/  @!P0 IMAD.MOV.U32 R7, RZ, RZ, R146 ;  /* 0x000000ffff078224 */ /* 0x000fe200078e0092 */
[----:B------:R-:W3:Y:S04]  /*de70*/  LDL R145, [R1+0x388] ;  /* 0x0003880001917983 */ /* 0x000ee80000100800 */
[----:B------:R-:W3:Y:S04]  /*de80*/  LDL R146, [R1+0x384] ;  /* 0x0003840001927983 */ /* 0x000ee80000100800 */
[----:B------:R2:W3:Y:S02]  /*de90*/  @!P0 LDG.E.U16 R203, desc[UR16][R6.64] ;  /* 0x0000001006cb8981 */ /* 0x0004e4000c1e1500 */
[----:B--2---:R-:W-:-:S02]  /*dea0*/  @!P0 IMAD.MOV.U32 R7, RZ, RZ, R25 ;  /* 0x000000ffff078224 */ /* 0x004fc400078e0019 */
[----:B------:R-:W2:Y:S01]  /*deb0*/  LDL R25, [R1+0x364] ;  /* 0x0003640001197983 */ /* 0x000ea20000100800 */
[----:B----4-:R-:W-:-:S03]  /*dec0*/  @!P0 IMAD.MOV.U32 R6, RZ, RZ, R4 ;  /* 0x000000ffff068224 */ /* 0x010fc600078e0004 */
[----:B------:R-:W4:Y:S01]  /*ded0*/  LDL R4, [R1+0x368] ;  /* 0x0003680001047983 */ /* 0x000f220000100800 */
[----:B------:R-:W-:Y:S02]  /*dee0*/  PRMT R171, RZ, 0x7610, R171 ;  /* 0x00007610ffab7816 */ /* 0x000fe400000000ab */
[----:B------:R-:W-:-:S04]  /*def0*/  PRMT R165, RZ, 0x7610, R165 ;  /* 0x00007610ffa57816 */ /* 0x000fc800000000a5 */
[----:B------:R0:W4:Y:S01]  /*df00*/  @!P0 LDG.E.U16 R171, desc[UR16][R6.64] ;  /* 0x0000001006ab8981 */ /* 0x000122000c1e1500 */
[----:B------:R-:W-:Y:S01]  /*df10*/  PRMT R158, RZ, 0x7610, R158 ;  /* 0x00007610ff9e7816 */ /* 0x000fe2000000009e */
[----:B0-----:R-:W-:Y:S02]  /*df20*/  @!P0 IMAD.MOV.U32 R6, RZ, RZ, R143 ;  /* 0x000000ffff068224 */ /* 0x001fe400078e008f */
[----:B------:R-:W-:Y:S01]  /*df30*/  @!P0 IMAD.MOV.U32 R7, RZ, RZ, R144 ;  /* 0x000000ffff078224 */ /* 0x000fe200078e0090 */
[----:B------:R-:W4:Y:S04]  /*df40*/  LDL R143, [R1+0x348] ;  /* 0x00034800018f7983 */ /* 0x000f280000100800 */
[----:B------:R3:W4:Y:S04]  /*df50*/  @!P0 LDG.E.U16 R165, desc[UR16][R6.64] ;  /* 0x0000001006a58981 */ /* 0x000728000c1e1500 */
[----:B------:R-:W4:Y:S01]  /*df60*/  LDL R144, [R1+0x344] ;  /* 0x0003440001907983 */ /* 0x000f220000100800 */
[----:B------:R-:W-:Y:S01]  /*df70*/  PRMT R152, RZ, 0x7610, R152 ;  /* 0x00007610ff987816 */ /* 0x000fe20000000098 */
[----:B---3--:R-:W-:-:S02]  /*df80*/  @!P0 IMAD.MOV.U32 R7, RZ, RZ, R142 ;  /* 0x000000ffff078224 */ /* 0x008fc400078e008e */
[----:B------:R-:W3:Y:S01]  /*df90*/  LDL R142, [R1+0x324] ;  /* 0x00032400018e7983 */ /* 0x000ee20000100800 */
[----:B------:R-:W-:-:S03]  /*dfa0*/  @!P0 IMAD.MOV.U32 R6, RZ, RZ, R3 ;  /* 0x000000ffff068224 */ /* 0x000fc600078e0003 */
[----:B------:R-:W3:Y:S04]  /*dfb0*/  LDL R3, [R1+0x328] ;  /* 0x0003280001037983 */ /* 0x000ee80000100800 */
[----:B------:R0:W3:Y:S02]  /*dfc0*/  @!P0 LDG.E.U16 R158, desc[UR16][R6.64] ;  /* 0x00000010069e8981 */ /* 0x0000e4000c1e1500 */
[----:B0-----:R-:W-:Y:S02]  /*dfd0*/  @!P0 IMAD.MOV.U32 R6, RZ, RZ, R145 ;  /* 0x000000ffff068224 */ /* 0x001fe400078e0091 */
[----:B------:R-:W-:-:S05]  /*dfe0*/  @!P0 IMAD.MOV.U32 R7, RZ, RZ, R146 ;  /* 0x000000ffff078224 */ /* 0x000fca00078e0092 */
[----:B------:R2:W3:Y:S02]  /*dff0*/  @!P0 LDG.E.U16 R152, desc[UR16][R6.64] ;  /* 0x0000001006988981 */ /* 0x0004e4000c1e1500 */
[----:B--2---:R-:W-:Y:S02]  /*e000*/  @!P0 IMAD.MOV.U32 R7, RZ, RZ, R25 ;  /* 0x000000ffff078224 */ /* 0x004fe400078e0019 */
[----:B------:R-:W2:Y:S01]  /*e010*/  LDL R25, [R1+0x304] ;  /* 0x0003040001197983 */ /* 0x000ea20000100800 */
[----:B----4-:R-:W-:-:S03]  /*e020*/  @!P0 IMAD.MOV.U32 R6, RZ, RZ, R4 ;  /* 0x000000ffff068224 */ /* 0x010fc600078e0004 */
[----:B------:R-:W4:Y:S01]  /*e030*/  LDL R4, [R1+0x308] ;  /* 0x0003080001047983 */ /* 0x000f220000100800 */
[----:B------:R-:W-:Y:S02]  /*e040*/  PRMT R18, RZ, 0x7610, R18 ;  /* 0x00007610ff127816 */ /* 0x000fe40000000012 */
[----:B------:R-:W-:Y:S01]  /*e050*/  PRMT R10, RZ, 0x7610, R10 ;  /* 0x00007610ff0a7816 */ /* 0x000fe2000000000a */
[----:B------:R-:W4:Y:S04]  /*e060*/  LDL.LU R151, [R1+0x2c4] ;  /* 0x0002c40001977983 */ /* 0x000f280000300800 */
[----:B------:R0:W4:Y:S01]  /*e070*/  @!P0 LDG.E.U16 R18, desc[UR16][R6.64] ;  /* 0x0000001006128981 */ /* 0x000122000c1e1500 */
[----:B------:R-:W-:Y:S01]  /*e080*/  PRMT R9, RZ, 0x7610, R9 ;  /* 0x00007610ff097816 */ /* 0x000fe20000000009 */
[----:B0-----:R-:W-:-:S02]  /*e090*/  @!P0 IMAD.MOV.U32 R6, RZ, RZ, R143 ;  /* 0x000000ffff068224 */ /* 0x001fc400078e008f */
[----:B------:R-:W4:Y:S01]  /*e0a0*/  LDL R143, [R1+0x2e8] ;  /* 0x0002e800018f7983 */ /* 0x000f220000100800 */
[----:B------:R-:W-:-:S03]  /*e0b0*/  @!P0 IMAD.MOV.U32 R7, RZ, RZ, R144 ;  /* 0x000000ffff078224 */ /* 0x000fc600078e0090 */
[----:B------:R-:W4:Y:S04]  /*e0c0*/  LDL R144, [R1+0x2e4] ;  /* 0x0002e40001907983 */ /* 0x000f280000100800 */
[----:B------:R3:W4:Y:S04]  /*e0d0*/  @!P0 LDG.E.U16 R10, desc[UR16][R6.64] ;  /* 0x00000010060a8981 */ /* 0x000728000c1e1500 */
[----:B------:R-:W4:Y:S01]  /*e0e0*/  LDL.LU R148, [R1+0x2a4] ;  /* 0x0002a40001947983 */ /* 0x000f220000300800 */
[----:B---3--:R-:W-:-:S03]  /*e0f0*/  @!P0 IMAD.MOV.U32 R7, RZ, RZ, R142 ;  /* 0x000000ffff078224 */ /* 0x008fc600078e008e */
[----:B------:R-:W3:Y:S01]  /*e100*/  LDL.LU R142, [R1+0x2a8] ;  /* 0x0002a800018e7983 */ /* 0x000ee20000300800 */
[----:B------:R-:W-:-:S03]  /*e110*/  @!P0 IMAD.MOV.U32 R6, RZ, RZ, R3 ;  /* 0x000000ffff068224 */ /* 0x000fc600078e0003 */
[----:B------:R-:W3:Y:S04]  /*e120*/  LDL.LU R3, [R1+0x224] ;  /* 0x0002240001037983 */ /* 0x000ee80000300800 */
[----:B------:R2:W3:Y:S02]  /*e130*/  @!P0 LDG.E.U16 R9, desc[UR16][R6.64] ;  /* 0x0000001006098981 */ /* 0x0004e4000c1e1500 */
[----:B--2---:R-:W-:Y:S02]  /*e140*/  @!P0 IMAD.MOV.U32 R7, RZ, RZ, R25 ;  /* 0x000000ffff078224 */ /* 0x004fe400078e0019 */
[----:B------:R-:W2:Y:S01]  /*e150*/  LDL R25, [R1+0x2c8] ;  /* 0x0002c80001197983 */ /* 0x000ea20000100800 */
[----:B------:R-:W0:Y:S01]  /*e160*/  S2R R153, SR_TID.X ;  /* 0x0000000000997919 */ /* 0x000e220000002100 */
[----:B----4-:R-:W-:-:S02]  /*e170*/  @!P0 IMAD.MOV.U32 R6, RZ, RZ, R4 ;  /* 0x000000ffff068224 */ /* 0x010fc400078e0004 */
[----:B------:R-:W1:Y:S01]  /*e180*/  S2R R4, SR_TID.X ;  /* 0x0000000000047919 */ /* 0x000e620000002100 */
[----:B------:R-:W-:Y:S02]  /*e190*/  LOP3.LUT R141, R141, 0x10, RZ, 0x3c, !PT ;  /* 0x000000108d8d7812 */ /* 0x000fe400078e3cff */
[----:B------:R-:W-:Y:S01]  /*e1a0*/  PRMT R8, RZ, 0x7610, R8 ;  /* 0x00007610ff087816 */ /* 0x000fe20000000008 */
[----:B------:R-:W4:Y:S04]  /*e1b0*/  LDL.LU R145, [R1+0x288] ;  /* 0x0002880001917983 */ /* 0x000f280000300800 */
[----:B------:R-:W-:Y:S04]  /*e1c0*/  STS.U16 [R141+UR8+0x8080], R182 ;  /* 0x008080b68d007988 */ /* 0x000fe80008000408 */
[----:B------:R-:W4:Y:S04]  /*e1d0*/  LDL.LU R147, [R1+0x284] ;  /* 0x0002840001937983 */ /* 0x000f280000300800 */
[----:B------:R0:W-:Y:S04]  /*e1e0*/  STS.U16 [R141+UR8+0x8480], R170 ;  /* 0x008480aa8d007988 */ /* 0x0001e80008000408 */
[----:B------:R-:W-:Y:S04]  /*e1f0*/  STS.U16 [R141+UR8+0x8880], R164 ;  /* 0x008880a48d007988 */ /* 0x000fe80008000408 */
[----:B------:R-:W-:Y:S01]  /*e200*/  STS.U16 [R141+UR8+0x8c80], R159 ;  /* 0x008c809f8d007988 */ /* 0x000fe20008000408 */
[----:B0-----:R-:W-:-:S02]  /*e210*/  PRMT R170, RZ, 0x7610, R170 ;  /* 0x00007610ffaa7816 */ /* 0x001fc400000000aa */
[----:B------:R-:W-:Y:S01]  /*e220*/  LOP3.LUT R153, R153, 0x3f, RZ, 0xc0, !PT ;  /* 0x0000003f99997812 */ /* 0x000fe200078ec0ff */
[----:B------:R0:W4:Y:S04]  /*e230*/  @!P0 LDG.E.U16 R8, desc[UR16][R6.64] ;  /* 0x0000001006088981 */ /* 0x000128000c1e1500 */
[----:B------:R-:W-:Y:S04]  /*e240*/  STS.U16 [R141+UR8+0x9080], R23 ;  /* 0x009080178d007988 */ /* 0x000fe80008000408 */
[----:B------:R-:W-:Y:S01]  /*e250*/  STS.U16 [R141+UR8+0x9480], R17 ;  /* 0x009480118d007988 */ /* 0x000fe20008000408 */
[----:B0-----:R-:W-:-:S02]  /*e260*/  @!P0 IMAD.MOV.U32 R6, RZ, RZ, R143 ;  /* 0x000000ffff068224 */ /* 0x001fc400078e008f */
[----:B------:R-:W-:Y:S01]  /*e270*/  @!P0 IMAD.MOV.U32 R7, RZ, RZ, R144 ;  /* 0x000000ffff078224 */ /* 0x000fe200078e0090 */
[----:B------:R-:W4:Y:S04]  /*e280*/  LDL.LU R240, [R1+0x264] ;  /* 0x0002640001f07983 */ /* 0x000f280000300800 */
[----:B------:R-:W-:Y:S04]  /*e290*/  STS.U16 [R141+UR8+0x9880], R16 ;  /* 0x009880108d007988 */ /* 0x000fe80008000408 */
[----:B------:R-:W4:Y:S04]  /*e2a0*/  LDL.LU R144, [R1+0x268] ;  /* 0x0002680001907983 */ /* 0x000f280000300800 */
[----:B------:R0:W-:Y:S04]  /*e2b0*/  STS.U16 [R141+UR8+0x9c80], R14 ;  /* 0x009c800e8d007988 */ /* 0x0001e80008000408 */
[----:B------:R2:W4:Y:S04]  /*e2c0*/  @!P0 LDG.E.U16 R170, desc[UR16][R6.64] ;  /* 0x0000001006aa8981 */ /* 0x000528000c1e1500 */
[----:B------:R-:W4:Y:S01]  /*e2d0*/  LDL R235, [R1+0x204] ;  /* 0x0002040001eb7983 */ /* 0x000f220000100800 */
[----:B0-----:R-:W-:-:S03]  /*e2e0*/  IMAD.SHL.U32 R141, R153, 0x2, RZ ;  /* 0x00000002998d7824 */ /* 0x001fc600078e00ff */
[----:B------:R-:W4:Y:S01]  /*e2f0*/  LDL R153, [R1+0x208] ;  /* 0x0002080001997983 */ /* 0x000f220000100800 */
[----:B-1----:R-:W-:-:S03]  /*e300*/  LOP3.LUT R4, R4, 0x40, RZ, 0xc0, !PT ;  /* 0x0000004004047812 */ /* 0x002fc600078ec0ff */
[----:B------:R-:W4:Y:S02]  /*e310*/  LDL.LU R143, [R1+0x244] ;  /* 0x00024400018f7983 */ /* 0x000f240000300800 */
[----:B------:R-:W-:-:S05]  /*e320*/  IMAD R4, R4, 0x80, R141 ;  /* 0x0000008004047824 */ /* 0x000fca00078e028d */
[----:B------:R-:W-:Y:S01]  /*e330*/  LOP3.LUT R4, R4, 0x20, RZ, 0x3c, !PT ;  /* 0x0000002004047812 */ /* 0x000fe200078e3cff */
[----:B------:R-:W0:Y:S04]  /*e340*/  S2R R249, SR_TID.X ;  /* 0x0000000000f97919 */ /* 0x000e280000002100 */
[----:B------:R-:W-:Y:S04]  /*e350*/  STS.U16 [R4+UR8+0x8100], R192 ;  /* 0x008100c004007988 */ /* 0x000fe80008000408 */
[----:B------:R-:W-:Y:S04]  /*e360*/  STS.U16 [R4+UR8+0x8500], R188 ;  /* 0x008500bc04007988 */ /* 0x000fe80008000408 */
[----:B------:R-:W-:Y:S04]  /*e370*/  STS.U16 [R4+UR8+0x8900], R177 ;  /* 0x008900b104007988 */ /* 0x000fe80008000408 */
[----:B------:R-:W-:Y:S04]  /*e380*/  STS.U16 [R4+UR8+0x8d00], R163 ;  /* 0x008d00a304007988 */ /* 0x000fe80008000408 */
[----:B------:R-:W-:Y:S04]  /*e390*/  STS.U16 [R4+UR8+0x9100], R156 ;  /* 0x0091009c04007988 */ /* 0x000fe80008000408 */
[----:B------:R-:W-:Y:S04]  /*e3a0*/  STS.U16 [R4+UR8+0x9500], R20 ;  /* 0x0095001404007988 */ /* 0x000fe80008000408 */
[----:B------:R-:W-:Y:S04]  /*e3b0*/  STS.U16 [R4+UR8+0x9900], R15 ;  /* 0x0099000f04007988 */ /* 0x000fe80008000408 */
[----:B------:R1:W-:Y:S02]  /*e3c0*/  STS.U16 [R4+UR8+0x9d00], R11 ;  /* 0x009d000b04007988 */ /* 0x0003e40008000408 */
[----:B-1----:R-:W1:Y:S01]  /*e3d0*/  S2R R4, SR_TID.X ;  /* 0x0000000000047919 */ /* 0x002e620000002100 */
[----:B0-----:R-:W-:-:S05]  /*e3e0*/  LOP3.LUT R249, R249, 0x3f, RZ, 0xc0, !PT ;  /* 0x0000003ff9f97812 */ /* 0x001fca00078ec0ff */
[----:B------:R-:W-:Y:S01]  /*e3f0*/  IMAD.SHL.U32 R141, R249, 0x2, RZ ;  /* 0x00000002f98d7824 */ /* 0x000fe200078e00ff */
[----:B-1----:R-:W-:-:S05]  /*e400*/  LOP3.LUT R4, R4, 0x40, RZ, 0xc0, !PT ;  /* 0x0000004004047812 */ /* 0x002fca00078ec0ff */
[----:B------:R-:W-:Y:S02]  /*e410*/  IMAD R4, R4, 0x80, R141 ;  /* 0x0000008004047824 */ /* 0x000fe400078e028d */
[----:B--2---:R-:W-:Y:S02]  /*e420*/  @!P0 IMAD.MOV.U32 R6, RZ, RZ, R25 ;  /* 0x000000ffff068224 */ /* 0x004fe400078e0019 */
[----:B------:R-:W2:Y:S04]  /*e430*/  LDL.LU R25, [R1+0x228] ;  /* 0x0002280001197983 */ /* 0x000ea80000300800 */
[----:B------:R-:W2:Y:S04]  /*e440*/  LDL.LU R146, [R1+0x248] ;  /* 0x0002480001927983 */ /* 0x000ea80000300800 */
[----:B---3--:R0:W-:Y:S04]  /*e450*/  STL [R1+0x804], R3 ;  /* 0x0008040301007387 */ /* 0x0081e80000100800 */
[----:B------:R-:W3:Y:S04]  /*e460*/  LDL R150, [R1+0x5a8] ;  /* 0x0005a80001967983 */ /* 0x000ee80000100800 */
[----:B------:R-:W3:Y:S04]  /*e470*/  LDL R149, [R1+0x7b8] ;  /* 0x0007b80001957983 */ /* 0x000ee80000100800 */
[----:B------:R-:W3:Y:S01]  /*e480*/  LDL R141, [R1+0x59c] ;  /* 0x00059c00018d7983 */ /* 0x000ee20000100800 */
[----:B------:R-:W-:Y:S01]  /*e490*/  PRMT R164, RZ, 0x7610, R164 ;  /* 0x00007610ffa47816 */ /* 0x000fe200000000a4 */
[----:B------:R-:W-:Y:S01]  /*e4a0*/  @!P0 IMAD.MOV.U32 R7, RZ, RZ, R151 ;  /* 0x000000ffff078224 */ /* 0x000fe200078e0097 */
[----:B------:R-:W-:Y:S01]  /*e4b0*/  PRMT R159, RZ, 0x7610, R159 ;  /* 0x00007610ff9f7816 */ /* 0x000fe2000000009f */
[----:B------:R-:W3:Y:S04]  /*e4c0*/  LDL R249, [R1+0x57c] ;  /* 0x00057c0001f97983 */ /* 0x000ee80000100800 */
[----:B------:R1:W3:Y:S01]  /*e4d0*/  @!P0 LDG.E.U16 R164, desc[UR16][R6.64] ;  /* 0x0000001006a48981 */ /* 0x0002e2000c1e1500 */
[----:B------:R-:W-:-:S02]  /*e4e0*/  PRMT R23, RZ, 0x7610, R23 ;  /* 0x00007610ff177816 */ /* 0x000fc40000000017 */
[----:B------:R-:W-:Y:S01]  /*e4f0*/  PRMT R17, RZ, 0x7610, R17 ;  /* 0x00007610ff117816 */ /* 0x000fe20000000011 */
[----:B------:R-:W3:Y:S01]  /*e500*/  LDL R241, [R1+0x580] ;  /* 0x0005800001f17983 */ /* 0x000ee20000100800 */
[----:B-1----:R-:W-:Y:S02]  /*e510*/  @!P0 IMAD.MOV.U32 R6, RZ, RZ, R142 ;  /* 0x000000ffff068224 */ /* 0x002fe400078e008e */
[----:B------:R-:W-:-:S05]  /*e520*/  @!P0 IMAD.MOV.U32 R7, RZ, RZ, R148 ;  /* 0x000000ffff078224 */ /* 0x000fca00078e0094 */
[----:B------:R4:W3:Y:S02]  /*e530*/  @!P0 LDG.E.U16 R159, desc[UR16][R6.64] ;  /* 0x00000010069f8981 */ /* 0x0008e4000c1e1500 */
[----:B----4-:R-:W-:Y:S02]  /*e540*/  @!P0 IMAD.MOV.U32 R6, RZ, RZ, R145 ;  /* 0x000000ffff068224 */ /* 0x010fe400078e0091 */
[----:B------:R-:W-:-:S05]  /*e550*/  @!P0 IMAD.MOV.U32 R7, RZ, RZ, R147 ;  /* 0x000000ffff078224 */ /* 0x000fca00078e0093 */
[----:B------:R1:W4:Y:S01]  /*e560*/  @!P0 LDG.E.U16 R23, desc[UR16][R6.64] ;  /* 0x0000001006178981 */ /* 0x000322000c1e1500 */
[----:B------:R-:W-:Y:S01]  /*e570*/  PRMT R16, RZ, 0x7610, R16 ;  /* 0x00007610ff107816 */ /* 0x000fe20000000010 */
[----:B-1----:R-:W-:Y:S02]  /*e580*/  @!P0 IMAD.MOV.U32 R6, RZ, RZ, R144 ;  /* 0x000000ffff068224 */ /* 0x002fe400078e0090 */
[----:B------:R-:W-:-:S05]  /*e590*/  @!P0 IMAD.MOV.U32 R7, RZ, RZ, R240 ;  /* 0x000000ffff078224 */ /* 0x000fca00078e00f0 */
[----:B------:R1:W4:Y:S02]  /*e5a0*/  @!P0 LDG.E.U16 R17, desc[UR16][R6.64] ;  /* 0x0000001006118981 */ /* 0x000324000c1e1500 */
[----:B-1----:R-:W-:Y:S01]  /*e5b0*/  @!P0 IMAD.MOV.U32 R7, RZ, RZ, R143 ;  /* 0x000000ffff078224 */ /* 0x002fe200078e008f */
[----:B------:R-:W-:Y:S02]  /*e5c0*/  PRMT R14, RZ, 0x7610, R14 ;  /* 0x00007610ff0e7816 */ /* 0x000fe4000000000e */
[----:B------:R-:W-:Y:S02]  /*e5d0*/  PRMT R11, RZ, 0x7610, R11 ;  /* 0x00007610ff0b7816 */ /* 0x000fe4000000000b */
[----:B------:R-:W-:Y:S02]  /*e5e0*/  PRMT R15, RZ, 0x7610, R15 ;  /* 0x00007610ff0f7816 */ /* 0x000fe4000000000f */
[----:B------:R-:W-:Y:S01]  /*e5f0*/  PRMT R211, RZ, 0x7610, R211 ;  /* 0x00007610ffd37816 */ /* 0x000fe200000000d3 */
[----:B--2---:R-:W-:-:S05]  /*e600*/  @!P0 IMAD.MOV.U32 R6, RZ, RZ, R146 ;  /* 0x000000ffff068224 */ /* 0x004fca00078e0092 */
[----:B------:R1:W2:Y:S02]  /*e610*/  @!P0 LDG.E.U16 R16, desc[UR16][R6.64] ;  /* 0x0000001006108981 */ /* 0x0002a4000c1e1500 */
[----:B-1----:R-:W-:Y:S02]  /*e620*/  @!P0 IMAD.MOV.U32 R7, RZ, RZ, R3 ;  /* 0x000000ffff078224 */ /* 0x002fe400078e0003 */
[----:B0-----:R-:W4:Y:S01]  /*e630*/  LDL R3, [R1+0x5a0] ;  /* 0x0005a00001037983 */ /* 0x001f220000100800 */
[----:B------:R-:W-:-:S05]  /*e640*/  @!P0 IMAD.MOV.U32 R6, RZ, RZ, R25 ;  /* 0x000000ffff068224 */ /* 0x000fca00078e0019 */
[----:B------:R0:W2:Y:S02]  /*e650*/  @!P0 LDG.E.U16 R14, desc[UR16][R6.64] ;  /* 0x00000010060e8981 */ /* 0x0000a4000c1e1500 */
[----:B0-----:R-:W-:Y:S02]  /*e660*/  @!P0 IMAD.MOV.U32 R6, RZ, RZ, R153 ;  /* 0x000000ffff068224 */ /* 0x001fe400078e0099 */
[----:B------:R-:W-:Y:S01]  /*e670*/  @!P0 IMAD.MOV.U32 R7, RZ, RZ, R235 ;  /* 0x000000ffff078224 */ /* 0x000fe200078e00eb */
[----:B------:R-:W2:Y:S04]  /*e680*/  LDL R153, [R1+0x560] ;  /* 0x0005600001997983 */ /* 0x000ea80000100800 */
[----:B------:R0:W2:Y:S04]  /*e690*/  @!P0 LDG.E.U16 R11, desc[UR16][R6.64] ;  /* 0x00000010060b8981 */ /* 0x0000a8000c1e1500 */
[----:B------:R-:W2:Y:S01]  /*e6a0*/  LDL R235, [R1+0x55c] ;  /* 0x00055c0001eb7983 */ /* 0x000ea20000100800 */
[----:B0-----:R-:W-:-:S02]  /*e6b0*/  @!P0 IMAD.MOV.U32 R6, RZ, RZ, R247 ;  /* 0x000000ffff068224 */ /* 0x001fc400078e00f7 */
[----:B------:R-:W-:Y:S01]  /*e6c0*/  @!P0 IMAD.MOV.U32 R7, RZ, RZ, R246 ;  /* 0x000000ffff078224 */ /* 0x000fe200078e00f6 */
[----:B------:R-:W-:Y:S04]  /*e6d0*/  STL [R1+0x80c], R247 ;  /* 0x00080cf701007387 */ /* 0x000fe80000100800 */
[----:B------:R3:W2:Y:S04]  /*e6e0*/  @!P0 LDG.E.U16 R15, desc[UR16][R6.64] ;  /* 0x00000010060f8981 */ /* 0x0006a8000c1e1500 */
[----:B------:R0:W-:Y:S01]  /*e6f0*/  STL [R1+0x808], R246 ;  /* 0x000808f601007387 */ /* 0x0001e20000100800 */
[----:B---3--:R-:W-:-:S03]  /*e700*/  @!P0 IMAD.MOV.U32 R7, RZ, RZ, R150 ;  /* 0x000000ffff078224 */ /* 0x008fc600078e0096 */
[----:B------:R-:W3:Y:S01]  /*e710*/  LDL R150, [R1+0x53c] ;  /* 0x00053c0001967983 */ /* 0x000ee20000100800 */
[----:B------:R-:W-:-:S03]  /*e720*/  @!P0 IMAD.MOV.U32 R6, RZ, RZ, R149 ;  /* 0x000000ffff068224 */ /* 0x000fc600078e0095 */
[----:B------:R-:W3:Y:S04]  /*e730*/  LDL R149, [R1+0x540] ;  /* 0x0005400001957983 */ /* 0x000ee80000100800 */
[----:B------:R1:W3:Y:S01]  /*e740*/  @!P0 LDG.E.U16 R211, desc[UR16][R6.64] ;  /* 0x0000001006d38981 */ /* 0x0002e2000c1e1500 */
[----:B------:R-:W-:Y:S02]  /*e750*/  PRMT R210, RZ, 0x7610, R210 ;  /* 0x00007610ffd27816 */ /* 0x000fe400000000d2 */
[----:B------:R-:W-:Y:S01]  /*e760*/  PRMT R209, RZ, 0x7610, R209 ;  /* 0x00007610ffd17816 */ /* 0x000fe200000000d1 */
[----:B0-----:R-:W3:Y:S01]  /*e770*/  LDL R246, [R1+0x47c] ;  /* 0x00047c0001f67983 */ /* 0x001ee20000100800 */
[----:B-1----:R-:W-:-:S03]  /*e780*/  @!P0 IMAD.MOV.U32 R7, RZ, RZ, R141 ;  /* 0x000000ffff078224 */ /* 0x002fc600078e008d */
[----:B------:R-:W3:Y:S01]  /*e790*/  LDL R141, [R1+0x51c] ;  /* 0x00051c00018d7983 */ /* 0x000ee20000100800 */
[----:B------:R-:W-:Y:S02]  /*e7a0*/  PRMT R156, RZ, 0x7610, R156 ;  /* 0x00007610ff9c7816 */ /* 0x000fe4000000009c */
[----:B------:R-:W-:-:S05]  /*e7b0*/  LOP3.LUT R4, R4, 0x30, RZ, 0x3c, !PT ;  /* 0x0000003004047812 */ /* 0x000fca00078e3cff */
[----:B------:R-:W-:Y:S04]  /*e7c0*/  STS.U16 [R4+UR8+0x8180], R196 ;  /* 0x008180c404007988 */ /* 0x000fe80008000408 */
[----:B------:R-:W-:Y:S04]  /*e7d0*/  STS.U16 [R4+UR8+0x8580], R194 ;  /* 0x008580c204007988 */ /* 0x000fe80008000408 */
[----:B------:R-:W-:Y:S04]  /*e7e0*/  STS.U16 [R4+UR8+0x8980], R191 ;  /* 0x008980bf04007988 */ /* 0x000fe80008000408 */
[----:B------:R-:W-:Y:S04]  /*e7f0*/  STS.U16 [R4+UR8+0x8d80], R169 ;  /* 0x008d80a904007988 */ /* 0x000fe80008000408 */
[----:B------:R-:W-:Y:S04]  /*e800*/  STS.U16 [R4+UR8+0x9180], R162 ;  /* 0x009180a204007988 */ /* 0x000fe80008000408 */
[----:B------:R0:W-:Y:S02]  /*e810*/  STS.U16 [R4+UR8+0x9580], R154 ;  /* 0x0095809a04007988 */ /* 0x0001e40008000408 */
[----:B0-----:R-:W-:Y:S01]  /*e820*/  PRMT R154, RZ, 0x7610, R154 ;  /* 0x00007610ff9a7816 */ /* 0x001fe2000000009a */
[----:B----4-:R-:W-:-:S02]  /*e830*/  @!P0 IMAD.MOV.U32 R6, RZ, RZ, R3 ;  /* 0x000000ffff068224 */ /* 0x010fc400078e0003 */
[----:B------:R-:W4:Y:S04]  /*e840*/  LDL R3, [R1+0x520] ;  /* 0x0005200001037983 */ /* 0x000f280000100800 */
[----:B------:R0:W4:Y:S02]  /*e850*/  @!P0 LDG.E.U16 R210, desc[UR16][R6.64] ;  /* 0x0000001006d28981 */ /* 0x000124000c1e1500 */
[----:B0-----:R-:W-:Y:S02]  /*e860*/  @!P0 IMAD.MOV.U32 R6, RZ, RZ, R241 ;  /* 0x000000ffff068224 */ /* 0x001fe400078e00f1 */
[----:B------:R-:W-:Y:S01]  /*e870*/  @!P0 IMAD.MOV.U32 R7, RZ, RZ, R249 ;  /* 0x000000ffff078224 */ /* 0x000fe200078e00f9 */
[----:B------:R-:W4:Y:S04]  /*e880*/  LDL R241, [R1+0x4fc] ;  /* 0x0004fc0001f17983 */ /* 0x000f280000100800 */
[----:B------:R2:W4:Y:S02]  /*e890*/  @!P0 LDG.E.U16 R209, desc[UR16][R6.64] ;  /* 0x0000001006d18981 */ /* 0x000524000c1e1500 */
[----:B--2---:R-:W-:-:S02]  /*e8a0*/  @!P0 IMAD.MOV.U32 R6, RZ, RZ, R153 ;  /* 0x000000ffff068224 */ /* 0x004fc400078e0099 */
[----:B------:R-:W-:Y:S01]  /*e8b0*/  @!P0 IMAD.MOV.U32 R7, RZ, RZ, R235 ;  /* 0x000000ffff078224 */ /* 0x000fe200078e00eb */
[----:B------:R-:W2:Y:S04]  /*e8c0*/  LDL R153, [R1+0x4e0] ;  /* 0x0004e00001997983 */ /* 0x000ea80000100800 */
[----:B------:R3:W2:Y:S04]  /*e8d0*/  @!P0 LDG.E.U16 R156, desc[UR16][R6.64] ;  /* 0x00000010069c8981 */ /* 0x0006a8000c1e1500 */
[----:B------:R-:W2:Y:S01]  /*e8e0*/  LDL R235, [R1+0x4dc] ;  /* 0x0004dc0001eb7983 */ /* 0x000ea20000100800 */
[----:B---3--:R-:W-:-:S03]  /*e8f0*/  @!P0 IMAD.MOV.U32 R7, RZ, RZ, R150 ;  /* 0x000000ffff078224 */ /* 0x008fc600078e0096 */
[----:B------:R-:W3:Y:S01]  /*e900*/  LDL R150, [R1+0x500] ;  /* 0x0005000001967983 */ /* 0x000ee20000100800 */
[----:B------:R-:W-:-:S03]  /*e910*/  @!P0 IMAD.MOV.U32 R6, RZ, RZ, R149 ;  /* 0x000000ffff068224 */ /* 0x000fc600078e0095 */
[----:B------:R-:W2:Y:S04]  /*e920*/  LDL R149, [R1+0x4bc] ;  /* 0x0004bc0001957983 */ /* 0x000ea80000100800 */
[----:B------:R0:W2:Y:S02]  /*e930*/  @!P0 LDG.E.U16 R154, desc[UR16][R6.64] ;  /* 0x00000010069a8981 */ /* 0x0000a4000c1e1500 */
[----:B0-----:R-:W-:Y:S02]  /*e940*/  @!P0 IMAD.MOV.U32 R7, RZ, RZ, R141 ;  /* 0x000000ffff078224 */ /* 0x001fe400078e008d */
[----:B------:R-:W2:Y:S01]  /*e950*/  LDL R141, [R1+0x4c0] ;  /* 0x0004c000018d7983 */ /* 0x000ea20000100800 */
[----:B------:R-:W0:Y:S01]  /*e960*/  S2R R249, SR_TID.X ;  /* 0x0000000000f97919 */ /* 0x000e220000002100 */
[----:B------:R-:W-:-:S02]  /*e970*/  PRMT R20, RZ, 0x7610, R20 ;  /* 0x00007610ff147816 */ /* 0x000fc40000000014 */
[----:B------:R-:W-:Y:S04]  /*e980*/  STS.U16 [R4+UR8+0x9980], R21 ;  /* 0x0099801504007988 */ /* 0x000fe80008000408 */
[----:B------:R1:W-:Y:S02]  /*e990*/  STS.U16 [R4+UR8+0x9d80], R19 ;  /* 0x009d801304007988 */ /* 0x0003e40008000408 */
[----:B-1----:R-:W-:Y:S02]  /*e9a0*/  PRMT R19, RZ, 0x7610, R19 ;  /* 0x00007610ff137816 */ /* 0x002fe40000000013 */
[----:B0-----:R-:W-:-:S05]  /*e9b0*/  LOP3.LUT R249, R249, 0x3f, RZ, 0xc0, !PT ;  /* 0x0000003ff9f97812 */ /* 0x001fca00078ec0ff */
[----:B------:R-:W-:Y:S01]  /*e9c0*/  IMAD.SHL.U32 R4, R249, 0x2, RZ ;  /* 0x00000002f9047824 */ /* 0x000fe200078e00ff */
[----:B------:R-:W-:Y:S01]  /*e9d0*/  PRMT R21, RZ, 0x7610, R21 ;  /* 0x00007610ff157816 */ /* 0x000fe20000000015 */
[----:B----4-:R-:W-:Y:S02]  /*e9e0*/  @!P0 IMAD.MOV.U32 R6, RZ, RZ, R3 ;  /* 0x000000ffff068224 */ /* 0x010fe400078e0003 */
[----:B------:R-:W0:Y:S03]  /*e9f0*/  S2R R3, SR_TID.X ;  /* 0x0000000000037919 */ /* 0x000e260000002100 */
[----:B------:R1:W4:Y:S02]  /*ea00*/  @!P0 LDG.E.U16 R20, desc[UR16][R6.64] ;  /* 0x0000001006148981 */ /* 0x000324000c1e1500 */
[----:B-1----:R-:W-:Y:S02]  /*ea10*/  @!P0 IMAD.MOV.U32 R7, RZ, RZ, R241 ;  /* 0x000000ffff078224 */ /* 0x002fe400078e00f1 */
[----:B------:R-:W4:Y:S01]  /*ea20*/  LDL R241, [R1+0x480] ;  /* 0x0004800001f17983 */ /* 0x000f220000100800 */
[----:B0-----:R-:W-:-:S05]  /*ea30*/  LOP3.LUT R3, R3, 0x40, RZ, 0xc0, !PT ;  /* 0x0000004003037812 */ /* 0x001fca00078ec0ff */
[----:B------:R-:W-:Y:S02]  /*ea40*/  IMAD R3, R3, 0x80, R4 ;  /* 0x0000008003037824 */ /* 0x000fe400078e0204 */
[----:B------:R-:W4:Y:S01]  /*ea50*/  LDL R4, [R1+0x4a0] ;  /* 0x0004a00001047983 */ /* 0x000f220000100800 */
[----:B---3--:R-:W-:-:S03]  /*ea60*/  @!P0 IMAD.MOV.U32 R6, RZ, RZ, R150 ;  /* 0x000000ffff068224 */ /* 0x008fc600078e0096 */
[----:B------:R-:W3:Y:S04]  /*ea70*/  LDL R150, [R1+0x49c] ;  /* 0x00049c0001967983 */ /* 0x000ee80000100800 */
[----:B------:R2:W3:Y:S02]  /*ea80*/  @!P0 LDG.E.U16 R19, desc[UR16][R6.64] ;  /* 0x0000001006138981 */ /* 0x0004e4000c1e1500 */
[----:B--2---:R-:W-:Y:S02]  /*ea90*/  @!P0 IMAD.MOV.U32 R7, RZ, RZ, R235 ;  /* 0x000000ffff078224 */ /* 0x004fe400078e00eb */
[----:B------:R-:W-:Y:S01]  /*eaa0*/  @!P0 IMAD.MOV.U32 R6, RZ, RZ, R153 ;  /* 0x000000ffff068224 */ /* 0x000fe200078e0099 */
[----:B------:R-:W2:Y:S04]  /*eab0*/  LDL R235, [R1+0x45c] ;  /* 0x00045c0001eb7983 */ /* 0x000ea80000100800 */
[----:B------:R-:W2:Y:S04]  /*eac0*/  LDL.LU R153, [R1+0x460] ;  /* 0x0004600001997983 */ /* 0x000ea80000300800 */
[----:B------:R0:W2:Y:S01]  /*ead0*/  @!P0 LDG.E.U16 R21, desc[UR16][R6.64] ;  /* 0x0000001006158981 */ /* 0x0000a2000c1e1500 */
[----:B------:R-:W-:-:S02]  /*eae0*/  PRMT R213, RZ, 0x7610, R213 ;  /* 0x00007610ffd57816 */ /* 0x000fc400000000d5 */
[----:B------:R-:W-:Y:S02]  /*eaf0*/  PRMT R219, RZ, 0x7610, R219 ;  /* 0x00007610ffdb7816 */ /* 0x000fe400000000db */
[----:B------:R-:W-:Y:S02]  /*eb00*/  PRMT R218, RZ, 0x7610, R218 ;  /* 0x00007610ffda7816 */ /* 0x000fe400000000da */
[----:B------:R-:W-:Y:S01]  /*eb10*/  PRMT R217, RZ, 0x7610, R217 ;  /* 0x00007610ffd97816 */ /* 0x000fe200000000d9 */
[----:B------:R-:W1:Y:S01]  /*eb20*/  S2R R249, SR_TID.X ;  /* 0x0000000000f97919 */ /* 0x000e620000002100 */
[----:B0-----:R-:W-:Y:S02]  /*eb30*/  @!P0 IMAD.MOV.U32 R6, RZ, RZ, R141 ;  /* 0x000000ffff068224 */ /* 0x001fe400078e008d */
[----:B------:R-:W-:Y:S01]  /*eb40*/  @!P0 IMAD.MOV.U32 R7, RZ, RZ, R149 ;  /* 0x000000ffff078224 */ /* 0x000fe200078e0095 */
[----:B------:R-:W2:Y:S04]  /*eb50*/  LDL R141, [R1+0x440] ;  /* 0x00044000018d7983 */ /* 0x000ea80000100800 */
[----:B------:R-:W2:Y:S04]  /*eb60*/  LDL R149, [R1+0x43c] ;  /* 0x00043c0001957983 */ /* 0x000ea80000100800 */
[----:B------:R4:W2:Y:S01]  /*eb70*/  @!P0 LDG.E.U16 R213, desc[UR16][R6.64] ;  /* 0x0000001006d58981 */ /* 0x0008a2000c1e1500 */
[----:B------:R-:W-:-:S02]  /*eb80*/  PRMT R216, RZ, 0x7610, R216 ;  /* 0x00007610ffd87816 */ /* 0x000fc400000000d8 */
[----:B------:R-:W-:Y:S01]  /*eb90*/  PRMT R215, RZ, 0x7610, R215 ;  /* 0x00007610ffd77816 */ /* 0x000fe200000000d7 */
[----:B------:R-:W2:Y:S01]  /*eba0*/  LDL R247, [R1+0x37c] ;  /* 0x00037c0001f77983 */ /* 0x000ea20000100800 */
[----:B----4-:R-:W-:-:S03]  /*ebb0*/  @!P0 IMAD.MOV.U32 R6, RZ, RZ, R4 ;  /* 0x000000ffff068224 */ /* 0x010fc600078e0004 */
[----:B------:R-:W4:Y:S01]  /*ebc0*/  LDL R4, [R1+0x420] ;  /* 0x0004200001047983 */ /* 0x000f220000100800 */
[----:B---3--:R-:W-:-:S03]  /*ebd0*/  @!P0 IMAD.MOV.U32 R7, RZ, RZ, R150 ;  /* 0x000000ffff078224 */ /* 0x008fc600078e0096 */
[----:B------:R-:W3:Y:S04]  /*ebe0*/  LDL R150, [R1+0x41c] ;  /* 0x00041c0001967983 */ /* 0x000ee80000100800 */
[----:B------:R0:W3:Y:S02]  /*ebf0*/  @!P0 LDG.E.U16 R219, desc[UR16][R6.64] ;  /* 0x0000001006db8981 */ /* 0x0000e4000c1e1500 */
[----:B0-----:R-:W-:Y:S02]  /*ec00*/  @!P0 IMAD.MOV.U32 R6, RZ, RZ, R241 ;  /* 0x000000ffff068224 */ /* 0x001fe400078e00f1 */
[----:B------:R-:W-:Y:S01]  /*ec10*/  @!P0 IMAD.MOV.U32 R7, RZ, RZ, R246 ;  /* 0x000000ffff078224 */ /* 0x000fe200078e00f6 */
[----:B------:R-:W3:Y:S04]  /*ec20*/  LDL R241, [R1+0x3dc] ;  /* 0x0003dc0001f17983 */ /* 0x000ee80000100800 */
[----:B------:R2:W3:Y:S01]  /*ec30*/  @!P0 LDG.E.U16 R218, desc[UR16][R6.64] ;  /* 0x0000001006da8981 */ /* 0x0004e2000c1e1500 */
[----:B-1----:R-:W-:-:S02]  /*ec40*/  LOP3.LUT R249, R249, 0x3f, RZ, 0xc0, !PT ;  /* 0x0000003ff9f97812 */ /* 0x002fc400078ec0ff */
[----:B------:R-:W-:Y:S01]  /*ec50*/  LOP3.LUT R3, R3, 0x40, RZ, 0x3c, !PT ;  /* 0x0000004003037812 */ /* 0x000fe200078e3cff */
[----:B------:R-:W3:Y:S01]  /*ec60*/  LDL R246, [R1+0x380] ;  /* 0x0003800001f67983 */ /* 0x000ee20000100800 */
[----:B--2---:R-:W-:Y:S02]  /*ec70*/  @!P0 IMAD.MOV.U32 R6, RZ, RZ, R153 ;  /* 0x000000ffff068224 */ /* 0x004fe400078e0099 */
[----:B------:R-:W-:Y:S02]  /*ec80*/  @!P0 IMAD.MOV.U32 R7, RZ, RZ, R235 ;  /* 0x000000ffff078224 */ /* 0x000fe400078e00eb */
[----:B------:R-:W2:Y:S04]  /*ec90*/  LDL R235, [R1+0x3e0] ;  /* 0x0003e00001eb7983 */ /* 0x000ea80000100800 */
[----:B------:R0:W2:Y:S02]  /*eca0*/  @!P0 LDG.E.U16 R217, desc[UR16][R6.64] ;  /* 0x0000001006d98981 */ /* 0x0000a4000c1e1500 */
[----:B0-----:R-:W-:-:S02]  /*ecb0*/  @!P0 IMAD.MOV.U32 R6, RZ, RZ, R141 ;  /* 0x000000ffff068224 */ /* 0x001fc400078e008d */
[----:B------:R-:W-:Y:S01]  /*ecc0*/  @!P0 IMAD.MOV.U32 R7, RZ, RZ, R149 ;  /* 0x000000ffff078224 */ /* 0x000fe200078e0095 */
[----:B------:R-:W2:Y:S04]  /*ecd0*/  LDL R141, [R1+0x400] ;  /* 0x00040000018d7983 */ /* 0x000ea80000100800 */
[----:B------:R-:W2:Y:S04]  /*ece0*/  LDL R149, [R1+0x3fc] ;  /* 0x0003fc0001957983 */ /* 0x000ea80000100800 */
[----:B------:R4:W2:Y:S02]  /*ecf0*/  @!P0 LDG.E.U16 R216, desc[UR16][R6.64] ;  /* 0x0000001006d88981 */ /* 0x0008a4000c1e1500 */
[----:B----4-:R-:W-:-:S02]  /*ed00*/  @!P0 IMAD.MOV.U32 R6, RZ, RZ, R4 ;  /* 0x000000ffff068224 */ /* 0x010fc400078e0004 */
[----:B------:R-:W4:Y:S01]  /*ed10*/  LDL R4, [R1+0x3c0] ;  /* 0x0003c00001047983 */ /* 0x000f220000100800 */
[----:B---3--:R-:W-:Y:S02]  /*ed20*/  @!P0 IMAD.MOV.U32 R7, RZ, RZ, R150 ;  /* 0x000000ffff078224 */ /* 0x008fe400078e0096 */
[----:B------:R-:W-:Y:S02]  /*ed30*/  IMAD.SHL.U32 R150, R249, 0x2, RZ ;  /* 0x00000002f9967824 */ /* 0x000fe400078e00ff */
[----:B------:R-:W3:Y:S04]  /*ed40*/  LDL R249, [R1+0x3bc] ;  /* 0x0003bc0001f97983 */ /* 0x000ee80000100800 */
[----:B------:R2:W3:Y:S02]  /*ed50*/  @!P0 LDG.E.U16 R215, desc[UR16][R6.64] ;  /* 0x0000001006d78981 */ /* 0x0004e4000c1e1500 */
[----:B--2---:R-:W-:-:S02]  /*ed60*/  @!P0 IMAD.MOV.U32 R6, RZ, RZ, R141 ;  /* 0x000000ffff068224 */ /* 0x004fc400078e008d */
[----:B------:R-:W2:Y:S01]  /*ed70*/  LDL R141, [R1+0x3a0] ;  /* 0x0003a000018d7983 */ /* 0x000ea20000100800 */
[----:B------:R-:W-:-:S03]  /*ed80*/  @!P0 IMAD.MOV.U32 R7, RZ, RZ, R149 ;  /* 0x000000ffff078224 */ /* 0x000fc600078e0095 */
[----:B------:R-:W2:Y:S04]  /*ed90*/  LDL R149, [R1+0x39c] ;  /* 0x00039c0001957983 */ /* 0x000ea80000100800 */
        /* <DEDUP_REMOVED lines=8> */
[----:B0-----:R-:W0:Y:S01]  /*ee20*/  S2R R3, SR_TID.X ;  /* 0x0000000000037919 */ /* 0x001e220000002100 */
[----:B------:R-:W-:-:S02]  /*ee30*/  PRMT R214, RZ, 0x7610, R214 ;  /* 0x00007610ffd67816 */ /* 0x000fc400000000d6 */
[----:B------:R-:W-:-:S04]  /*ee40*/  PRMT R220, RZ, 0x7610, R220 ;  /* 0x00007610ffdc7816 */ /* 0x000fc800000000dc */
[----:B------:R1:W2:Y:S01]  /*ee50*/  @!P0 LDG.E.U16 R214, desc[UR16][R6.64] ;  /* 0x0000001006d68981 */ /* 0x0002a2000c1e1500 */
[----:B------:R-:W-:Y:S01]  /*ee60*/  PRMT R222, RZ, 0x7610, R222 ;  /* 0x00007610ffde7816 */ /* 0x000fe200000000de */
[----:B-1----:R-:W-:Y:S02]  /*ee70*/  @!P0 IMAD.MOV.U32 R6, RZ, RZ, R235 ;  /* 0x000000ffff068224 */ /* 0x002fe400078e00eb */
[----:B------:R-:W-:Y:S01]  /*ee80*/  @!P0 IMAD.MOV.U32 R7, RZ, RZ, R241 ;  /* 0x000000ffff078224 */ /* 0x000fe200078e00f1 */
[----:B------:R-:W2:Y:S04]  /*ee90*/  LDL R235, [R1+0x360] ;  /* 0x0003600001eb7983 */ /* 0x000ea80000100800 */
[----:B------:R-:W2:Y:S04]  /*eea0*/  LDL R241, [R1+0x35c] ;  /* 0x00035c0001f17983 */ /* 0x000ea80000100800 */
[----:B------:R4:W2:Y:S01]  /*eeb0*/  @!P0 LDG.E.U16 R220, desc[UR16][R6.64] ;  /* 0x0000001006dc8981 */ /* 0x0008a2000c1e1500 */
[----:B0-----:R-:W-:-:S05]  /*eec0*/  LOP3.LUT R3, R3, 0x40, RZ, 0xc0, !PT ;  /* 0x0000004003037812 */ /* 0x001fca00078ec0ff */
[----:B------:R-:W-:Y:S02]  /*eed0*/  IMAD R3, R3, 0x80, R150 ;  /* 0x0000008003037824 */ /* 0x000fe400078e0296 */
[----:B------:R-:W2:Y:S01]  /*eee0*/  LDL R150, [R1+0x33c] ;  /* 0x00033c0001967983 */ /* 0x000ea20000100800 */
[----:B----4-:R-:W-:-:S03]  /*eef0*/  @!P0 IMAD.MOV.U32 R6, RZ, RZ, R4 ;  /* 0x000000ffff068224 */ /* 0x010fc600078e0004 */
[----:B------:R-:W4:Y:S01]  /*ef00*/  LDL R4, [R1+0x340] ;  /* 0x0003400001047983 */ /* 0x000f220000100800 */
[----:B---3--:R-:W-:-:S05]  /*ef10*/  @!P0 IMAD.MOV.U32 R7, RZ, RZ, R249 ;  /* 0x000000ffff078224 */ /* 0x008fca00078e00f9 */
[----:B------:R2:W3:Y:S02]  /*ef20*/  @!P0 LDG.E.U16 R222, desc[UR16][R6.64] ;  /* 0x0000001006de8981 */ /* 0x0004e4000c1e1500 */
[----:B--2---:R-:W-:Y:S02]  /*ef30*/  @!P0 IMAD.MOV.U32 R6, RZ, RZ, R141 ;  /* 0x000000ffff068224 */ /* 0x004fe400078e008d */
[----:B------:R-:W2:Y:S01]  /*ef40*/  LDL R141, [R1+0x320] ;  /* 0x00032000018d7983 */ /* 0x000ea20000100800 */
[----:B------:R-:W-:-:S03]  /*ef50*/  @!P0 IMAD.MOV.U32 R7, RZ, RZ, R149 ;  /* 0x000000ffff078224 */ /* 0x000fc600078e0095 */
[----:B------:R-:W3:Y:S01]  /*ef60*/  LDL R149, [R1+0x31c] ;  /* 0x00031c0001957983 */ /* 0x000ee20000100800 */
[----:B------:R-:W-:Y:S02]  /*ef70*/  PRMT R223, RZ, 0x7610, R223 ;  /* 0x00007610ffdf7816 */ /* 0x000fe400000000df */
[----:B------:R-:W-:-:S04]  /*ef80*/  PRMT R229, RZ, 0x7610, R229 ;  /* 0x00007610ffe57816 */ /* 0x000fc800000000e5 */
[----:B------:R0:W3:Y:S01]  /*ef90*/  @!P0 LDG.E.U16 R223, desc[UR16][R6.64] ;  /* 0x0000001006df8981 */ /* 0x0000e2000c1e1500 */
[----:B------:R-:W-:Y:S01]  /*efa0*/  PRMT R228, RZ, 0x7610, R228 ;  /* 0x00007610ffe47816 */ /* 0x000fe200000000e4 */
[----:B0-----:R-:W-:Y:S02]  /*efb0*/  @!P0 IMAD.MOV.U32 R6, RZ, RZ, R246 ;  /* 0x000000ffff068224 */ /* 0x001fe400078e00f6 */
[----:B------:R-:W-:-:S05]  /*efc0*/  @!P0 IMAD.MOV.U32 R7, RZ, RZ, R247 ;  /* 0x000000ffff078224 */ /* 0x000fca00078e00f7 */
[----:B------:R0:W3:Y:S01]  /*efd0*/  @!P0 LDG.E.U16 R229, desc[UR16][R6.64] ;  /* 0x0000001006e58981 */ /* 0x0000e2000c1e1500 */
[----:B------:R-:W-:Y:S02]  /*efe0*/  PRMT R227, RZ, 0x7610, R227 ;  /* 0x00007610ffe37816 */ /* 0x000fe400000000e3 */
[----:B------:R-:W-:Y:S01]  /*eff0*/  PRMT R226, RZ, 0x7610, R226 ;  /* 0x00007610ffe27816 */ /* 0x000fe200000000e2 */
[----:B0-----:R-:W-:Y:S02]  /*f000*/  @!P0 IMAD.MOV.U32 R6, RZ, RZ, R235 ;  /* 0x000000ffff068224 */ /* 0x001fe400078e00eb */
[----:B------:R-:W3:Y:S01]  /*f010*/  LDL.LU R235, [R1+0x2dc] ;  /* 0x0002dc0001eb7983 */ /* 0x000ee20000300800 */
[----:B------:R-:W-:-:S03]  /*f020*/  @!P0 IMAD.MOV.U32 R7, RZ, RZ, R241 ;  /* 0x000000ffff078224 */ /* 0x000fc600078e00f1 */
[----:B------:R-:W3:Y:S04]  /*f030*/  LDL R249, [R1+0x2e0] ;  /* 0x0002e00001f97983 */ /* 0x000ee80000100800 */
[----:B------:R0:W3:Y:S02]  /*f040*/  @!P0 LDG.E.U16 R228, desc[UR16][R6.64] ;  /* 0x0000001006e48981 */ /* 0x0000e4000c1e1500 */
[----:B0-----:R-:W-:Y:S02]  /*f050*/  @!P0 IMAD.MOV.U32 R7, RZ, RZ, R150 ;  /* 0x000000ffff078224 */ /* 0x001fe400078e0096 */
[----:B----4-:R-:W-:Y:S02]  /*f060*/  @!P0 IMAD.MOV.U32 R6, RZ, RZ, R4 ;  /* 0x000000ffff068224 */ /* 0x010fe400078e0004 */
[----:B------:R-:W4:Y:S04]  /*f070*/  LDL R4, [R1+0x300] ;  /* 0x0003000001047983 */ /* 0x000f280000100800 */
[----:B------:R2:W4:Y:S02]  /*f080*/  @!P0 LDG.E.U16 R227, desc[UR16][R6.64] ;  /* 0x0000001006e38981 */ /* 0x000524000c1e1500 */
[----:B--2---:R-:W-:-:S02]  /*f090*/  @!P0 IMAD.MOV.U32 R6, RZ, RZ, R141 ;  /* 0x000000ffff068224 */ /* 0x004fc400078e008d */
[----:B---3--:R-:W-:Y:S02]  /*f0a0*/  @!P0 IMAD.MOV.U32 R7, RZ, RZ, R149 ;  /* 0x000000ffff078224 */ /* 0x008fe400078e0095 */
[----:B------:R-:W2:Y:S04]  /*f0b0*/  LDL R149, [R1+0x2c0] ;  /* 0x0002c00001957983 */ /* 0x000ea80000100800 */
[----:B------:R-:W3:Y:S04]  /*f0c0*/  LDL.LU R141, [R1+0x2bc] ;  /* 0x0002bc00018d7983 */ /* 0x000ee80000300800 */
[----:B------:R4:W3:Y:S04]  /*f0d0*/  @!P0 LDG.E.U16 R226, desc[UR16][R6.64] ;  /* 0x0000001006e28981 */ /* 0x0008e8000c1e1500 */
[----:B------:R-:W2:Y:S01]  /*f0e0*/  LDL R7, [R1+0x2fc] ;  /* 0x0002fc0001077983 */ /* 0x000ea20000100800 */
[----:B------:R-:W0:Y:S01]  /*f0f0*/  S2R R246, SR_TID.X ;  /* 0x0000000000f67919 */ /* 0x000e220000002100 */
[----:B------:R-:W-:Y:S01]  /*f100*/  LOP3.LUT R3, R3, 0x50, RZ, 0x3c, !PT ;  /* 0x0000005003037812 */ /* 0x000fe200078e3cff */
[----:B------:R-:W-:Y:S01]  /*f110*/  IMAD.SHL.U32 R248, R248, 0x2, RZ ;  /* 0x00000002f8f87824 */ /* 0x000fe200078e00ff */
[----:B------:R-:W-:Y:S01]  /*f120*/  PRMT R225, RZ, 0x7610, R225 ;  /* 0x00007610ffe17816 */ /* 0x000fe200000000e1 */
[----:B------:R-:W3:Y:S01]  /*f130*/  LDL.LU R150, [R1+0x29c] ;  /* 0x00029c0001967983 */ /* 0x000ee20000300800 */
[----:B------:R-:W-:-:S03]  /*f140*/  PRMT R230, RZ, 0x7610, R230 ;  /* 0x00007610ffe67816 */ /* 0x000fc600000000e6 */
        /* <DEDUP_REMOVED lines=8> */
[----:B------:R-:W-:Y:S01]  /*f1d0*/  STS.U16 [R3+UR8+0x9a80], R161 ;  /* 0x009a80a103007988 */ /* 0x000fe20008000408 */
[----:B------:R-:W-:Y:S02]  /*f1e0*/  PRMT R231, RZ, 0x7610, R231 ;  /* 0x00007610ffe77816 */ /* 0x000fe400000000e7 */
[----:B------:R-:W-:Y:S01]  /*f1f0*/  LOP3.LUT R246, R246, 0x60, RZ, 0x3c, !PT ;  /* 0x00000060f6f67812 */ /* 0x000fe200078e3cff */
[----:B------:R0:W-:Y:S04]  /*f200*/  STS.U16 [R3+UR8+0x9e80], R157 ;  /* 0x009e809d03007988 */ /* 0x0001e80008000408 */
[----:B------:R-:W3:Y:S04]  /*f210*/  LDL.LU R247, [R1+0x280] ;  /* 0x0002800001f77983 */ /* 0x000ee80000300800 */
[----:B0-----:R-:W3:Y:S04]  /*f220*/  LDL.LU R3, [R1+0x200] ;  /* 0x0002000001037983 */ /* 0x001ee80000300800 */
[----:B------:R-:W3:Y:S04]  /*f230*/  LDL.LU R241, [R1+0x21c] ;  /* 0x00021c0001f17983 */ /* 0x000ee80000300800 */
[----:B------:R-:W-:Y:S04]  /*f240*/  STS.U16 [R246+UR8+0x8300], R221 ;  /* 0x008300ddf6007988 */ /* 0x000fe80008000408 */
[----:B------:R0:W-:Y:S02]  /*f250*/  STS.U16 [R246+UR8+0x8700], R212 ;  /* 0x008700d4f6007988 */ /* 0x0001e40008000408 */
[----:B0-----:R-:W-:-:S02]  /*f260*/  IMAD.MOV.U32 R246, RZ, RZ, R143 ;  /* 0x000000fffff67224 */ /* 0x001fc400078e008f */
[----:B----4-:R-:W-:Y:S02]  /*f270*/  @!P0 IMAD.MOV.U32 R6, RZ, RZ, R4 ;  /* 0x000000ffff068224 */ /* 0x010fe400078e0004 */
[----:B------:R-:W4:Y:S04]  /*f280*/  LDL R4, [R1+0x2a0] ;  /* 0x0002a00001047983 */ /* 0x000f280000100800 */
[----:B--2---:R0:W2:Y:S02]  /*f290*/  @!P0 LDG.E.U16 R225, desc[UR16][R6.64] ;  /* 0x0000001006e18981 */ /* 0x0040a4000c1e1500 */
[----:B0-----:R-:W-:Y:S02]  /*f2a0*/  @!P0 IMAD.MOV.U32 R6, RZ, RZ, R249 ;  /* 0x000000ffff068224 */ /* 0x001fe400078e00f9 */
[----:B------:R-:W-:Y:S01]  /*f2b0*/  @!P0 IMAD.MOV.U32 R7, RZ, RZ, R235 ;  /* 0x000000ffff078224 */ /* 0x000fe200078e00eb */
[----:B------:R-:W2:Y:S04]  /*f2c0*/  LDL.LU R249, [R1+0x27c] ;  /* 0x00027c0001f97983 */ /* 0x000ea80000300800 */
[----:B------:R0:W2:Y:S04]  /*f2d0*/  @!P0 LDG.E.U16 R230, desc[UR16][R6.64] ;  /* 0x0000001006e68981 */ /* 0x0000a8000c1e1500 */
[----:B------:R-:W2:Y:S01]  /*f2e0*/  LDL.LU R248, [R1+0x25c] ;  /* 0x00025c0001f87983 */ /* 0x000ea20000300800 */
[----:B0-----:R-:W-:-:S02]  /*f2f0*/  @!P0 IMAD.MOV.U32 R6, RZ, RZ, R149 ;  /* 0x000000ffff068224 */ /* 0x001fc400078e0095 */
[----:B---3--:R-:W-:Y:S01]  /*f300*/  @!P0 IMAD.MOV.U32 R7, RZ, RZ, R141 ;  /* 0x000000ffff078224 */ /* 0x008fe200078e008d */
[----:B------:R-:W3:Y:S04]  /*f310*/  LDL.LU R149, [R1+0x23c] ;  /* 0x00023c0001957983 */ /* 0x000ee80000300800 */
[----:B------:R-:W3:Y:S04]  /*f320*/  LDL.LU R143, [R1+0x240] ;  /* 0x00024000018f7983 */ /* 0x000ee80000300800 */
[----:B------:R4:W3:Y:S04]  /*f330*/  @!P0 LDG.E.U16 R231, desc[UR16][R6.64] ;  /* 0x0000001006e78981 */ /* 0x0008e8000c1e1500 */
[----:B------:R-:W2:Y:S01]  /*f340*/  LDL R7, [R1+0x7d8] ;  /* 0x0007d80001077983 */ /* 0x000ea20000100800 */
[----:B------:R-:W-:Y:S01]  /*f350*/  PRMT R224, RZ, 0x7610, R224 ;  /* 0x00007610ffe07816 */ /* 0x000fe200000000e0 */
[----:B----4-:R-:W-:-:S02]  /*f360*/  @!P0 IMAD.MOV.U32 R6, RZ, RZ, R4 ;  /* 0x000000ffff068224 */ /* 0x010fc400078e0004 */
[----:B------:R-:W4:Y:S04]  /*f370*/  LDL.LU R4, [R1+0x220] ;  /* 0x0002200001047983 */ /* 0x000f280000300800 */
[----:B--2---:R0:W-:Y:S02]  /*f380*/  STS.U16 [R7+UR8+0x8b00], R207 ;  /* 0x008b00cf07007988 */ /* 0x0041e40008000408 */
[----:B0-----:R-:W-:-:S05]  /*f390*/  @!P0 IMAD.MOV.U32 R7, RZ, RZ, R150 ;  /* 0x000000ffff078224 */ /* 0x001fca00078e0096 */
[----:B------:R0:W2:Y:S04]  /*f3a0*/  @!P0 LDG.E.U16 R224, desc[UR16][R6.64] ;  /* 0x0000001006e08981 */ /* 0x0000a8000c1e1500 */
[----:B------:R-:W3:Y:S01]  /*f3b0*/  LDL R7, [R1+0x7d8] ;  /* 0x0007d80001077983 */ /* 0x000ee20000100800 */
[----:B------:R-:W-:Y:S01]  /*f3c0*/  PRMT R221, RZ, 0x7610, R221 ;  /* 0x00007610ffdd7816 */ /* 0x000fe200000000dd */
[----:B0-----:R-:W-:Y:S02]  /*f3d0*/  @!P0 IMAD.MOV.U32 R6, RZ, RZ, R247 ;  /* 0x000000ffff068224 */ /* 0x001fe400078e00f7 */
[----:B------:R0:W-:Y:S02]  /*f3e0*/  STL [R1+0x880], R247 ;  /* 0x000880f701007387 */ /* 0x0001e40000100800 */
[----:B0-----:R-:W-:-:S02]  /*f3f0*/  IMAD.MOV.U32 R247, RZ, RZ, R25 ;  /* 0x000000fffff77224 */ /* 0x001fc400078e0019 */
[----:B------:R-:W2:Y:S04]  /*f400*/  LDL.LU R25, [R1+0xae8] ;  /* 0x000ae80001197983 */ /* 0x000ea80000300800 */
[----:B---3--:R0:W-:Y:S02]  /*f410*/  STS.U16 [R7+UR8+0x8f00], R201 ;  /* 0x008f00c907007988 */ /* 0x0081e40008000408 */
[----:B0-----:R-:W-:-:S05]  /*f420*/  @!P0 IMAD.MOV.U32 R7, RZ, RZ, R249 ;  /* 0x000000ffff078224 */ /* 0x001fca00078e00f9 */
[----:B------:R0:W3:Y:S04]  /*f430*/  @!P0 LDG.E.U16 R221, desc[UR16][R6.64] ;  /* 0x0000001006dd8981 */ /* 0x0000e8000c1e1500 */
[----:B------:R-:W4:Y:S04]  /*f440*/  LDL R6, [R1+0x7d8] ;  /* 0x0007d80001067983 */ /* 0x000f280000100800 */
[----:B------:R-:W0:Y:S01]  /*f450*/  LDL R7, [R1+0x260] ;  /* 0x0002600001077983 */ /* 0x000e220000100800 */
[----:B------:R-:W-:-:S03]  /*f460*/  PRMT R212, RZ, 0x7610, R212 ;  /* 0x00007610ffd47816 */ /* 0x000fc600000000d4 */
[----:B----4-:R0:W-:Y:S02]  /*f470*/  STS.U16 [R6+UR8+0x9300], R193 ;  /* 0x009300c106007988 */ /* 0x0101e40008000408 */
[----:B0-----:R-:W-:Y:S02]  /*f480*/  @!P0 IMAD.MOV.U32 R6, RZ, RZ, R7 ;  /* 0x000000ffff068224 */ /* 0x001fe400078e0007 */
[----:B------:R-:W-:-:S05]  /*f490*/  @!P0 IMAD.MOV.U32 R7, RZ, RZ, R248 ;  /* 0x000000ffff078224 */ /* 0x000fca00078e00f8 */
[----:B------:R0:W4:Y:S04]  /*f4a0*/  @!P0 LDG.E.U16 R212, desc[UR16][R6.64] ;  /* 0x0000001006d48981 */ /* 0x000128000c1e1500 */
[----:B------:R-:W2:Y:S01]  /*f4b0*/  LDL R7, [R1+0x7d8] ;  /* 0x0007d80001077983 */ /* 0x000ea20000100800 */
[----:B------:R-:W-:Y:S01]  /*f4c0*/  PRMT R208, RZ, 0x7610, R208 ;  /* 0x00007610ffd07816 */ /* 0x000fe200000000d0 */
[----:B0-----:R-:W-:Y:S02]  /*f4d0*/  @!P0 IMAD.MOV.U32 R6, RZ, RZ, R143 ;  /* 0x000000ffff068224 */ /* 0x001fe400078e008f */
[----:B--2---:R0:W-:Y:S02]  /*f4e0*/  STS.U16 [R7+UR8+0x9700], R173 ;  /* 0x009700ad07007988 */ /* 0x0041e40008000408 */
[----:B0-----:R-:W-:-:S05]  /*f4f0*/  @!P0 IMAD.MOV.U32 R7, RZ, RZ, R149 ;  /* 0x000000ffff078224 */ /* 0x001fca00078e0095 */
[----:B------:R0:W2:Y:S04]  /*f500*/  @!P0 LDG.E.U16 R208, desc[UR16][R6.64] ;  /* 0x0000001006d08981 */ /* 0x0000a8000c1e1500 */
[----:B------:R-:W3:Y:S01]  /*f510*/  LDL R7, [R1+0x7d8] ;  /* 0x0007d80001077983 */ /* 0x000ee20000100800 */
[----:B------:R-:W-:Y:S01]  /*f520*/  PRMT R207, RZ, 0x7610, R207 ;  /* 0x00007610ffcf7816 */ /* 0x000fe200000000cf */
[----:B0-----:R-:W-:Y:S02]  /*f530*/  @!P0 IMAD.MOV.U32 R6, RZ, RZ, R4 ;  /* 0x000000ffff068224 */ /* 0x001fe400078e0004 */
[----:B------:R-:W-:Y:S04]  /*f540*/  STL [R1+0x810], R241 ;  /* 0x000810f101007387 */ /* 0x000fe80000100800 */
[----:B---3--:R0:W-:Y:S02]  /*f550*/  STS.U16 [R7+UR8+0x9b00], R167 ;  /* 0x009b00a707007988 */ /* 0x0081e40008000408 */
[----:B0-----:R-:W-:-:S02]  /*f560*/  @!P0 IMAD.MOV.U32 R7, RZ, RZ, R241 ;  /* 0x000000ffff078224 */ /* 0x001fc400078e00f1 */
[----:B------:R-:W-:Y:S02]  /*f570*/  IMAD.MOV.U32 R241, RZ, RZ, R249 ;  /* 0x000000fffff17224 */ /* 0x000fe400078e00f9 */
[----:B------:R-:W3:Y:S04]  /*f580*/  LDL.LU R249, [R1+0xae4] ;  /* 0x000ae40001f97983 */ /* 0x000ee80000300800 */
[----:B------:R0:W2:Y:S04]  /*f590*/  @!P0 LDG.E.U16 R207, desc[UR16][R6.64] ;  /* 0x0000001006cf8981 */ /* 0x0000a8000c1e1500 */
[----:B------:R-:W4:Y:S01]  /*f5a0*/  LDL R7, [R1+0x7d8] ;  /* 0x0007d80001077983 */ /* 0x000f220000100800 */
[----:B0-----:R-:W-:-:S03]  /*f5b0*/  @!P0 IMAD.MOV.U32 R6, RZ, RZ, R3 ;  /* 0x000000ffff068224 */ /* 0x001fc600078e0003 */
[----:B------:R0:W-:Y:S02]  /*f5c0*/  STL [R1+0x818], R3 ;  /* 0x0008180301007387 */ /* 0x0001e40000100800 */
[----:B0-----:R-:W-:Y:S02]  /*f5d0*/  IMAD.MOV.U32 R3, RZ, RZ, R248 ;  /* 0x000000ffff037224 */ /* 0x001fe400078e00f8 */
[----:B------:R-:W2:Y:S04]  /*f5e0*/  LDL.LU R248, [R1+0xae0] ;  /* 0x000ae00001f87983 */ /* 0x000ea80000300800 */
[----:B------:R-:W-:Y:S04]  /*f5f0*/  STL [R1+0x814], R252 ;  /* 0x000814fc01007387 */ /* 0x000fe80000100800 */
[----:B----4-:R0:W-:Y:S02]  /*f600*/  STS.U16 [R7+UR8+0x9f00], R5 ;  /* 0x009f000507007988 */ /* 0x0101e40008000408 */
[----:B0-----:R-:W-:-:S02]  /*f610*/  @!P0 IMAD.MOV.U32 R7, RZ, RZ, R252 ;  /* 0x000000ffff078224 */ /* 0x001fc400078e00fc */
[----:B------:R-:W4:Y:S01]  /*f620*/  LDL R252, [R1+0x7d4] ;  /* 0x0007d40001fc7983 */ /* 0x000f220000100800 */
[----:B------:R-:W-:-:S06]  /*f630*/  PRMT R202, RZ, 0x7610, R202 ;  /* 0x00007610ffca7816 */ /* 0x000fcc00000000ca */
[----:B------:R0:W2:Y:S02]  /*f640*/  @!P0 LDG.E.U16 R202, desc[UR16][R6.64] ;  /* 0x0000001006ca8981 */ /* 0x0000a4000c1e1500 */
[----:B0-----:R-:W-:Y:S02]  /*f650*/  @!P0 IMAD.MOV.U32 R6, RZ, RZ, R245 ;  /* 0x000000ffff068224 */ /* 0x001fe400078e00f5 */
[----:B----4-:R0:W-:Y:S04]  /*f660*/  STS.U16 [R252+UR8+0x8380], R238 ;  /* 0x008380eefc007988 */ /* 0x0101e80008000408 */
[----:B0-----:R-:W4:Y:S04]  /*f670*/  LDL R238, [R1+0x7b4] ;  /* 0x0007b40001ee7983 */ /* 0x001f280000100800 */
[----:B------:R0:W-:Y:S04]  /*f680*/  STL [R1+0x820], R245 ;  /* 0x000820f501007387 */ /* 0x0001e80000100800 */
[----:B0-----:R-:W3:Y:S01]  /*f690*/  LDL R245, [R1+0x7b0] ;  /* 0x0007b00001f57983 */ /* 0x001ee20000100800 */
[----:B------:R-:W-:Y:S01]  /*f6a0*/  PRMT R201, RZ, 0x7610, R201 ;  /* 0x00007610ffc97816 */ /* 0x000fe200000000c9 */
[----:B------:R-:W-:Y:S01]  /*f6b0*/  @!P0 IMAD.MOV.U32 R7, RZ, RZ, R244 ;  /* 0x000000ffff078224 */ /* 0x000fe200078e00f4 */
[----:B------:R-:W-:-:S04]  /*f6c0*/  PRMT R200, RZ, 0x7610, R200 ;  /* 0x00007610ffc87816 */ /* 0x000fc800000000c8 */
[----:B------:R4:W2:Y:S04]  /*f6d0*/  @!P0 LDG.E.U16 R201, desc[UR16][R6.64] ;  /* 0x0000001006c98981 */ /* 0x0008a8000c1e1500 */
[----:B------:R-:W-:Y:S01]  /*f6e0*/  STL [R1+0x81c], R244 ;  /* 0x00081cf401007387 */ /* 0x000fe20000100800 */
[----:B------:R-:W-:-:S03]  /*f6f0*/  PRMT R199, RZ, 0x7610, R199 ;  /* 0x00007610ffc77816 */ /* 0x000fc600000000c7 */
[----:B------:R-:W-:Y:S01]  /*f700*/  STS.U16 [R252+UR8+0x8780], R237 ;  /* 0x008780edfc007988 */ /* 0x000fe20008000408 */
[----:B----4-:R-:W-:Y:S02]  /*f710*/  @!P0 IMAD.MOV.U32 R6, RZ, RZ, R238 ;  /* 0x000000ffff068224 */ /* 0x010fe400078e00ee */
[----:B---3--:R-:W-:Y:S01]  /*f720*/  @!P0 IMAD.MOV.U32 R7, RZ, RZ, R245 ;  /* 0x000000ffff078224 */ /* 0x008fe200078e00f5 */
[----:B------:R0:W-:Y:S04]  /*f730*/  STS.U16 [R252+UR8+0x8b80], R236 ;  /* 0x008b80ecfc007988 */ /* 0x0001e80008000408 */
[----:B------:R1:W3:Y:S04]  /*f740*/  @!P0 LDG.E.U16 R200, desc[UR16][R6.64] ;  /* 0x0000001006c88981 */ /* 0x0002e8000c1e1500 */
[----:B------:R-:W4:Y:S04]  /*f750*/  LDL R245, [R1+0x534] ;  /* 0x0005340001f57983 */ /* 0x000f280000100800 */
[----:B0-----:R-:W2:Y:S04]  /*f760*/  LDL R236, [R1+0x558] ;  /* 0x0005580001ec7983 */ /* 0x001ea80000100800 */
[----:B------:R-:W1:Y:S04]  /*f770*/  LDL R6, [R1+0x594] ;  /* 0x0005940001067983 */ /* 0x000e680000100800 */
[----:B------:R-:W1:Y:S04]  /*f780*/  LDL R7, [R1+0x598] ;  /* 0x0005980001077983 */ /* 0x000e680000100800 */
[----:B------:R0:W-:Y:S04]  /*f790*/  STS.U16 [R252+UR8+0x8f80], R234 ;  /* 0x008f80eafc007988 */ /* 0x0001e80008000408 */
[----:B------:R-:W3:Y:S04]  /*f7a0*/  LDL R244, [R1+0x538] ;  /* 0x0005380001f47983 */ /* 0x000ee80000100800 */
[----:B------:R-:W4:Y:S04]  /*f7b0*/  LDL R238, [R1+0x514] ;  /* 0x0005140001ee7983 */ /* 0x000f280000100800 */
[----:B0-----:R-:W3:Y:S04]  /*f7c0*/  LDL R234, [R1+0x554] ;  /* 0x0005540001ea7983 */ /* 0x001ee80000100800 */
[----:B------:R-:W4:Y:S01]  /*f7d0*/  LDL R237, [R1+0x518] ;  /* 0x0005180001ed7983 */ /* 0x000f220000100800 */
[----:B-1----:R-:W-:-:S04]  /*f7e0*/  @!P0 LOP3.LUT R7, R7, R6, RZ, 0x3c, !PT ;  /* 0x0000000607078212 */ /* 0x002fc800078e3cff */
[----:B------:R-:W-:-:S04]  /*f7f0*/  @!P0 LOP3.LUT R6, R7, R6, RZ, 0x3c, !PT ;  /* 0x0000000607068212 */ /* 0x000fc800078e3cff */
[----:B------:R-:W-:-:S05]  /*f800*/  @!P0 LOP3.LUT R7, R7, R6, RZ, 0x3c, !PT ;  /* 0x0000000607078212 */ /* 0x000fca00078e3cff */
[----:B------:R0:W4:Y:S04]  /*f810*/  @!P0 LDG.E.U16 R199, desc[UR16][R6.64] ;  /* 0x0000001006c78981 */ /* 0x000128000c1e1500 */
[----:B------:R-:W0:Y:S04]  /*f820*/  LDL R6, [R1+0x574] ;  /* 0x0005740001067983 */ /* 0x000e280000100800 */
[----:B------:R-:W0:Y:S01]  /*f830*/  LDL R7, [R1+0x578] ;  /* 0x0005780001077983 */ /* 0x000e220000100800 */
[----:B------:R-:W-:Y:S02]  /*f840*/  PRMT R198, RZ, 0x7610, R198 ;  /* 0x00007610ffc67816 */ /* 0x000fe400000000c6 */
[----:B------:R-:W-:-:S02]  /*f850*/  PRMT R197, RZ, 0x7610, R197 ;  /* 0x00007610ffc57816 */ /* 0x000fc400000000c5 */
[----:B------:R-:W-:Y:S02]  /*f860*/  PRMT R196, RZ, 0x7610, R196 ;  /* 0x00007610ffc47816 */ /* 0x000fe400000000c4 */
[----:B------:R-:W-:Y:S02]  /*f870*/  PRMT R195, RZ, 0x7610, R195 ;  /* 0x00007610ffc37816 */ /* 0x000fe400000000c3 */
[----:B0-----:R-:W-:-:S04]  /*f880*/  @!P0 LOP3.LUT R7, R7, R6, RZ, 0x3c, !PT ;  /* 0x0000000607078212 */ /* 0x001fc800078e3cff */
[----:B------:R-:W-:-:S04]  /*f890*/  @!P0 LOP3.LUT R6, R7, R6, RZ, 0x3c, !PT ;  /* 0x0000000607068212 */ /* 0x000fc800078e3cff */
[----:B------:R-:W-:-:S05]  /*f8a0*/  @!P0 LOP3.LUT R7, R7, R6, RZ, 0x3c, !PT ;  /* 0x0000000607078212 */ /* 0x000fca00078e3cff */
[----:B------:R2:W4:Y:S02]  /*f8b0*/  @!P0 LDG.E.U16 R198, desc[UR16][R6.64] ;  /* 0x0000001006c68981 */ /* 0x000524000c1e1500 */
[----:B--2---:R-:W-:Y:S02]  /*f8c0*/  @!P0 IMAD.MOV.U32 R6, RZ, RZ, R236 ;  /* 0x000000ffff068224 */ /* 0x004fe400078e00ec */
[----:B---3--:R-:W-:Y:S02]  /*f8d0*/  @!P0 IMAD.MOV.U32 R7, RZ, RZ, R234 ;  /* 0x000000ffff078224 */ /* 0x008fe400078e00ea */
[----:B------:R-:W2:Y:S04]  /*f8e0*/  LDL R234, [R1+0x4f8] ;  /* 0x0004f80001ea7983 */ /* 0x000ea80000100800 */
[----:B------:R0:W3:Y:S02]  /*f8f0*/  @!P0 LDG.E.U16 R197, desc[UR16][R6.64] ;  /* 0x0000001006c58981 */ /* 0x0000e4000c1e1500 */
[----:B0-----:R-:W-:-:S02]  /*f900*/  @!P0 IMAD.MOV.U32 R6, RZ, RZ, R244 ;  /* 0x000000ffff068224 */ /* 0x001fc400078e00f4 */
[----:B----4-:R-:W-:-:S05]  /*f910*/  @!P0 IMAD.MOV.U32 R7, RZ, RZ, R245 ;  /* 0x000000ffff078224 */ /* 0x010fca00078e00f5 */
[----:B------:R0:W4:Y:S02]  /*f920*/  @!P0 LDG.E.U16 R196, desc[UR16][R6.64] ;  /* 0x0000001006c48981 */ /* 0x000124000c1e1500 */
[----:B0-----:R-:W-:Y:S02]  /*f930*/  @!P0 IMAD.MOV.U32 R6, RZ, RZ, R237 ;  /* 0x000000ffff068224 */ /* 0x001fe400078e00ed */
[----:B------:R-:W-:-:S05]  /*f940*/  @!P0 IMAD.MOV.U32 R7, RZ, RZ, R238 ;  /* 0x000000ffff078224 */ /* 0x000fca00078e00ee */
[----:B------:R2:W4:Y:S04]  /*f950*/  @!P0 LDG.E.U16 R195, desc[UR16][R6.64] ;  /* 0x0000001006c38981 */ /* 0x000528000c1e1500 */
[----:B------:R-:W3:Y:S01]  /*f960*/  LDL R7, [R1+0x4f4] ;  /* 0x0004f40001077983 */ /* 0x000ee20000100800 */
[----:B------:R-:W-:-:S03]  /*f970*/  PRMT R194, RZ, 0x7610, R194 ;  /* 0x00007610ffc27816 */ /* 0x000fc600000000c2 */
[----:B------:R0:W-:Y:S01]  /*f980*/  STS.U16 [R252+UR8+0x9380], R233 ;  /* 0x009380e9fc007988 */ /* 0x0001e20008000408 */
[----:B------:R-:W-:-:S03]  /*f990*/  IMAD.MOV.U32 R236, RZ, RZ, R241 ;  /* 0x000000ffffec7224 */ /* 0x000fc600078e00f1 */
[----:B------:R1:W-:Y:S01]  /*f9a0*/  STS.U16 [R252+UR8+0x9780], R232 ;  /* 0x009780e8fc007988 */ /* 0x0003e20008000408 */
[----:B------:R-:W-:-:S03]  /*f9b0*/  IMAD.MOV.U32 R245, RZ, RZ, R246 ;  /* 0x000000fffff57224 */ /* 0x000fc600078e00f6 */
[----:B------:R-:W-:Y:S04]  /*f9c0*/  STS.U16 [R252+UR8+0x9b80], R189 ;  /* 0x009b80bdfc007988 */ /* 0x000fe80008000408 */
[----:B0-----:R-:W4:Y:S04]  /*f9d0*/  LDL R233, [R1+0x494] ;  /* 0x0004940001e97983 */ /* 0x001f280000100800 */
[----:B-1----:R-:W4:Y:S01]  /*f9e0*/  LDL R232, [R1+0x498] ;  /* 0x0004980001e87983 */ /* 0x002f220000100800 */
[----:B------:R-:W-:-:S03]  /*f9f0*/  IMAD.MOV.U32 R237, RZ, RZ, R3 ;  /* 0x000000ffffed7224 */ /* 0x000fc600078e0003 */
[----:B------:R0:W-:Y:S01]  /*fa00*/  STS.U16 [R252+UR8+0x9f80], R175 ;  /* 0x009f80affc007988 */ /* 0x0001e20008000408 */
[----:B------:R-:W-:-:S03]  /*fa10*/  IMAD.MOV.U32 R238, RZ, RZ, R240 ;  /* 0x000000ffffee7224 */ /* 0x000fc600078e00f0 */
[----:B------:R-:W4:Y:S01]  /*fa20*/  LDL.LU R244, [R1+0x218] ;  /* 0x0002180001f47983 */ /* 0x000f220000300800 */
[----:B------:R-:W-:-:S03]  /*fa30*/  IMAD.MOV.U32 R3, RZ, RZ, R4 ;  /* 0x000000ffff037224 */ /* 0x000fc600078e0004 */
[----:B0-----:R-:W4:Y:S04]  /*fa40*/  LDL.LU R252, [R1+0x210] ;  /* 0x0002100001fc7983 */ /* 0x001f280000300800 */
[----:B------:R-:W4:Y:S04]  /*fa50*/  LDL.LU R241, [R1+0x234] ;  /* 0x0002340001f17983 */ /* 0x000f280000300800 */
[----:B------:R-:W4:Y:S04]  /*fa60*/  LDL.LU R246, [R1+0x22c] ;  /* 0x00022c0001f67983 */ /* 0x000f280000300800 */
[----:B------:R-:W4:Y:S04]  /*fa70*/  LDL.LU R240, [R1+0x214] ;  /* 0x0002140001f07983 */ /* 0x000f280000300800 */
[----:B------:R-:W4:Y:S01]  /*fa80*/  LDL.LU R4, [R1+0x20c] ;  /* 0x00020c0001047983 */ /* 0x000f220000300800 */
[----:B--2---:R-:W-:Y:S01]  /*fa90*/  @!P0 IMAD.MOV.U32 R6, RZ, RZ, R234 ;  /* 0x000000ffff068224 */ /* 0x004fe200078e00ea */
[----:B------:R-:W-:-:S02]  /*faa0*/  PRMT R193, RZ, 0x7610, R193 ;  /* 0x00007610ffc17816 */ /* 0x000fc400000000c1 */
[----:B------:R-:W2:Y:S04]  /*fab0*/  LDL R234, [R1+0x478] ;  /* 0x0004780001ea7983 */ /* 0x000ea80000100800 */
[----:B---3--:R0:W3:Y:S04]  /*fac0*/  @!P0 LDG.E.U16 R194, desc[UR16][R6.64] ;  /* 0x0000001006c28981 */ /* 0x0080e8000c1e1500 */
[----:B------:R-:W0:Y:S04]  /*fad0*/  LDL R6, [R1+0x4d4] ;  /* 0x0004d40001067983 */ /* 0x000e280000100800 */
[----:B------:R-:W0:Y:S02]  /*fae0*/  LDL R7, [R1+0x4d8] ;  /* 0x0004d80001077983 */ /* 0x000e240000100800 */
[----:B0-----:R-:W-:-:S04]  /*faf0*/  @!P0 LOP3.LUT R7, R7, R6, RZ, 0x3c, !PT ;  /* 0x0000000607078212 */ /* 0x001fc800078e3cff */
[----:B------:R-:W-:-:S04]  /*fb00*/  @!P0 LOP3.LUT R6, R7, R6, RZ, 0x3c, !PT ;  /* 0x0000000607068212 */ /* 0x000fc800078e3cff */
[----:B------:R-:W-:-:S05]  /*fb10*/  @!P0 LOP3.LUT R7, R7, R6, RZ, 0x3c, !PT ;  /* 0x0000000607078212 */ /* 0x000fca00078e3cff */
[----:B------:R0:W3:Y:S04]  /*fb20*/  @!P0 LDG.E.U16 R193, desc[UR16][R6.64] ;  /* 0x0000001006c18981 */ /* 0x0000e8000c1e1500 */
[----:B------:R-:W0:Y:S04]  /*fb30*/  LDL R6, [R1+0x4b4] ;  /* 0x0004b40001067983 */ /* 0x000e280000100800 */
[----:B------:R-:W0:Y:S01]  /*fb40*/  LDL R7, [R1+0x4b8] ;  /* 0x0004b80001077983 */ /* 0x000e220000100800 */
[----:B------:R-:W-:Y:S02]  /*fb50*/  PRMT R192, RZ, 0x7610, R192 ;  /* 0x00007610ffc07816 */ /* 0x000fe400000000c0 */
[----:B------:R-:W-:-:S02]  /*fb60*/  PRMT R191, RZ, 0x7610, R191 ;  /* 0x00007610ffbf7816 */ /* 0x000fc400000000bf */
[----:B0-----:R-:W-:-:S04]  /*fb70*/  @!P0 LOP3.LUT R7, R7, R6, RZ, 0x3c, !PT ;  /* 0x0000000607078212 */ /* 0x001fc800078e3cff */
[----:B------:R-:W-:-:S04]  /*fb80*/  @!P0 LOP3.LUT R6, R7, R6, RZ, 0x3c, !PT ;  /* 0x0000000607068212 */ /* 0x000fc800078e3cff */
[----:B------:R-:W-:-:S05]  /*fb90*/  @!P0 LOP3.LUT R7, R7, R6, RZ, 0x3c, !PT ;  /* 0x0000000607078212 */ /* 0x000fca00078e3cff */
[----:B------:R4:W3:Y:S02]  /*fba0*/  @!P0 LDG.E.U16 R192, desc[UR16][R6.64] ;  /* 0x0000001006c08981 */ /* 0x0008e4000c1e1500 */
[----:B----4-:R-:W-:Y:S02]  /*fbb0*/  @!P0 IMAD.MOV.U32 R6, RZ, RZ, R232 ;  /* 0x000000ffff068224 */ /* 0x010fe400078e00e8 */
[----:B------:R-:W-:Y:S01]  /*fbc0*/  @!P0 IMAD.MOV.U32 R7, RZ, RZ, R233 ;  /* 0x000000ffff078224 */ /* 0x000fe200078e00e9 */
[----:B------:R-:W-:Y:S01]  /*fbd0*/  PRMT R190, RZ, 0x7610, R190 ;  /* 0x00007610ffbe7816 */ /* 0x000fe200000000be */
[----:B------:R-:W4:Y:S04]  /*fbe0*/  LDL R233, [R1+0x434] ;  /* 0x0004340001e97983 */ /* 0x000f280000100800 */
[----:B------:R2:W3:Y:S04]  /*fbf0*/  @!P0 LDG.E.U16 R191, desc[UR16][R6.64] ;  /* 0x0000001006bf8981 */ /* 0x0004e8000c1e1500 */
[----:B------:R-:W4:Y:S04]  /*fc00*/  LDL R232, [R1+0x438] ;  /* 0x0004380001e87983 */ /* 0x000f280000100800 */
[----:B------:R-:W3:Y:S01]  /*fc10*/  LDL R7, [R1+0x474] ;  /* 0x0004740001077983 */ /* 0x000ee20000100800 */
[----:B--2---:R-:W-:Y:S01]  /*fc20*/  @!P0 IMAD.MOV.U32 R6, RZ, RZ, R234 ;  /* 0x000000ffff068224 */ /* 0x004fe200078e00ea */
[----:B------:R-:W-:-:S02]  /*fc30*/  PRMT R189, RZ, 0x7610, R189 ;  /* 0x00007610ffbd7816 */ /* 0x000fc400000000bd */
[----:B------:R-:W-:Y:S01]  /*fc40*/  PRMT R188, RZ, 0x7610, R188 ;  /* 0x00007610ffbc7816 */ /* 0x000fe200000000bc */
[----:B------:R0:W-:Y:S04]  /*fc50*/  STS.U16 [R2+UR8+0x1800], R187 ;  /* 0x001800bb02007988 */ /* 0x0001e80008000408 */
[----:B------:R-:W2:Y:S04]  /*fc60*/  LDL R234, [R1+0x3f8] ;  /* 0x0003f80001ea7983 */ /* 0x000ea80000100800 */
[----:B---3--:R1:W3:Y:S04]  /*fc70*/  @!P0 LDG.E.U16 R190, desc[UR16][R6.64] ;  /* 0x0000001006be8981 */ /* 0x0082e8000c1e1500 */
[----:B------:R-:W1:Y:S04]  /*fc80*/  LDL R6, [R1+0x454] ;  /* 0x0004540001067983 */ /* 0x000e680000100800 */
[----:B------:R-:W1:Y:S02]  /*fc90*/  LDL R7, [R1+0x458] ;  /* 0x0004580001077983 */ /* 0x000e640000100800 */
[----:B-1----:R-:W-:-:S04]  /*fca0*/  @!P0 LOP3.LUT R7, R7, R6, RZ, 0x3c, !PT ;  /* 0x0000000607078212 */ /* 0x002fc800078e3cff */
[----:B------:R-:W-:-:S04]  /*fcb0*/  @!P0 LOP3.LUT R6, R7, R6, RZ, 0x3c, !PT ;  /* 0x0000000607068212 */ /* 0x000fc800078e3cff */
[----:B------:R-:W-:-:S05]  /*fcc0*/  @!P0 LOP3.LUT R7, R7, R6, RZ, 0x3c, !PT ;  /* 0x0000000607078212 */ /* 0x000fca00078e3cff */
[----:B------:R4:W3:Y:S02]  /*fcd0*/  @!P0 LDG.E.U16 R189, desc[UR16][R6.64] ;  /* 0x0000001006bd8981 */ /* 0x0008e4000c1e1500 */
[----:B----4-:R-:W-:Y:S02]  /*fce0*/  @!P0 IMAD.MOV.U32 R6, RZ, RZ, R232 ;  /* 0x000000ffff068224 */ /* 0x010fe400078e00e8 */
[----:B------:R-:W-:Y:S01]  /*fcf0*/  @!P0 IMAD.MOV.U32 R7, RZ, RZ, R233 ;  /* 0x000000ffff078224 */ /* 0x000fe200078e00e9 */
[----:B0-----:R-:W-:Y:S01]  /*fd00*/  PRMT R187, RZ, 0x7610, R187 ;  /* 0x00007610ffbb7816 */ /* 0x001fe200000000bb */
[----:B------:R0:W-:Y:S04]  /*fd10*/  STS.U16 [R2+UR8+0x1c00], R186 ;  /* 0x001c00ba02007988 */ /* 0x0001e80008000408 */
[----:B------:R1:W4:Y:S04]  /*fd20*/  @!P0 LDG.E.U16 R188, desc[UR16][R6.64] ;  /* 0x0000001006bc8981 */ /* 0x000328000c1e1500 */
[----:B------:R-:W3:Y:S04]  /*fd30*/  LDL R233, [R1+0x3b4] ;  /* 0x0003b40001e97983 */ /* 0x000ee80000100800 */
[----:B------:R-:W4:Y:S04]  /*fd40*/  LDL R232, [R1+0x3b8] ;  /* 0x0003b80001e87983 */ /* 0x000f280000100800 */
[----:B------:R-:W1:Y:S04]  /*fd50*/  LDL R6, [R1+0x414] ;  /* 0x0004140001067983 */ /* 0x000e680000100800 */
[----:B------:R-:W1:Y:S02]  /*fd60*/  LDL R7, [R1+0x418] ;  /* 0x0004180001077983 */ /* 0x000e640000100800 */
[----:B-1----:R-:W-:-:S04]  /*fd70*/  @!P0 LOP3.LUT R7, R7, R6, RZ, 0x3c, !PT ;  /* 0x0000000607078212 */ /* 0x002fc800078e3cff */
[----:B------:R-:W-:-:S04]  /*fd80*/  @!P0 LOP3.LUT R6, R7, R6, RZ, 0x3c, !PT ;  /* 0x0000000607068212 */ /* 0x000fc800078e3cff */
[----:B------:R-:W-:-:S05]  /*fd90*/  @!P0 LOP3.LUT R7, R7, R6, RZ, 0x3c, !PT ;  /* 0x0000000607078212 */ /* 0x000fca00078e3cff */
[----:B------:R2:W3:Y:S04]  /*fda0*/  @!P0 LDG.E.U16 R187, desc[UR16][R6.64] ;  /* 0x0000001006bb8981 */ /* 0x0004e8000c1e1500 */
[----:B------:R-:W4:Y:S01]  /*fdb0*/  LDL R7, [R1+0x3f4] ;  /* 0x0003f40001077983 */ /* 0x000f220000100800 */
[----:B0-----:R-:W-:Y:S01]  /*fdc0*/  PRMT R186, RZ, 0x7610, R186 ;  /* 0x00007610ffba7816 */ /* 0x001fe200000000ba */
[----:B--2---:R-:W-:Y:S02]  /*fdd0*/  @!P0 IMAD.MOV.U32 R6, RZ, RZ, R234 ;  /* 0x000000ffff068224 */ /* 0x004fe400078e00ea */
[----:B------:R0:W-:Y:S04]  /*fde0*/  STS.U16 [R2+UR8+0x2000], R185 ;  /* 0x002000b902007988 */ /* 0x0001e80008000408 */
[----:B------:R1:W-:Y:S04]  /*fdf0*/  STS.U16 [R2+UR8+0x2400], R184 ;  /* 0x002400b802007988 */ /* 0x0003e80008000408 */
[----:B------:R-:W2:Y:S04]  /*fe00*/  LDL R234, [R1+0x398] ;  /* 0x0003980001ea7983 */ /* 0x000ea80000100800 */
[----:B----4-:R4:W2:Y:S04]  /*fe10*/  @!P0 LDG.E.U16 R186, desc[UR16][R6.64] ;  /* 0x0000001006ba8981 */ /* 0x0108a8000c1e1500 */
[----:B------:R-:W4:Y:S04]  /*fe20*/  LDL R6, [R1+0x3d4] ;  /* 0x0003d40001067983 */ /* 0x000f280000100800 */
[----:B------:R-:W4:Y:S01]  /*fe30*/  LDL R7, [R1+0x3d8] ;  /* 0x0003d80001077983 */ /* 0x000f220000100800 */
[----:B0-----:R-:W-:-:S02]  /*fe40*/  PRMT R185, RZ, 0x7610, R185 ;  /* 0x00007610ffb97816 */ /* 0x001fc400000000b9 */
[----:B-1----:R-:W-:Y:S02]  /*fe50*/  PRMT R184, RZ, 0x7610, R184 ;  /* 0x00007610ffb87816 */ /* 0x002fe400000000b8 */
[----:B----4-:R-:W-:-:S04]  /*fe60*/  @!P0 LOP3.LUT R7, R7, R6, RZ, 0x3c, !PT ;  /* 0x0000000607078212 */ /* 0x010fc800078e3cff */
[----:B------:R-:W-:-:S04]  /*fe70*/  @!P0 LOP3.LUT R6, R7, R6, RZ, 0x3c, !PT ;  /* 0x0000000607068212 */ /* 0x000fc800078e3cff */
[----:B------:R-:W-:-:S05]  /*fe80*/  @!P0 LOP3.LUT R7, R7, R6, RZ, 0x3c, !PT ;  /* 0x0000000607078212 */ /* 0x000fca00078e3cff */
[----:B------:R0:W4:Y:S02]  /*fe90*/  @!P0 LDG.E.U16 R185, desc[UR16][R6.64] ;  /* 0x0000001006b98981 */ /* 0x000124000c1e1500 */
[----:B0-----:R-:W-:Y:S02]  /*fea0*/  @!P0 IMAD.MOV.U32 R6, RZ, RZ, R232 ;  /* 0x000000ffff068224 */ /* 0x001fe400078e00e8 */
[----:B---3--:R-:W-:Y:S01]  /*feb0*/  @!P0 IMAD.MOV.U32 R7, RZ, RZ, R233 ;  /* 0x000000ffff078224 */ /* 0x008fe200078e00e9 */
[----:B------:R-:W3:Y:S04]  /*fec0*/  LDL R232, [R1+0x378] ;  /* 0x0003780001e87983 */ /* 0x000ee80000100800 */
[----:B------:R2:W4:Y:S04]  /*fed0*/  @!P0 LDG.E.U16 R184, desc[UR16][R6.64] ;  /* 0x0000001006b88981 */ /* 0x000528000c1e1500 */
[----:B------:R-:W4:Y:S04]  /*fee0*/  LDL R233, [R1+0x374] ;  /* 0x0003740001e97983 */ /* 0x000f280000100800 */
[----:B------:R-:W3:Y:S01]  /*fef0*/  LDL R7, [R1+0x394] ;  /* 0x0003940001077983 */ /* 0x000ee20000100800 */
[----:B--2---:R-:W-:-:S03]  /*ff00*/  @!P0 IMAD.MOV.U32 R6, RZ, RZ, R234 ;  /* 0x000000ffff068224 */ /* 0x004fc600078e00ea */
[----:B------:R0:W-:Y:S01]  /*ff10*/  STS.U16 [R2+UR8+0x2800], R183 ;  /* 0x002800b702007988 */ /* 0x0001e20008000408 */
[----:B------:R-:W-:Y:S02]  /*ff20*/  PRMT R182, RZ, 0x7610, R182 ;  /* 0x00007610ffb67816 */ /* 0x000fe400000000b6 */
[----:B0-----:R-:W-:-:S06]  /*ff30*/  PRMT R183, RZ, 0x7610, R183 ;  /* 0x00007610ffb77816 */ /* 0x001fcc00000000b7 */
[----:B---3--:R0:W2:Y:S02]  /*ff40*/  @!P0 LDG.E.U16 R183, desc[UR16][R6.64] ;  /* 0x0000001006b78981 */ /* 0x0080a4000c1e1500 */
[----:B0-----:R-:W-:Y:S02]  /*ff50*/  @!P0 IMAD.MOV.U32 R6, RZ, RZ, R232 ;  /* 0x000000ffff068224 */ /* 0x001fe400078e00e8 */
[----:B----4-:R-:W-:Y:S01]  /*ff60*/  @!P0 IMAD.MOV.U32 R7, RZ, RZ, R233 ;  /* 0x000000ffff078224 */ /* 0x010fe200078e00e9 */
[----:B------:R0:W-:Y:S04]  /*ff70*/  STS.U16 [R2+UR8+0x1400], R181 ;  /* 0x001400b502007988 */ /* 0x0001e80008000408 */
[----:B------:R1:W3:Y:S04]  /*ff80*/  @!P0 LDG.E.U16 R182, desc[UR16][R6.64] ;  /* 0x0000001006b68981 */ /* 0x0002e8000c1e1500 */
[----:B------:R4:W-:Y:S04]  /*ff90*/  STS.U16 [R2+UR8+0x3000], R205 ;  /* 0x003000cd02007988 */ /* 0x0009e80008000408 */
[----:B------:R1:W-:Y:S04]  /*ffa0*/  STS.U16 [R2+UR8+0x2c00], R206 ;  /* 0x002c00ce02007988 */ /* 0x0003e80008000408 */
[----:B------:R-:W2:Y:S04]  /*ffb0*/  LDL R6, [R1+0x354] ;  /* 0x0003540001067983 */ /* 0x000ea80000100800 */
[----:B------:R-:W2:Y:S01]  /*ffc0*/  LDL R7, [R1+0x358] ;  /* 0x0003580001077983 */ /* 0x000ea20000100800 */
[----:B0-----:R-:W-:-:S03]  /*ffd0*/  PRMT R181, RZ, 0x7610, R181 ;  /* 0x00007610ffb57816 */ /* 0x001fc600000000b5 */
[----:B----4-:R-:W4:Y:S04]  /*ffe0*/  LDL R205, [R1+0x338] ;  /* 0x0003380001cd7983 */ /* 0x010f280000100800 */
[----:B-1----:R-:W3:Y:S01]  /*fff0*/  LDL R206, [R1+0x314] ;  /* 0x0003140001ce7983 */ /* 0x002ee20000100800 */
[----:B------:R-:W-:Y:S02]  /*10000*/  IMAD.MOV.U32 R234, RZ, RZ, R237 ;  /* 0x000000ffffea7224 */ /* 0x000fe400078e00ed */
[----:B------:R-:W-:Y:S01]  /*10010*/  IMAD.MOV.U32 R237, RZ, RZ, R3 ;  /* 0x000000ffffed7224 */ /* 0x000fe200078e0003 */
[----:B------:R-:W-:Y:S01]  /*10020*/  PRMT R180, RZ, 0x7610, R180 ;  /* 0x00007610ffb47816 */ /* 0x000fe200000000b4 */
[----:B------:R-:W-:Y:S01]  /*10030*/  IMAD.MOV.U32 R3, RZ, RZ, R145 ;  /* 0x000000ffff037224 */ /* 0x000fe200078e0091 */
[----:B------:R-:W3:Y:S04]  /*10040*/  LDL R233, [R1+0x2f4] ;  /* 0x0002f40001e97983 */ /* 0x000ee80000100800 */
[----:B------:R-:W3:Y:S04]  /*10050*/  LDL R145, [R1+0x318] ;  /* 0x0003180001917983 */ /* 0x000ee80000100800 */
[----:B------:R-:W3:Y:S01]  /*10060*/  LDL R232, [R1+0x2f8] ;  /* 0x0002f80001e87983 */ /* 0x000ee20000100800 */
[----:B--2---:R-:W-:-:S04]  /*10070*/  @!P0 LOP3.LUT R7, R7, R6, RZ, 0x3c, !PT ;  /* 0x0000000607078212 */ /* 0x004fc800078e3cff */
[----:B------:R-:W-:-:S04]  /*10080*/  @!P0 LOP3.LUT R6, R7, R6, RZ, 0x3c, !PT ;  /* 0x0000000607068212 */ /* 0x000fc800078e3cff */
[----:B------:R-:W-:-:S05]  /*10090*/  @!P0 LOP3.LUT R7, R7, R6, RZ, 0x3c, !PT ;  /* 0x0000000607078212 */ /* 0x000fca00078e3cff */
[----:B------:R4:W2:Y:S04]  /*100a0*/  @!P0 LDG.E.U16 R181, desc[UR16][R6.64] ;  /* 0x0000001006b58981 */ /* 0x0008a8000c1e1500 */
[----:B------:R-:W3:Y:S01]  /*100b0*/  LDL R7, [R1+0x334] ;  /* 0x0003340001077983 */ /* 0x000ee20000100800 */
[----:B----4-:R-:W-:-:S03]  /*100c0*/  @!P0 IMAD.MOV.U32 R6, RZ, RZ, R205 ;  /* 0x000000ffff068224 */ /* 0x010fc600078e00cd */
[----:B------:R-:W4:Y:S04]  /*100d0*/  LDL R205, [R1+0x2d8] ;  /* 0x0002d80001cd7983 */ /* 0x000f280000100800 */
[----:B------:R0:W-:Y:S04]  /*100e0*/  STS.U16 [R2+UR8+0x3800], R203 ;  /* 0x003800cb02007988 */ /* 0x0001e80008000408 */
[----:B------:R1:W-:Y:S04]  /*100f0*/  STS.U16 [R2+UR8+0x1000], R179 ;  /* 0x001000b302007988 */ /* 0x0003e80008000408 */
[----:B---3--:R3:W2:Y:S02]  /*10100*/  @!P0 LDG.E.U16 R180, desc[UR16][R6.64] ;  /* 0x0000001006b48981 */ /* 0x0086a4000c1e1500 */
[----:B---3--:R-:W-:-:S02]  /*10110*/  @!P0 IMAD.MOV.U32 R7, RZ, RZ, R206 ;  /* 0x000000ffff078224 */ /* 0x008fc400078e00ce */
[----:B------:R-:W3:Y:S01]  /*10120*/  LDL R206, [R1+0x2d4] ;  /* 0x0002d40001ce7983 */ /* 0x000ee20000100800 */
[----:B------:R-:W-:-:S03]  /*10130*/  @!P0 IMAD.MOV.U32 R6, RZ, RZ, R145 ;  /* 0x000000ffff068224 */ /* 0x000fc600078e0091 */
[----:B------:R-:W2:Y:S04]  /*10140*/  LDL.LU R145, [R1+0x294] ;  /* 0x0002940001917983 */ /* 0x000ea80000300800 */
[----:B0-----:R-:W2:Y:S01]  /*10150*/  LDL R203, [R1+0x2b8] ;  /* 0x0002b80001cb7983 */ /* 0x001ea20000100800 */
[----:B-1----:R-:W-:-:S03]  /*10160*/  PRMT R179, RZ, 0x7610, R179 ;  /* 0x00007610ffb37816 */ /* 0x002fc600000000b3 */
[----:B------:R0:W-:Y:S04]  /*10170*/  STS.U16 [R2+UR8+0xc00], R178 ;  /* 0x000c00b202007988 */ /* 0x0001e80008000408 */
[----:B------:R1:W2:Y:S01]  /*10180*/  @!P0 LDG.E.U16 R179, desc[UR16][R6.64] ;  /* 0x0000001006b38981 */ /* 0x0002a2000c1e1500 */
[----:B0-----:R-:W-:Y:S01]  /*10190*/  PRMT R178, RZ, 0x7610, R178 ;  /* 0x00007610ffb27816 */ /* 0x001fe200000000b2 */
[----:B-1----:R-:W-:Y:S02]  /*101a0*/  @!P0 IMAD.MOV.U32 R6, RZ, RZ, R232 ;  /* 0x000000ffff068224 */ /* 0x002fe400078e00e8 */
[----:B------:R-:W-:Y:S01]  /*101b0*/  @!P0 IMAD.MOV.U32 R7, RZ, RZ, R233 ;  /* 0x000000ffff078224 */ /* 0x000fe200078e00e9 */
[----:B------:R-:W-:Y:S01]  /*101c0*/  PRMT R177, RZ, 0x7610, R177 ;  /* 0x00007610ffb17816 */ /* 0x000fe200000000b1 */
[----:B------:R-:W-:Y:S01]  /*101d0*/  IMAD.MOV.U32 R233, RZ, RZ, R234 ;  /* 0x000000ffffe97224 */ /* 0x000fe200078e00ea */
[----:B------:R0:W-:Y:S01]  /*101e0*/  STS.U16 [R2+UR8+0x3400], R204 ;  /* 0x003400cc02007988 */ /* 0x0001e20008000408 */
[----:B------:R-:W-:-:S03]  /*101f0*/  IMAD.MOV.U32 R234, RZ, RZ, R3 ;  /* 0x000000ffffea7224 */ /* 0x000fc600078e0003 */
[----:B------:R4:W2:Y:S01]  /*10200*/  @!P0 LDG.E.U16 R178, desc[UR16][R6.64] ;  /* 0x0000001006b28981 */ /* 0x0008a2000c1e1500 */
[----:B------:R-:W-:-:S03]  /*10210*/  IMAD.MOV.U32 R3, RZ, RZ, R149 ;  /* 0x000000ffff037224 */ /* 0x000fc600078e0095 */
[----:B------:R-:W2:Y:S04]  /*10220*/  LDL R232, [R1+0x298] ;  /* 0x0002980001e87983 */ /* 0x000ea80000100800 */
[----:B0-----:R-:W2:Y:S01]  /*10230*/  LDL.LU R204, [R1+0x274] ;  /* 0x0002740001cc7983 */ /* 0x001ea20000300800 */
[----:B----4-:R-:W-:-:S03]  /*10240*/  @!P0 IMAD.MOV.U32 R6, RZ, RZ, R205 ;  /* 0x000000ffff068224 */ /* 0x010fc600078e00cd */
[----:B------:R-:W4:Y:S04]  /*10250*/  LDL.LU R149, [R1+0x278] ;  /* 0x0002780001957983 */ /* 0x000f280000300800 */
[----:B------:R-:W4:Y:S01]  /*10260*/  LDL R205, [R1+0x258] ;  /* 0x0002580001cd7983 */ /* 0x000f220000100800 */
[----:B---3--:R-:W-:-:S03]  /*10270*/  @!P0 IMAD.MOV.U32 R7, RZ, RZ, R206 ;  /* 0x000000ffff078224 */ /* 0x008fc600078e00ce */
[----:B------:R-:W3:Y:S04]  /*10280*/  LDL.LU R206, [R1+0x254] ;  /* 0x0002540001ce7983 */ /* 0x000ee80000300800 */
[----:B------:R2:W3:Y:S04]  /*10290*/  @!P0 LDG.E.U16 R177, desc[UR16][R6.64] ;  /* 0x0000001006b18981 */ /* 0x0004e8000c1e1500 */
[----:B------:R-:W4:Y:S01]  /*102a0*/  LDL R7, [R1+0x2b4] ;  /* 0x0002b40001077983 */ /* 0x000f220000100800 */
[----:B--2---:R-:W-:-:S03]  /*102b0*/  @!P0 IMAD.MOV.U32 R6, RZ, RZ, R203 ;  /* 0x000000ffff068224 */ /* 0x004fc600078e00cb */
[----:B------:R-:W2:Y:S04]  /*102c0*/  LDL.LU R203, [R1+0x238] ;  /* 0x0002380001cb7983 */ /* 0x000ea80000300800 */
[----:B------:R0:W-:Y:S01]  /*102d0*/  STS.U16 [R2+UR8+0x800], R176 ;  /* 0x000800b002007988 */ /* 0x0001e20008000408 */
[----:B------:R-:W-:Y:S02]  /*102e0*/  PRMT R175, RZ, 0x7610, R175 ;  /* 0x00007610ffaf7816 */ /* 0x000fe400000000af */
[----:B0-----:R-:W-:Y:S01]  /*102f0*/  PRMT R176, RZ, 0x7610, R176 ;  /* 0x00007610ffb07816 */ /* 0x001fe200000000b0 */
[----:B------:R0:W-:Y:S01]  /*10300*/  STS.U16 [R2+UR8+0x400], R174 ;  /* 0x000400ae02007988 */ /* 0x0001e20008000408 */
[----:B------:R-:W-:Y:S02]  /*10310*/  PRMT R173, RZ, 0x7610, R173 ;  /* 0x00007610ffad7816 */ /* 0x000fe400000000ad */
[----:B0-----:R-:W-:Y:S01]  /*10320*/  PRMT R174, RZ, 0x7610, R174 ;  /* 0x00007610ffae7816 */ /* 0x001fe200000000ae */
[----:B------:R0:W-:Y:S04]  /*10330*/  STS.U16 [R2+UR8], R172 ;  /* 0x000000ac02007988 */ /* 0x0001e80008000408 */
[----:B------:R1:W-:Y:S01]  /*10340*/  STS.U16 [R2+UR8+0x3c00], R171 ;  /* 0x003c00ab02007988 */ /* 0x0003e20008000408 */
[----:B0-----:R-:W-:-:S02]  /*10350*/  PRMT R172, RZ, 0x7610, R172 ;  /* 0x00007610ffac7816 */ /* 0x001fc400000000ac */
[----:B-1----:R-:W-:Y:S01]  /*10360*/  PRMT R171, RZ, 0x7610, R171 ;  /* 0x00007610ffab7816 */ /* 0x002fe200000000ab */
[----:B------:R0:W-:Y:S02]  /*10370*/  STS.U16 [R2+UR8+0x5c00], R170 ;  /* 0x005c00aa02007988 */ /* 0x0001e40008000408 */
[----:B0-----:R-:W-:Y:S02]  /*10380*/  PRMT R170, RZ, 0x7610, R170 ;  /* 0x00007610ffaa7816 */ /* 0x001fe400000000aa */
[----:B----4-:R0:W4:Y:S02]  /*10390*/  @!P0 LDG.E.U16 R176, desc[UR16][R6.64] ;  /* 0x0000001006b08981 */ /* 0x010124000c1e1500 */
[----:B0-----:R-:W-:Y:S02]  /*103a0*/  @!P0 IMAD.MOV.U32 R6, RZ, RZ, R232 ;  /* 0x000000ffff068224 */ /* 0x001fe400078e00e8 */
[----:B------:R-:W-:-:S05]  /*103b0*/  @!P0 IMAD.MOV.U32 R7, RZ, RZ, R145 ;  /* 0x000000ffff078224 */ /* 0x000fca00078e0091 */
[----:B------:R0:W4:Y:S02]  /*103c0*/  @!P0 LDG.E.U16 R175, desc[UR16][R6.64] ;  /* 0x0000001006af8981 */ /* 0x000124000c1e1500 */
[----:B0-----:R-:W-:Y:S02]  /*103d0*/  @!P0 IMAD.MOV.U32 R6, RZ, RZ, R149 ;  /* 0x000000ffff068224 */ /* 0x001fe400078e0095 */
[----:B------:R-:W-:-:S05]  /*103e0*/  @!P0 IMAD.MOV.U32 R7, RZ, RZ, R204 ;  /* 0x000000ffff078224 */ /* 0x000fca00078e00cc */
[----:B------:R0:W4:Y:S02]  /*103f0*/  @!P0 LDG.E.U16 R174, desc[UR16][R6.64] ;  /* 0x0000001006ae8981 */ /* 0x000124000c1e1500 */
[----:B0-----:R-:W-:Y:S02]  /*10400*/  @!P0 IMAD.MOV.U32 R6, RZ, RZ, R205 ;  /* 0x000000ffff068224 */ /* 0x001fe400078e00cd */
[----:B---3--:R-:W-:Y:S01]  /*10410*/  @!P0 IMAD.MOV.U32 R7, RZ, RZ, R206 ;  /* 0x000000ffff078224 */ /* 0x008fe200078e00ce */
[----:B------:R-:W3:Y:S04]  /*10420*/  LDL R205, [R1+0x590] ;  /* 0x0005900001cd7983 */ /* 0x000ee80000100800 */
[----:B------:R2:W4:Y:S01]  /*10430*/  @!P0 LDG.E.U16 R173, desc[UR16][R6.64] ;  /* 0x0000001006ad8981 */ /* 0x000522000c1e1500 */
[----:B------:R-:W-:-:S02]  /*10440*/  IMAD.MOV.U32 R232, RZ, RZ, R233 ;  /* 0x000000ffffe87224 */ /* 0x000fc400078e00e9 */
[----:B------:R-:W-:Y:S02]  /*10450*/  IMAD.MOV.U32 R233, RZ, RZ, R234 ;  /* 0x000000ffffe97224 */ /* 0x000fe400078e00ea */
[----:B--2---:R-:W-:Y:S02]  /*10460*/  @!P0 IMAD.MOV.U32 R6, RZ, RZ, R203 ;  /* 0x000000ffff068224 */ /* 0x004fe400078e00cb */
[----:B------:R-:W-:Y:S02]  /*10470*/  @!P0 IMAD.MOV.U32 R7, RZ, RZ, R241 ;  /* 0x000000ffff078224 */ /* 0x000fe400078e00f1 */
[----:B------:R-:W-:Y:S02]  /*10480*/  IMAD.MOV.U32 R234, RZ, RZ, R247 ;  /* 0x000000ffffea7224 */ /* 0x000fe400078e00f7 */
[----:B------:R-:W2:Y:S04]  /*10490*/  LDL.LU R247, [R1+0x2ac] ;  /* 0x0002ac0001f77983 */ /* 0x000ea80000300800 */
[----:B------:R0:W4:Y:S04]  /*104a0*/  @!P0 LDG.E.U16 R172, desc[UR16][R6.64] ;  /* 0x0000001006ac8981 */ /* 0x000128000c1e1500 */
[----:B------:R1:W-:Y:S01]  /*104b0*/  STL [R1+0x824], R241 ;  /* 0x000824f101007387 */ /* 0x0003e20000100800 */
[----:B0-----:R-:W-:-:S02]  /*104c0*/  @!P0 IMAD.MOV.U32 R6, RZ, RZ, R244 ;  /* 0x000000ffff068224 */ /* 0x001fc400078e00f4 */
[----:B------:R-:W-:Y:S01]  /*104d0*/  @!P0 IMAD.MOV.U32 R7, RZ, RZ, R240 ;  /* 0x000000ffff078224 */ /* 0x000fe200078e00f0 */
[----:B-1----:R-:W2:Y:S04]  /*104e0*/  LDL R241, [R1+0x58c] ;  /* 0x00058c0001f17983 */ /* 0x002ea80000100800 */
[----:B------:R0:W-:Y:S04]  /*104f0*/  STL [R1+0x82c], R244 ;  /* 0x00082cf401007387 */ /* 0x0001e80000100800 */
[----:B------:R1:W4:Y:S04]  /*10500*/  @!P0 LDG.E.U16 R171, desc[UR16][R6.64] ;  /* 0x0000001006ab8981 */ /* 0x000328000c1e1500 */
[----:B0-----:R-:W4:Y:S04]  /*10510*/  LDL R244, [R1+0x570] ;  /* 0x0005700001f47983 */ /* 0x001f280000100800 */
[----:B------:R0:W-:Y:S01]  /*10520*/  STL [R1+0x828], R240 ;  /* 0x000828f001007387 */ /* 0x0001e20000100800 */
[----:B-1----:R-:W-:-:S02]  /*10530*/  @!P0 IMAD.MOV.U32 R6, RZ, RZ, R251 ;  /* 0x000000ffff068224 */ /* 0x002fc400078e00fb */
[----:B------:R-:W-:-:S05]  /*10540*/  @!P0 IMAD.MOV.U32 R7, RZ, RZ, R250 ;  /* 0x000000ffff078224 */ /* 0x000fca00078e00fa */
[----:B------:R1:W4:Y:S04]  /*10550*/  @!P0 LDG.E.U16 R170, desc[UR16][R6.64] ;  /* 0x0000001006aa8981 */ /* 0x000328000c1e1500 */
[----:B0-----:R-:W4:Y:S04]  /*10560*/  LDL.LU R240, [R1+0x24c] ;  /* 0x00024c0001f07983 */ /* 0x001f280000300800 */
[----:B------:R0:W-:Y:S01]  /*10570*/  STL [R1+0x834], R251 ;  /* 0x000834fb01007387 */ /* 0x0001e20000100800 */
[----:B-1----:R-:W-:Y:S02]  /*10580*/  @!P0 IMAD.MOV.U32 R6, RZ, RZ, R243 ;  /* 0x000000ffff068224 */ /* 0x002fe400078e00f3 */
[----:B------:R-:W-:Y:S01]  /*10590*/  @!P0 IMAD.MOV.U32 R7, RZ, RZ, R242 ;  /* 0x000000ffff078224 */ /* 0x000fe200078e00f2 */
[----:B0-----:R-:W4:Y:S04]  /*105a0*/  LDL.LU R251, [R1+0x230] ;  /* 0x0002300001fb7983 */ /* 0x001f280000300800 */
[----:B------:R0:W-:Y:S04]  /*105b0*/  STL [R1+0x830], R250 ;  /* 0x000830fa01007387 */ /* 0x0001e80000100800 */
[----:B0-----:R-:W4:Y:S04]  /*105c0*/  LDL R250, [R1+0x56c] ;  /* 0x00056c0001fa7983 */ /* 0x001f280000100800 */
[----:B------:R0:W-:Y:S04]  /*105d0*/  STL [R1+0x83c], R243 ;  /* 0x00083cf301007387 */ /* 0x0001e80000100800 */
[----:B0-----:R-:W3:Y:S04]  /*105e0*/  LDL R243, [R1+0x7ac] ;  /* 0x0007ac0001f37983 */ /* 0x001ee80000100800 */
[----:B------:R0:W-:Y:S04]  /*105f0*/  STL [R1+0x838], R242 ;  /* 0x000838f201007387 */ /* 0x0001e80000100800 */
[----:B0-----:R-:W2:Y:S01]  /*10600*/  LDL R242, [R1+0x7a8] ;  /* 0x0007a80001f27983 */ /* 0x001ea20000100800 */
[----:B------:R-:W-:-:S02]  /*10610*/  PRMT R169, RZ, 0x7610, R169 ;  /* 0x00007610ffa97816 */ /* 0x000fc400000000a9 */
[----:B------:R-:W-:-:S04]  /*10620*/  PRMT R168, RZ, 0x7610, R168 ;  /* 0x00007610ffa87816 */ /* 0x000fc800000000a8 */
[----:B------:R3:W4:Y:S01]  /*10630*/  @!P0 LDG.E.U16 R169, desc[UR16][R6.64] ;  /* 0x0000001006a98981 */ /* 0x000722000c1e1500 */
[----:B------:R-:W-:Y:S02]  /*10640*/  PRMT R167, RZ, 0x7610, R167 ;  /* 0x00007610ffa77816 */ /* 0x000fe400000000a7 */
[----:B------:R-:W-:Y:S01]  /*10650*/  PRMT R166, RZ, 0x7610, R166 ;  /* 0x00007610ffa67816 */ /* 0x000fe200000000a6 */
[----:B---3--:R-:W-:Y:S02]  /*10660*/  @!P0 IMAD.MOV.U32 R6, RZ, RZ, R243 ;  /* 0x000000ffff068224 */ /* 0x008fe400078e00f3 */
[----:B------:R-:W3:Y:S01]  /*10670*/  LDL R243, [R1+0x550] ;  /* 0x0005500001f37983 */ /* 0x000ee20000100800 */
[----:B--2---:R-:W-:-:S03]  /*10680*/  @!P0 IMAD.MOV.U32 R7, RZ, RZ, R242 ;  /* 0x000000ffff078224 */ /* 0x004fc600078e00f2 */
[----:B------:R0:W-:Y:S04]  /*10690*/  STS.U16 [R2+UR8+0x4000], R165 ;  /* 0x004000a502007988 */ /* 0x0001e80008000408 */
[----:B------:R1:W2:Y:S04]  /*106a0*/  @!P0 LDG.E.U16 R168, desc[UR16][R6.64] ;  /* 0x0000001006a88981 */ /* 0x0002a8000c1e1500 */
[----:B------:R0:W-:Y:S01]  /*106b0*/  STS.U16 [R2+UR8+0x6000], R164 ;  /* 0x006000a402007988 */ /* 0x0001e20008000408 */
[----:B------:R-:W-:-:S03]  /*106c0*/  PRMT R163, RZ, 0x7610, R163 ;  /* 0x00007610ffa37816 */ /* 0x000fc600000000a3 */
[----:B------:R-:W2:Y:S01]  /*106d0*/  LDL R242, [R1+0x7cc] ;  /* 0x0007cc0001f27983 */ /* 0x000ea20000100800 */
[----:B-1----:R-:W-:Y:S02]  /*106e0*/  @!P0 IMAD.MOV.U32 R6, RZ, RZ, R205 ;  /* 0x000000ffff068224 */ /* 0x002fe400078e00cd */
[----:B------:R-:W-:Y:S01]  /*106f0*/  @!P0 IMAD.MOV.U32 R7, RZ, RZ, R241 ;  /* 0x000000ffff078224 */ /* 0x000fe200078e00f1 */
[----:B------:R-:W2:Y:S04]  /*10700*/  LDL R205, [R1+0x530] ;  /* 0x0005300001cd7983 */ /* 0x000ea80000100800 */
[----:B------:R4:W2:Y:S04]  /*10710*/  @!P0 LDG.E.U16 R167, desc[UR16][R6.64] ;  /* 0x0000001006a78981 */ /* 0x0008a8000c1e1500 */
[----:B------:R-:W2:Y:S01]  /*10720*/  LDL R241, [R1+0x52c] ;  /* 0x00052c0001f17983 */ /* 0x000ea20000100800 */
[----:B----4-:R-:W-:-:S02]  /*10730*/  @!P0 IMAD.MOV.U32 R6, RZ, RZ, R244 ;  /* 0x000000ffff068224 */ /* 0x010fc400078e00f4 */
[----:B------:R-:W-:Y:S01]  /*10740*/  @!P0 IMAD.MOV.U32 R7, RZ, RZ, R250 ;  /* 0x000000ffff078224 */ /* 0x000fe200078e00fa */
[----:B------:R-:W4:Y:S04]  /*10750*/  LDL R244, [R1+0x510] ;  /* 0x0005100001f47983 */ /* 0x000f280000100800 */
[----:B------:R3:W4:Y:S04]  /*10760*/  @!P0 LDG.E.U16 R166, desc[UR16][R6.64] ;  /* 0x0000001006a68981 */ /* 0x000728000c1e1500 */
[----:B------:R-:W4:Y:S04]  /*10770*/  LDL R250, [R1+0x50c] ;  /* 0x00050c0001fa7983 */ /* 0x000f280000100800 */
[----:B------:R-:W2:Y:S01]  /*10780*/  LDL R7, [R1+0x54c] ;  /* 0x00054c0001077983 */ /* 0x000ea20000100800 */
[----:B0-----:R-:W-:-:S02]  /*10790*/  PRMT R165, RZ, 0x7610, R165 ;  /* 0x00007610ffa57816 */ /* 0x001fc400000000a5 */
[----:B------:R-:W-:Y:S01]  /*107a0*/  PRMT R164, RZ, 0x7610, R164 ;  /* 0x00007610ffa47816 */ /* 0x000fe200000000a4 */
[----:B------:R-:W-:Y:S04]  /*107b0*/  STS.U16 [R2+UR8+0x4400], R158 ;  /* 0x0044009e02007988 */ /* 0x000fe80008000408 */
        /* <DEDUP_REMOVED lines=11> */
[----:B------:R-:W-:Y:S01]  /*10870*/  STS.U16 [R2+UR8+0x7c00], R15 ;  /* 0x007c000f02007988 */ /* 0x000fe20008000408 */
[----:B---3--:R-:W-:-:S03]  /*10880*/  @!P0 IMAD.MOV.U32 R6, RZ, RZ, R243 ;  /* 0x000000ffff068224 */ /* 0x008fc600078e00f3 */
[----:B------:R-:W3:Y:S04]  /*10890*/  LDL R243, [R1+0x4f0] ;  /* 0x0004f00001f37983 */ /* 0x000ee80000100800 */
[----:B--2---:R0:W2:Y:S02]  /*108a0*/  @!P0 LDG.E.U16 R165, desc[UR16][R6.64] ;  /* 0x0000001006a58981 */ /* 0x0040a4000c1e1500 */
[----:B0-----:R-:W-:Y:S02]  /*108b0*/  @!P0 IMAD.MOV.U32 R6, RZ, RZ, R205 ;  /* 0x000000ffff068224 */ /* 0x001fe400078e00cd */
        /* <DEDUP_REMOVED lines=9> */
[----:B------:R-:W2:Y:S04]  /*10950*/  LDL R7, [R1+0x4ec] ;  /* 0x0004ec0001077983 */ /* 0x000ea80000100800 */
[----:B------:R0:W-:Y:S04]  /*10960*/  STL [R1+0x840], R2 ;  /* 0x0008400201007387 */ /* 0x0001e80000100800 */
[----:B0-----:R-:W4:Y:S01]  /*10970*/  LDL R2, [R1+0x490] ;  /* 0x0004900001027983 */ /* 0x001f220000100800 */
[----:B------:R-:W-:-:S02]  /*10980*/  PRMT R162, RZ, 0x7610, R162 ;  /* 0x00007610ffa27816 */ /* 0x000fc400000000a2 */
[----:B------:R-:W-:Y:S01]  /*10990*/  PRMT R161, RZ, 0x7610, R161 ;  /* 0x00007610ffa17816 */ /* 0x000fe200000000a1 */
[----:B------:R0:W-:Y:S01]  /*109a0*/  STS.U16 [R242+UR8+0x100], R211 ;  /* 0x000100d3f2007988 */ /* 0x0001e20008000408 */
[----:B------:R-:W-:-:S03]  /*109b0*/  PRMT R160, RZ, 0x7610, R160 ;  /* 0x00007610ffa07816 */ /* 0x000fc600000000a0 */
[----:B------:R1:W-:Y:S04]  /*109c0*/  STS.U16 [R242+UR8+0x500], R210 ;  /* 0x000500d2f2007988 */ /* 0x0003e80008000408 */
[----:B0-----:R-:W4:Y:S04]  /*109d0*/  LDL R211, [R1+0x44c] ;  /* 0x00044c0001d37983 */ /* 0x001f280000100800 */
[----:B-1----:R-:W4:Y:S04]  /*109e0*/  LDL R210, [R1+0x450] ;  /* 0x0004500001d27983 */ /* 0x002f280000100800 */
[----:B------:R0:W-:Y:S04]  /*109f0*/  STS.U16 [R242+UR8+0x900], R209 ;  /* 0x000900d1f2007988 */ /* 0x0001e80008000408 */
[----:B0-----:R-:W4:Y:S01]  /*10a00*/  LDL R209, [R1+0x42c] ;  /* 0x00042c0001d17983 */ /* 0x001f220000100800 */
[----:B---3--:R-:W-:-:S03]  /*10a10*/  @!P0 IMAD.MOV.U32 R6, RZ, RZ, R243 ;  /* 0x000000ffff068224 */ /* 0x008fc600078e00f3 */
[----:B------:R-:W3:Y:S04]  /*10a20*/  LDL R243, [R1+0x48c] ;  /* 0x00048c0001f37983 */ /* 0x000ee80000100800 */
[----:B--2---:R0:W2:Y:S02]  /*10a30*/  @!P0 LDG.E.U16 R162, desc[UR16][R6.64] ;  /* 0x0000001006a28981 */ /* 0x0040a4000c1e1500 */
[----:B0-----:R-:W-:Y:S02]  /*10a40*/  @!P0 IMAD.MOV.U32 R7, RZ, RZ, R241 ;  /* 0x000000ffff078224 */ /* 0x001fe400078e00f1 */
[----:B------:R-:W-:Y:S02]  /*10a50*/  IMAD.MOV.U32 R241, RZ, RZ, R232 ;  /* 0x000000fffff17224 */ /* 0x000fe400078e00e8 */
[----:B------:R-:W-:Y:S01]  /*10a60*/  @!P0 IMAD.MOV.U32 R6, RZ, RZ, R205 ;  /* 0x000000ffff068224 */ /* 0x000fe200078e00cd */
[----:B------:R-:W2:Y:S01]  /*10a70*/  LDL R232, [R1+0x470] ;  /* 0x0004700001e87983 */ /* 0x000ea20000100800 */
[----:B------:R-:W-:-:S03]  /*10a80*/  IMAD.MOV.U32 R205, RZ, RZ, R233 ;  /* 0x000000ffffcd7224 */ /* 0x000fc600078e00e9 */
[----:B------:R-:W2:Y:S04]  /*10a90*/  LDL R233, [R1+0x46c] ;  /* 0x00046c0001e97983 */ /* 0x000ea80000100800 */
[----:B------:R4:W2:Y:S02]  /*10aa0*/  @!P0 LDG.E.U16 R161, desc[UR16][R6.64] ;  /* 0x0000001006a18981 */ /* 0x0008a4000c1e1500 */
[----:B----4-:R-:W-:Y:S02]  /*10ab0*/  @!P0 IMAD.MOV.U32 R6, RZ, RZ, R244 ;  /* 0x000000ffff068224 */ /* 0x010fe400078e00f4 */
[----:B------:R-:W-:Y:S01]  /*10ac0*/  @!P0 IMAD.MOV.U32 R7, RZ, RZ, R250 ;  /* 0x000000ffff078224 */ /* 0x000fe200078e00fa */
[----:B------:R-:W-:Y:S01]  /*10ad0*/  PRMT R159, RZ, 0x7610, R159 ;  /* 0x00007610ff9f7816 */ /* 0x000fe2000000009f */
[----:B------:R-:W4:Y:S04]  /*10ae0*/  LDL R244, [R1+0x40c] ;  /* 0x00040c0001f47983 */ /* 0x000f280000100800 */
[----:B------:R0:W4:Y:S02]  /*10af0*/  @!P0 LDG.E.U16 R160, desc[UR16][R6.64] ;  /* 0x0000001006a08981 */ /* 0x000124000c1e1500 */
[----:B0-----:R-:W-:-:S02]  /*10b00*/  @!P0 IMAD.MOV.U32 R6, RZ, RZ, R2 ;  /* 0x000000ffff068224 */ /* 0x001fc400078e0002 */
[----:B------:R-:W4:Y:S01]  /*10b10*/  LDL R2, [R1+0x430] ;  /* 0x0004300001027983 */ /* 0x000f220000100800 */
[----:B------:R-:W-:Y:S02]  /*10b20*/  PRMT R158, RZ, 0x7610, R158 ;  /* 0x00007610ff9e7816 */ /* 0x000fe4000000009e */
[----:B------:R-:W-:Y:S01]  /*10b30*/  PRMT R157, RZ, 0x7610, R157 ;  /* 0x00007610ff9d7816 */ /* 0x000fe2000000009d */
[----:B---3--:R-:W-:Y:S02]  /*10b40*/  @!P0 IMAD.MOV.U32 R7, RZ, RZ, R243 ;  /* 0x000000ffff078224 */ /* 0x008fe400078e00f3 */
[----:B------:R-:W3:Y:S04]  /*10b50*/  LDL R243, [R1+0x410] ;  /* 0x0004100001f37983 */ /* 0x000ee80000100800 */
[----:B------:R2:W3:Y:S02]  /*10b60*/  @!P0 LDG.E.U16 R159, desc[UR16][R6.64] ;  /* 0x00000010069f8981 */ /* 0x0004e4000c1e1500 */
[----:B--2---:R-:W-:-:S02]  /*10b70*/  @!P0 IMAD.MOV.U32 R6, RZ, RZ, R232 ;  /* 0x000000ffff068224 */ /* 0x004fc400078e00e8 */
[----:B------:R-:W-:Y:S02]  /*10b80*/  IMAD.MOV.U32 R232, RZ, RZ, R234 ;  /* 0x000000ffffe87224 */ /* 0x000fe400078e00ea */
[----:B------:R-:W-:Y:S01]  /*10b90*/  @!P0 IMAD.MOV.U32 R7, RZ, RZ, R233 ;  /* 0x000000ffff078224 */ /* 0x000fe200078e00e9 */
[----:B------:R-:W2:Y:S04]  /*10ba0*/  LDL R234, [R1+0x3ec] ;  /* 0x0003ec0001ea7983 */ /* 0x000ea80000100800 */
        /* <DEDUP_REMOVED lines=9> */
[----:B------:R-:W-:-:S03]  /*10c40*/  @!P0 IMAD.MOV.U32 R7, RZ, RZ, R209 ;  /* 0x000000ffff078224 */ /* 0x000fc600078e00d1 */
[----:B------:R-:W4:Y:S04]  /*10c50*/  LDL R209, [R1+0x3ac] ;  /* 0x0003ac0001d17983 */ /* 0x000f280000100800 */
[----:B------:R0:W-:Y:S01]  /*10c60*/  STS.U16 [R242+UR8+0xd00], R156 ;  /* 0x000d009cf2007988 */ /* 0x0001e20008000408 */
[----:B------:R-:W-:Y:S02]  /*10c70*/  PRMT R155, RZ, 0x7610, R155 ;  /* 0x00007610ff9b7816 */ /* 0x000fe4000000009b */
[----:B0-----:R-:W-:-:S06]  /*10c80*/  PRMT R156, RZ, 0x7610, R156 ;  /* 0x00007610ff9c7816 */ /* 0x001fcc000000009c */
[----:B------:R0:W4:Y:S02]  /*10c90*/  @!P0 LDG.E.U16 R156, desc[UR16][R6.64] ;  /* 0x00000010069c8981 */ /* 0x000124000c1e1500 */
[----:B0-----:R-:W-:Y:S02]  /*10ca0*/  @!P0 IMAD.MOV.U32 R7, RZ, RZ, R244 ;  /* 0x000000ffff078224 */ /* 0x001fe400078e00f4 */
[----:B------:R0:W-:Y:S04]  /*10cb0*/  STS.U16 [R242+UR8+0x1100], R154 ;  /* 0x0011009af2007988 */ /* 0x0001e80008000408 */
[----:B------:R-:W-:Y:S04]  /*10cc0*/  STS.U16 [R242+UR8+0x1500], R20 ;  /* 0x00150014f2007988 */ /* 0x000fe80008000408 */
[----:B------:R-:W-:Y:S01]  /*10cd0*/  STS.U16 [R242+UR8+0x1900], R19 ;  /* 0x00190013f2007988 */ /* 0x000fe20008000408 */
[----:B0-----:R-:W-:-:S03]  /*10ce0*/  PRMT R154, RZ, 0x7610, R154 ;  /* 0x00007610ff9a7816 */ /* 0x001fc6000000009a */
[----:B------:R-:W-:Y:S04]  /*10cf0*/  STS.U16 [R242+UR8+0x1d00], R21 ;  /* 0x001d0015f2007988 */ /* 0x000fe80008000408 */
[----:B------:R0:W-:Y:S04]  /*10d00*/  STS.U16 [R242+UR8+0x2100], R213 ;  /* 0x002100d5f2007988 */ /* 0x0001e80008000408 */
[----:B------:R1:W-:Y:S01]  /*10d10*/  STS.U16 [R242+UR8+0x2500], R219 ;  /* 0x002500dbf2007988 */ /* 0x0003e20008000408 */
[----:B------:R-:W-:-:S03]  /*10d20*/  PRMT R152, RZ, 0x7610, R152 ;  /* 0x00007610ff987816 */ /* 0x000fc60000000098 */
[----:B0-----:R-:W4:Y:S04]  /*10d30*/  LDL R213, [R1+0x370] ;  /* 0x0003700001d57983 */ /* 0x001f280000100800 */
[----:B-1----:R-:W4:Y:S01]  /*10d40*/  LDL R219, [R1+0x36c] ;  /* 0x00036c0001db7983 */ /* 0x002f220000100800 */
[----:B---3--:R-:W-:-:S05]  /*10d50*/  @!P0 IMAD.MOV.U32 R6, RZ, RZ, R243 ;  /* 0x000000ffff068224 */ /* 0x008fca00078e00f3 */
[----:B------:R2:W3:Y:S02]  /*10d60*/  @!P0 LDG.E.U16 R155, desc[UR16][R6.64] ;  /* 0x00000010069b8981 */ /* 0x0004e4000c1e1500 */
[----:B--2---:R-:W-:Y:S02]  /*10d70*/  @!P0 IMAD.MOV.U32 R7, RZ, RZ, R234 ;  /* 0x000000ffff078224 */ /* 0x004fe400078e00ea */
[----:B------:R-:W-:Y:S02]  /*10d80*/  IMAD.MOV.U32 R234, RZ, RZ, R236 ;  /* 0x000000ffffea7224 */ /* 0x000fe400078e00ec */
[----:B------:R-:W-:Y:S01]  /*10d90*/  @!P0 IMAD.MOV.U32 R6, RZ, RZ, R233 ;  /* 0x000000ffff068224 */ /* 0x000fe200078e00e9 */
[----:B------:R-:W2:Y:S04]  /*10da0*/  LDL R236, [R1+0x38c] ;  /* 0x00038c0001ec7983 */ /* 0x000ea80000100800 */
[----:B------:R-:W3:Y:S04]  /*10db0*/  LDL R233, [R1+0x390] ;  /* 0x0003900001e97983 */ /* 0x000ee80000100800 */
[----:B------:R0:W3:Y:S02]  /*10dc0*/  @!P0 LDG.E.U16 R154, desc[UR16][R6.64] ;  /* 0x00000010069a8981 */ /* 0x0000e4000c1e1500 */
[----:B0-----:R-:W-:-:S02]  /*10dd0*/  @!P0 IMAD.MOV.U32 R6, RZ, RZ, R210 ;  /* 0x000000ffff068224 */ /* 0x001fc400078e00d2 */
[----:B------:R-:W-:Y:S01]  /*10de0*/  @!P0 IMAD.MOV.U32 R7, RZ, RZ, R211 ;  /* 0x000000ffff078224 */ /* 0x000fe200078e00d3 */
[----:B------:R-:W3:Y:S04]  /*10df0*/  LDL R210, [R1+0x350] ;  /* 0x0003500001d27983 */ /* 0x000ee80000100800 */
[----:B------:R-:W3:Y:S04]  /*10e00*/  LDL R211, [R1+0x34c] ;  /* 0x00034c0001d37983 */ /* 0x000ee80000100800 */
[----:B------:R4:W3:Y:S02]  /*10e10*/  @!P0 LDG.E.U16 R152, desc[UR16][R6.64] ;  /* 0x0000001006988981 */ /* 0x0008e4000c1e1500 */
[----:B----4-:R-:W-:-:S02]  /*10e20*/  @!P0 IMAD.MOV.U32 R6, RZ, RZ, R2 ;  /* 0x000000ffff068224 */ /* 0x010fc400078e0002 */
[----:B------:R-:W4:Y:S01]  /*10e30*/  LDL R2, [R1+0x330] ;  /* 0x0003300001027983 */ /* 0x000f220000100800 */
[----:B------:R-:W-:-:S03]  /*10e40*/  @!P0 IMAD.MOV.U32 R7, RZ, RZ, R209 ;  /* 0x000000ffff078224 */ /* 0x000fc600078e00d1 */
[----:B------:R-:W4:Y:S01]  /*10e50*/  LDL R209, [R1+0x32c] ;  /* 0x00032c0001d17983 */ /* 0x000f220000100800 */
[----:B------:R-:W-:Y:S02]  /*10e60*/  PRMT R23, RZ, 0x7610, R23 ;  /* 0x00007610ff177816 */ /* 0x000fe40000000017 */
[----:B------:R-:W-:-:S04]  /*10e70*/  PRMT R22, RZ, 0x7610, R22 ;  /* 0x00007610ff167816 */ /* 0x000fc80000000016 */
[----:B------:R2:W4:Y:S01]  /*10e80*/  @!P0 LDG.E.U16 R23, desc[UR16][R6.64] ;  /* 0x0000001006178981 */ /* 0x000522000c1e1500 */
[----:B------:R-:W-:Y:S01]  /*10e90*/  PRMT R21, RZ, 0x7610, R21 ;  /* 0x00007610ff157816 */ /* 0x000fe20000000015 */
[----:B------:R-:W-:Y:S01]  /*10ea0*/  IMAD.MOV.U32 R244, RZ, RZ, R241 ;  /* 0x000000fffff47224 */ /* 0x000fe200078e00f1 */
[----:B------:R-:W-:Y:S01]  /*10eb0*/  PRMT R20, RZ, 0x7610, R20 ;  /* 0x00007610ff147816 */ /* 0x000fe20000000014 */
[----:B------:R-:W-:Y:S02]  /*10ec0*/  IMAD.MOV.U32 R241, RZ, RZ, R237 ;  /* 0x000000fffff17224 */ /* 0x000fe400078e00ed */
[----:B------:R-:W-:Y:S02]  /*10ed0*/  IMAD.MOV.U32 R237, RZ, RZ, R143 ;  /* 0x000000ffffed7224 */ /* 0x000fe400078e008f */
[----:B------:R-:W4:Y:S01]  /*10ee0*/  LDL R143, [R1+0x310] ;  /* 0x00031000018f7983 */ /* 0x000f220000100800 */
[----:B--2---:R-:W-:Y:S02]  /*10ef0*/  @!P0 IMAD.MOV.U32 R7, RZ, RZ, R236 ;  /* 0x000000ffff078224 */ /* 0x004fe400078e00ec */
[----:B---3--:R-:W-:-:S05]  /*10f00*/  @!P0 IMAD.MOV.U32 R6, RZ, RZ, R233 ;  /* 0x000000ffff068224 */ /* 0x008fca00078e00e9 */
[----:B------:R0:W2:Y:S01]  /*10f10*/  @!P0 LDG.E.U16 R22, desc[UR16][R6.64] ;  /* 0x0000001006168981 */ /* 0x0000a2000c1e1500 */
[----:B------:R-:W-:-:S03]  /*10f20*/  IMAD.MOV.U32 R236, RZ, RZ, R146 ;  /* 0x000000ffffec7224 */ /* 0x000fc600078e0092 */
[----:B------:R-:W3:Y:S01]  /*10f30*/  LDL R146, [R1+0x30c] ;  /* 0x00030c0001927983 */ /* 0x000ee20000100800 */
[----:B0-----:R-:W-:Y:S02]  /*10f40*/  @!P0 IMAD.MOV.U32 R6, RZ, RZ, R213 ;  /* 0x000000ffff068224 */ /* 0x001fe400078e00d5 */
[----:B------:R-:W-:-:S05]  /*10f50*/  @!P0 IMAD.MOV.U32 R7, RZ, RZ, R219 ;  /* 0x000000ffff078224 */ /* 0x000fca00078e00db */
[----:B------:R0:W2:Y:S01]  /*10f60*/  @!P0 LDG.E.U16 R21, desc[UR16][R6.64] ;  /* 0x0000001006158981 */ /* 0x0000a2000c1e1500 */
[----:B------:R-:W-:-:S03]  /*10f70*/  IMAD.MOV.U32 R233, RZ, RZ, R147 ;  /* 0x000000ffffe97224 */ /* 0x000fc600078e0093 */
[----:B------:R-:W2:Y:S01]  /*10f80*/  LDL R147, [R1+0x2ec] ;  /* 0x0002ec0001937983 */ /* 0x000ea20000100800 */
[----:B0-----:R-:W-:Y:S02]  /*10f90*/  @!P0 IMAD.MOV.U32 R6, RZ, RZ, R210 ;  /* 0x000000ffff068224 */ /* 0x001fe400078e00d2 */
[----:B------:R-:W-:Y:S01]  /*10fa0*/  @!P0 IMAD.MOV.U32 R7, RZ, RZ, R211 ;  /* 0x000000ffff078224 */ /* 0x000fe200078e00d3 */
[----:B------:R-:W2:Y:S04]  /*10fb0*/  LDL R210, [R1+0x2d0] ;  /* 0x0002d00001d27983 */ /* 0x000ea80000100800 */
[----:B------:R4:W2:Y:S04]  /*10fc0*/  @!P0 LDG.E.U16 R20, desc[UR16][R6.64] ;  /* 0x0000001006148981 */ /* 0x0008a8000c1e1500 */
[----:B------:R-:W2:Y:S01]  /*10fd0*/  LDL R211, [R1+0x2cc] ;  /* 0x0002cc0001d37983 */ /* 0x000ea20000100800 */
[----:B----4-:R-:W-:-:S03]  /*10fe0*/  @!P0 IMAD.MOV.U32 R6, RZ, RZ, R2 ;  /* 0x000000ffff068224 */ /* 0x010fc600078e0002 */
[----:B------:R-:W4:Y:S01]  /*10ff0*/  LDL R2, [R1+0x2f0] ;  /* 0x0002f00001027983 */ /* 0x000f220000100800 */
[----:B------:R-:W-:-:S03]  /*11000*/  @!P0 IMAD.MOV.U32 R7, RZ, RZ, R209 ;  /* 0x000000ffff078224 */ /* 0x000fc600078e00d1 */
[----:B------:R-:W4:Y:S01]  /*11010*/  LDL R209, [R1+0x2b0] ;  /* 0x0002b00001d17983 */ /* 0x000f220000100800 */
[----:B------:R-:W-:Y:S02]  /*11020*/  PRMT R19, RZ, 0x7610, R19 ;  /* 0x00007610ff137816 */ /* 0x000fe40000000013 */
[----:B------:R-:W-:-:S04]  /*11030*/  PRMT R18, RZ, 0x7610, R18 ;  /* 0x00007610ff127816 */ /* 0x000fc80000000012 */
[----:B------:R0:W4:Y:S02]  /*11040*/  @!P0 LDG.E.U16 R19, desc[UR16][R6.64] ;  /* 0x0000001006138981 */ /* 0x000124000c1e1500 */
[----:B0-----:R-:W-:Y:S02]  /*11050*/  @!P0 IMAD.MOV.U32 R6, RZ, RZ, R143 ;  /* 0x000000ffff068224 */ /* 0x001fe400078e008f */
[----:B------:R-:W4:Y:S01]  /*11060*/  LDL.LU R143, [R1+0x28c] ;  /* 0x00028c00018f7983 */ /* 0x000f220000300800 */
[----:B------:R-:W-:Y:S02]  /*11070*/  PRMT R17, RZ, 0x7610, R17 ;  /* 0x00007610ff117816 */ /* 0x000fe40000000011 */
[----:B------:R-:W-:Y:S01]  /*11080*/  PRMT R16, RZ, 0x7610, R16 ;  /* 0x00007610ff107816 */ /* 0x000fe20000000010 */
[----:B------:R-:W-:Y:S02]  /*11090*/  IMAD.MOV.U32 R250, RZ, RZ, R205 ;  /* 0x000000fffffa7224 */ /* 0x000fe400078e00cd */
[----:B---3--:R-:W-:-:S02]  /*110a0*/  @!P0 IMAD.MOV.U32 R7, RZ, RZ, R146 ;  /* 0x000000ffff078224 */ /* 0x008fc400078e0092 */
[----:B------:R-:W3:Y:S04]  /*110b0*/  LDL.LU R146, [R1+0x290] ;  /* 0x0002900001927983 */ /* 0x000ee80000300800 */
[----:B------:R2:W3:Y:S02]  /*110c0*/  @!P0 LDG.E.U16 R18, desc[UR16][R6.64] ;  /* 0x0000001006128981 */ /* 0x0004e4000c1e1500 */
[----:B--2---:R-:W-:Y:S02]  /*110d0*/  @!P0 IMAD.MOV.U32 R7, RZ, RZ, R147 ;  /* 0x000000ffff078224 */ /* 0x004fe400078e0093 */
[----:B----4-:R-:W-:Y:S02]  /*110e0*/  @!P0 IMAD.MOV.U32 R6, RZ, RZ, R2 ;  /* 0x000000ffff068224 */ /* 0x010fe400078e0002 */
[----:B------:R-:W2:Y:S04]  /*110f0*/  LDL.LU R2, [R1+0x26c] ;  /* 0x00026c0001027983 */ /* 0x000ea80000300800 */
[----:B------:R-:W4:Y:S04]  /*11100*/  LDL.LU R147, [R1+0x270] ;  /* 0x0002700001937983 */ /* 0x000f280000300800 */
[----:B------:R0:W2:Y:S02]  /*11110*/  @!P0 LDG.E.U16 R17, desc[UR16][R6.64] ;  /* 0x0000001006118981 */ /* 0x0000a4000c1e1500 */
[----:B0-----:R-:W-:-:S02]  /*11120*/  @!P0 IMAD.MOV.U32 R6, RZ, RZ, R210 ;  /* 0x000000ffff068224 */ /* 0x001fc400078e00d2 */
[----:B------:R-:W-:-:S05]  /*11130*/  @!P0 IMAD.MOV.U32 R7, RZ, RZ, R211 ;  /* 0x000000ffff078224 */ /* 0x000fca00078e00d3 */
[----:B------:R0:W2:Y:S02]  /*11140*/  @!P0 LDG.E.U16 R16, desc[UR16][R6.64] ;  /* 0x0000001006108981 */ /* 0x0000a4000c1e1500 */
[----:B0-----:R-:W-:Y:S02]  /*11150*/  @!P0 IMAD.MOV.U32 R6, RZ, RZ, R209 ;  /* 0x000000ffff068224 */ /* 0x001fe400078e00d1 */
[----:B------:R-:W2:Y:S04]  /*11160*/  LDL R209, [R1+0x7c8] ;  /* 0x0007c80001d17983 */ /* 0x000ea80000100800 */
[----:B------:R-:W2:Y:S04]  /*11170*/  LDL.LU R205, [R1+0x250] ;  /* 0x0002500001cd7983 */ /* 0x000ea80000300800 */
[----:B------:R-:W-:Y:S04]  /*11180*/  STL [R1+0x884], R247 ;  /* 0x000884f701007387 */ /* 0x000fe80000100800 */
[----:B------:R-:W-:Y:S04]  /*11190*/  STL.64 [R1+0xad8], R150 ;  /* 0x000ad89601007387 */ /* 0x000fe80000100a00 */
[----:B------:R-:W-:Y:S01]  /*111a0*/  STL.64 [R1+0xad0], R148 ;  /* 0x000ad09401007387 */ /* 0x000fe20000100a00 */
[----:B------:R-:W-:Y:S01]  /*111b0*/  PRMT R15, RZ, 0x7610, R15 ;  /* 0x00007610ff0f7816 */ /* 0x000fe2000000000f */
[----:B------:R-:W-:Y:S01]  /*111c0*/  @!P0 IMAD.MOV.U32 R7, RZ, RZ, R247 ;  /* 0x000000ffff078224 */ /* 0x000fe200078e00f7 */
[----:B------:R-:W-:-:S04]  /*111d0*/  PRMT R14, RZ, 0x7610, R14 ;  /* 0x00007610ff0e7816 */ /* 0x000fc8000000000e */
[----:B------:R0:W2:Y:S01]  /*111e0*/  @!P0 LDG.E.U16 R15, desc[UR16][R6.64] ;  /* 0x00000010060f8981 */ /* 0x0000a2000c1e1500 */
[----:B------:R-:W-:Y:S01]  /*111f0*/  PRMT R11, RZ, 0x7610, R11 ;  /* 0x00007610ff0b7816 */ /* 0x000fe2000000000b */
[----:B0-----:R-:W-:Y:S01]  /*11200*/  @!P0 IMAD.MOV.U32 R7, RZ, RZ, R143 ;  /* 0x000000ffff078224 */ /* 0x001fe200078e008f */
[----:B------:R-:W-:Y:S02]  /*11210*/  PRMT R10, RZ, 0x7610, R10 ;  /* 0x00007610ff0a7816 */ /* 0x000fe4000000000a */
[----:B------:R-:W-:Y:S02]  /*11220*/  PRMT R9, RZ, 0x7610, R9 ;  /* 0x00007610ff097816 */ /* 0x000fe40000000009 */
[----:B------:R-:W-:Y:S02]  /*11230*/  PRMT R8, RZ, 0x7610, R8 ;  /* 0x00007610ff087816 */ /* 0x000fe40000000008 */
[----:B------:R-:W-:Y:S01]  /*11240*/  PRMT R5, RZ, 0x7610, R5 ;  /* 0x00007610ff057816 */ /* 0x000fe20000000005 */
[----:B---3--:R-:W-:-:S05]  /*11250*/  @!P0 IMAD.MOV.U32 R6, RZ, RZ, R146 ;  /* 0x000000ffff068224 */ /* 0x008fca00078e0092 */
[----:B------:R0:W3:Y:S04]  /*11260*/  @!P0 LDG.E.U16 R14, desc[UR16][R6.64] ;  /* 0x00000010060e8981 */ /* 0x0000e8000c1e1500 */
[----:B----4-:R-:W-:Y:S04]  /*11270*/  STL.64 [R1+0xac8], R146 ;  /* 0x000ac89201007387 */ /* 0x010fe80000100a00 */
[----:B------:R-:W-:Y:S04]  /*11280*/  STL.64 [R1+0xac0], R144 ;  /* 0x000ac09001007387 */ /* 0x000fe80000100a00 */
        /* <DEDUP_REMOVED lines=44> */
[----:B------:R-:W-:Y:S01]  /*11550*/  STL.64 [R1+0x958], R54 ;  /* 0x0009583601007387 */ /* 0x000fe20000100a00 */
[----:B0-----:R-:W-:-:S03]  /*11560*/  @!P0 IMAD.MOV.U32 R6, RZ, RZ, R147 ;  /* 0x000000ffff068224 */ /* 0x001fc600078e0093 */
[----:B------:R-:W-:Y:S01]  /*11570*/  STL.64 [R1+0x950], R52 ;  /* 0x0009503401007387 */ /* 0x000fe20000100a00 */
[----:B--2---:R-:W-:-:S03]  /*11580*/  @!P0 IMAD.MOV.U32 R7, RZ, RZ, R2 ;  /* 0x000000ffff078224 */ /* 0x004fc600078e0002 */
        /* <DEDUP_REMOVED lines=8> */
[----:B------:R0:W2:Y:S04]  /*11610*/  @!P0 LDG.E.U16 R11, desc[UR16][R6.64] ;  /* 0x00000010060b8981 */ /* 0x0000a8000c1e1500 */
[----:B------:R-:W-:Y:S04]  /*11620*/  STL.64 [R1+0x908], R34 ;  /* 0x0009082201007387 */ /* 0x000fe80000100a00 */
[----:B------:R-:W-:Y:S01]  /*11630*/  STL.64 [R1+0x900], R32 ;  /* 0x0009002001007387 */ /* 0x000fe20000100a00 */
[----:B0-----:R-:W-:-:S02]  /*11640*/  @!P0 IMAD.MOV.U32 R6, RZ, RZ, R205 ;  /* 0x000000ffff068224 */ /* 0x001fc400078e00cd */
[----:B------:R-:W-:Y:S01]  /*11650*/  @!P0 IMAD.MOV.U32 R7, RZ, RZ, R240 ;  /* 0x000000ffff078224 */ /* 0x000fe200078e00f0 */
[----:B------:R-:W-:Y:S04]  /*11660*/  STL.64 [R1+0x8f8], R30 ;  /* 0x0008f81e01007387 */ /* 0x000fe80000100a00 */
[----:B------:R-:W-:Y:S04]  /*11670*/  STL.64 [R1+0x8f0], R28 ;  /* 0x0008f01c01007387 */ /* 0x000fe80000100a00 */
[----:B------:R-:W-:Y:S04]  /*11680*/  STL.64 [R1+0x8e8], R26 ;  /* 0x0008e81a01007387 */ /* 0x000fe80000100a00 */
[----:B------:R-:W-:Y:S04]  /*11690*/  STL.64 [R1+0x8e0], R24 ;  /* 0x0008e01801007387 */ /* 0x000fe80000100a00 */
[----:B------:R0:W4:Y:S04]  /*116a0*/  @!P0 LDG.E.U16 R10, desc[UR16][R6.64] ;  /* 0x00000010060a8981 */ /* 0x000128000c1e1500 */
[----:B------:R-:W-:Y:S04]  /*116b0*/  STL [R1+0x844], R240 ;  /* 0x000844f001007387 */ /* 0x000fe80000100800 */
[----:B------:R-:W-:Y:S01]  /*116c0*/  STL [R1+0x84c], R251 ;  /* 0x00084cfb01007387 */ /* 0x000fe20000100800 */
[----:B0-----:R-:W-:-:S02]  /*116d0*/  @!P0 IMAD.MOV.U32 R6, RZ, RZ, R251 ;  /* 0x000000ffff068224 */ /* 0x001fc400078e00fb */
[----:B------:R-:W-:Y:S01]  /*116e0*/  @!P0 IMAD.MOV.U32 R7, RZ, RZ, R246 ;  /* 0x000000ffff078224 */ /* 0x000fe200078e00f6 */
[----:B------:R-:W-:Y:S04]  /*116f0*/  STL [R1+0x848], R246 ;  /* 0x000848f601007387 */ /* 0x000fe80000100800 */
[----:B------:R-:W-:Y:S04]  /*11700*/  STL [R1+0x854], R252 ;  /* 0x000854fc01007387 */ /* 0x000fe80000100800 */
[----:B------:R0:W-:Y:S04]  /*11710*/  STL [R1+0x850], R4 ;  /* 0x0008500401007387 */ /* 0x0001e80000100800 */
[----:B------:R1:W4:Y:S04]  /*11720*/  @!P0 LDG.E.U16 R9, desc[UR16][R6.64] ;  /* 0x0000001006098981 */ /* 0x000328000c1e1500 */
[----:B------:R-:W-:Y:S04]  /*11730*/  STL [R1+0x85c], R249 ;  /* 0x00085cf901007387 */ /* 0x000fe80000100800 */
[----:B------:R-:W-:Y:S01]  /*11740*/  STL [R1+0x858], R248 ;  /* 0x000858f801007387 */ /* 0x000fe20000100800 */
[----:B-1----:R-:W-:-:S03]  /*11750*/  @!P0 IMAD.MOV.U32 R7, RZ, RZ, R4 ;  /* 0x000000ffff078224 */ /* 0x002fc600078e0004 */
[----:B0-----:R-:W3:Y:S01]  /*11760*/  LDL R4, [R1+0x7c4] ;  /* 0x0007c40001047983 */ /* 0x001ee20000100800 */
[----:B------:R-:W-:-:S03]  /*11770*/  @!P0 IMAD.MOV.U32 R6, RZ, RZ, R252 ;  /* 0x000000ffff068224 */ /* 0x000fc600078e00fc */
[----:B------:R-:W4:Y:S04]  /*11780*/  LDL.LU.64 R24, [R1] ;  /* 0x0000000001187983 */ /* 0x000f280000300a00 */
[----:B------:R-:W4:Y:S04]  /*11790*/  LDL.LU.64 R26, [R1+0x8] ;  /* 0x00000800011a7983 */ /* 0x000f280000300a00 */
[----:B------:R-:W4:Y:S04]  /*117a0*/  LDL.LU.64 R28, [R1+0x10] ;  /* 0x00001000011c7983 */ /* 0x000f280000300a00 */
[----:B------:R-:W4:Y:S04]  /*117b0*/  LDL.LU.64 R30, [R1+0x18] ;  /* 0x00001800011e7983 */ /* 0x000f280000300a00 */
[----:B------:R-:W4:Y:S04]  /*117c0*/  LDL.LU.64 R32, [R1+0x20] ;  /* 0x0000200001207983 */ /* 0x000f280000300a00 */
[----:B------:R-:W4:Y:S04]  /*117d0*/  LDL.LU.64 R34, [R1+0x28] ;  /* 0x0000280001227983 */ /* 0x000f280000300a00 */
[----:B------:R-:W4:Y:S04]  /*117e0*/  LDL.LU.64 R36, [R1+0x30] ;  /* 0x0000300001247983 */ /* 0x000f280000300a00 */
[----:B------:R-:W4:Y:S04]  /*117f0*/  LDL.LU.64 R38, [R1+0x38] ;  /* 0x0000380001267983 */ /* 0x000f280000300a00 */
[----:B------:R0:W4:Y:S04]  /*11800*/  @!P0 LDG.E.U16 R8, desc[UR16][R6.64] ;  /* 0x0000001006088981 */ /* 0x000128000c1e1500 */
[----:B------:R-:W4:Y:S04]  /*11810*/  LDL.LU.64 R40, [R1+0x40] ;  /* 0x0000400001287983 */ /* 0x000f280000300a00 */
[----:B------:R-:W4:Y:S01]  /*11820*/  LDL.LU.64 R42, [R1+0x48] ;  /* 0x00004800012a7983 */ /* 0x000f220000300a00 */
[----:B0-----:R-:W-:-:S02]  /*11830*/  @!P0 IMAD.MOV.U32 R6, RZ, RZ, R249 ;  /* 0x000000ffff068224 */ /* 0x001fc400078e00f9 */
[----:B------:R-:W-:Y:S01]  /*11840*/  @!P0 IMAD.MOV.U32 R7, RZ, RZ, R248 ;  /* 0x000000ffff078224 */ /* 0x000fe200078e00f8 */
[----:B------:R-:W4:Y:S04]  /*11850*/  LDL.LU.64 R44, [R1+0x50] ;  /* 0x00005000012c7983 */ /* 0x000f280000300a00 */
[----:B------:R-:W4:Y:S04]  /*11860*/  LDL.LU.64 R46, [R1+0x58] ;  /* 0x00005800012e7983 */ /* 0x000f280000300a00 */
[----:B------:R-:W4:Y:S04]  /*11870*/  LDL.LU.64 R48, [R1+0x60] ;  /* 0x0000600001307983 */ /* 0x000f280000300a00 */
[----:B------:R-:W4:Y:S04]  /*11880*/  LDL.LU.64 R50, [R1+0x68] ;  /* 0x0000680001327983 */ /* 0x000f280000300a00 */
[----:B------:R-:W4:Y:S04]  /*11890*/  @!P0 LDG.E.U16 R5, desc[UR16][R6.64] ;  /* 0x0000001006058981 */ /* 0x000f28000c1e1500 */
[----:B------:R-:W4:Y:S04]  /*118a0*/  LDL.LU.64 R52, [R1+0x70] ;  /* 0x0000700001347983 */ /* 0x000f280000300a00 */
        /* <DEDUP_REMOVED lines=103> */
[----:B---3--:R-:W-:Y:S04]  /*11f20*/  STS.U16 [R4+UR8+0x7f00], R239 ;  /* 0x007f00ef04007988 */ /* 0x008fe80008000408 */
        /* <DEDUP_REMOVED lines=26> */
[----:B--2---:R-:W-:Y:S04]  /*120d0*/  STS.U16 [R4+UR8+0x6b00], R11 ;  /* 0x006b000b04007988 */ /* 0x004fe80008000408 */
[----:B----4-:R-:W-:Y:S04]  /*120e0*/  STS.U16 [R4+UR8+0x6f00], R10 ;  /* 0x006f000a04007988 */ /* 0x010fe80008000408 */
[----:B------:R-:W-:Y:S04]  /*120f0*/  STS.U16 [R4+UR8+0x7300], R9 ;  /* 0x0073000904007988 */ /* 0x000fe80008000408 */
[----:B------:R-:W-:Y:S04]  /*12100*/  STS.U16 [R4+UR8+0x7700], R8 ;  /* 0x0077000804007988 */ /* 0x000fe80008000408 */
[----:B------:R-:W-:Y:S01]  /*12110*/  STS.U16 [R4+UR8+0x7b00], R5 ;  /* 0x007b000504007988 */ /* 0x000fe20008000408 */
[----:B------:R0:W-:Y:S06]  /*12120*/  MEMBAR.ALL.CTA ;  /* 0x0000000000007992 */ /* 0x0001ec0000008000 */
[----:B0-----:R-:W0:Y:S02]  /*12130*/  FENCE.VIEW.ASYNC.S ;  /* 0x00000000000073c6 */ /* 0x001e240000000000 */
[----:B0-----:R-:W-:Y:S06]  /*12140*/  BAR.SYNC.DEFER_BLOCKING 0x0 ;  /* 0x0000000000007b1d */ /* 0x001fec0000010000 */
[----:B------:R-:W-:Y:S01]  /*12150*/  UMOV UR13, 0x40000040 ;  /* 0x40000040000d7882 */ /* 0x000fe20000000000 */
[----:B------:R-:W-:-:S06]  /*12160*/  WARPGROUP.ARRIVE ;  /* 0x00000000000079c5 */ /* 0x000fcc0000000000 */
[----:B------:R-:W-:Y:S03]  /*12170*/  HGMMA.64x256x16.F32.BF16 R24, gdesc[UR12].tnspA, R24, gsb0 ;  /* 0x23e000000c1879f0 */ /* 0x000fe60008001818 */
[----:B------:R-:W-:Y:S02]  /*12180*/  WARPGROUP.DEPBAR.LE gsb0, 0x0 ;  /* 0x00008000000079c5 */ /* 0x000fe40000010000 */
[----:B------:R-:W-:-:S15]  /*12190*/  WARPGROUP.ARRIVE ;  /* 0x00000000000079c5 */ /* 0x000fde0000000000 */
[----:B------:R-:W-:-:S08]  /*121a0*/  NOP ;  /* 0x0000000000007918 */ /* 0x000fd00000000000 */
        /* <DEDUP_REMOVED lines=10> */
[----:B------:R-:W-:Y:S04]  /*12250*/  STL.64 [R1], R24 ;  /* 0x0000001801007387 */ /* 0x000fe80000100a00 */
        /* <DEDUP_REMOVED lines=62> */
[----:B------:R0:W-:Y:S04]  /*12640*/  STL.64 [R1+0x1f8], R150 ;  /* 0x0001f89601007387 */ /* 0x0001e80000100a00 */
[----:B0-----:R-:W2:Y:S04]  /*12650*/  LDL.LU.64 R150, [R1+0xad8] ;  /* 0x000ad80001967983 */ /* 0x001ea80000300a00 */
[----:B------:R-:W3:Y:S04]  /*12660*/  LDL.LU.64 R148, [R1+0xad0] ;  /* 0x000ad00001947983 */ /* 0x000ee80000300a00 */
[----:B------:R-:W4:Y:S04]  /*12670*/  LDL.LU.64 R146, [R1+0xac8] ;  /* 0x000ac80001927983 */ /* 0x000f280000300a00 */
[----:B------:R-:W2:Y:S04]  /*12680*/  LDL.LU.64 R144, [R1+0xac0] ;  /* 0x000ac00001907983 */ /* 0x000ea80000300a00 */
[----:B------:R-:W3:Y:S04]  /*12690*/  LDL.LU.64 R142, [R1+0xab8] ;  /* 0x000ab800018e7983 */ /* 0x000ee80000300a00 */
[----:B------:R-:W2:Y:S04]  /*126a0*/  LDL.LU.64 R140, [R1+0xab0] ;  /* 0x000ab000018c7983 */ /* 0x000ea80000300a00 */
[----:B------:R-:W2:Y:S01]  /*126b0*/  LDL.LU.64 R138, [R1+0xaa8] ;  /* 0x000aa800018a7983 */ /* 0x000ea20000300a00 */
[----:B------:R-:W-:-:S03]  /*126c0*/  IMAD.MOV.U32 R246, RZ, RZ, R2 ;  /* 0x000000fffff67224 */ /* 0x000fc600078e0002 */
[----:B------:R-:W2:Y:S01]  /*126d0*/  LDL.LU.64 R136, [R1+0xaa0] ;  /* 0x000aa00001887983 */ /* 0x000ea20000300a00 */
[----:B------:R-:W-:-:S03]  /*126e0*/  IMAD.MOV.U32 R240, RZ, RZ, R237 ;  /* 0x000000fffff07224 */ /* 0x000fc600078e00ed */
[----:B------:R-:W2:Y:S01]  /*126f0*/  LDL.LU.64 R134, [R1+0xa98] ;  /* 0x000a980001867983 */ /* 0x000ea20000300a00 */
[----:B------:R-:W-:-:S03]  /*12700*/  IMAD.MOV.U32 R2, RZ, RZ, R238 ;  /* 0x000000ffff027224 */ /* 0x000fc600078e00ee */
[----:B------:R-:W2:Y:S01]  /*12710*/  LDL.LU.64 R132, [R1+0xa90] ;  /* 0x000a900001847983 */ /* 0x000ea20000300a00 */
[----:B------:R-:W-:-:S03]  /*12720*/  IMAD.MOV.U32 R239, RZ, RZ, R126 ;  /* 0x000000ffffef7224 */ /* 0x000fc600078e007e */
[----:B------:R-:W2:Y:S01]  /*12730*/  LDL.LU.64 R130, [R1+0xa88] ;  /* 0x000a880001827983 */ /* 0x000ea20000300a00 */
[----:B------:R-:W-:Y:S02]  /*12740*/  IMAD.MOV.U32 R242, RZ, RZ, R244 ;  /* 0x000000fffff27224 */ /* 0x000fe400078e00f4 */
[----:B------:R-:W-:Y:S01]  /*12750*/  IMAD.MOV.U32 R248, RZ, RZ, R234 ;  /* 0x000000fffff87224 */ /* 0x000fe200078e00ea */
[----:B------:R-:W2:Y:S01]  /*12760*/  LDL.LU.64 R128, [R1+0xa80] ;  /* 0x000a800001807983 */ /* 0x000ea20000300a00 */
[----:B------:R-:W-:Y:S02]  /*12770*/  IMAD.MOV.U32 R251, RZ, RZ, R236 ;  /* 0x000000fffffb7224 */ /* 0x000fe400078e00ec */
[----:B------:R-:W-:Y:S01]  /*12780*/  IMAD.MOV.U32 R238, RZ, RZ, R125 ;  /* 0x000000ffffee7224 */ /* 0x000fe200078e007d */
[----:B------:R-:W2:Y:S01]  /*12790*/  LDL.LU.64 R126, [R1+0xa78] ;  /* 0x000a7800017e7983 */ /* 0x000ea20000300a00 */
[----:B------:R-:W-:Y:S02]  /*127a0*/  IMAD.MOV.U32 R237, RZ, RZ, R124 ;  /* 0x000000ffffed7224 */ /* 0x000fe400078e007c */
[----:B------:R-:W-:Y:S01]  /*127b0*/  IMAD.MOV.U32 R244, RZ, RZ, R232 ;  /* 0x000000fffff47224 */ /* 0x000fe200078e00e8 */
[----:B------:R-:W2:Y:S01]  /*127c0*/  LDL.LU.64 R124, [R1+0xa70] ;  /* 0x000a7000017c7983 */ /* 0x000ea20000300a00 */
[----:B------:R-:W-:-:S02]  /*127d0*/  IMAD.MOV.U32 R249, RZ, RZ, R233 ;  /* 0x000000fffff97224 */ /* 0x000fc400078e00e9 */
[----:B------:R-:W-:Y:S02]  /*127e0*/  IMAD.MOV.U32 R236, RZ, RZ, R123 ;  /* 0x000000ffffec7224 */ /* 0x000fe400078e007b */
[----:B------:R-:W-:Y:S02]  /*127f0*/  IMAD.MOV.U32 R234, RZ, RZ, R122 ;  /* 0x000000ffffea7224 */ /* 0x000fe400078e007a */
[----:B------:R-:W-:Y:S01]  /*12800*/  IMAD.MOV.U32 R233, RZ, RZ, R121 ;  /* 0x000000ffffe97224 */ /* 0x000fe200078e0079 */
[----:B------:R-:W2:Y:S01]  /*12810*/  LDL.LU.64 R122, [R1+0xa68] ;  /* 0x000a6800017a7983 */ /* 0x000ea20000300a00 */
[----:B------:R-:W-:Y:S02]  /*12820*/  IMAD.MOV.U32 R232, RZ, RZ, R120 ;  /* 0x000000ffffe87224 */ /* 0x000fe400078e0078 */
[----:B------:R-:W-:Y:S01]  /*12830*/  IMAD.MOV.U32 R231, RZ, RZ, R119 ;  /* 0x000000ffffe77224 */ /* 0x000fe200078e0077 */
[----:B------:R-:W2:Y:S01]  /*12840*/  LDL.LU.64 R120, [R1+0xa60] ;  /* 0x000a600001787983 */ /* 0x000ea20000300a00 */
[----:B------:R-:W-:-:S02]  /*12850*/  IMAD.MOV.U32 R230, RZ, RZ, R118 ;  /* 0x000000ffffe67224 */ /* 0x000fc400078e0076 */
        /* <DEDUP_REMOVED lines=30> */
[----:B------:R-:W-:Y:S02]  /*12a40*/  IMAD.MOV.U32 R210, RZ, RZ, R98 ;  /* 0x000000ffffd27224 */ /* 0x000fe400078e0062 */
[----:B------:R-:W-:Y:S01]  /*12a50*/  IMAD.MOV.U32 R250, RZ, RZ, R206 ;  /* 0x000000fffffa7224 */ /* 0x000fe200078e00ce */
[----:B------:R-:W2:Y:S01]  /*12a60*/  LDL.LU.64 R98, [R1+0xa08] ;  /* 0x000a080001627983 */ /* 0x000ea20000300a00 */
[----:B------:R-:W-:Y:S02]  /*12a70*/  IMAD.MOV.U32 R209, RZ, RZ, R97 ;  /* 0x000000ffffd17224 */ /* 0x000fe400078e0061 */
[----:B------:R-:W-:-:S02]  /*12a80*/  IMAD.MOV.U32 R208, RZ, RZ, R96 ;  /* 0x000000ffffd07224 */ /* 0x000fc400078e0060 */
[----:B------:R-:W-:Y:S01]  /*12a90*/  IMAD.MOV.U32 R252, RZ, RZ, R205 ;  /* 0x000000fffffc7224 */ /* 0x000fe200078e00cd */
[----:B------:R-:W2:Y:S01]  /*12aa0*/  LDL.LU.64 R96, [R1+0xa00] ;  /* 0x000a000001607983 */ /* 0x000ea20000300a00 */
[----:B------:R-:W-:Y:S02]  /*12ab0*/  IMAD.MOV.U32 R4, RZ, RZ, R204 ;  /* 0x000000ffff047224 */ /* 0x000fe400078e00cc */
[----:B------:R-:W-:Y:S02]  /*12ac0*/  IMAD.MOV.U32 R207, RZ, RZ, R95 ;  /* 0x000000ffffcf7224 */ /* 0x000fe400078e005f */
[----:B------:R-:W-:Y:S02]  /*12ad0*/  IMAD.MOV.U32 R206, RZ, RZ, R94 ;  /* 0x000000ffffce7224 */ /* 0x000fe400078e005e */
[----:B------:R-:W-:Y:S01]  /*12ae0*/  IMAD.MOV.U32 R243, RZ, RZ, R203 ;  /* 0x000000fffff37224 */ /* 0x000fe200078e00cb */
[----:B------:R-:W2:Y:S01]  /*12af0*/  LDL.LU.64 R94, [R1+0x9f8] ;  /* 0x0009f800015e7983 */ /* 0x000ea20000300a00 */
[----:B------:R-:W-:-:S02]  /*12b00*/  IMAD.MOV.U32 R205, RZ, RZ, R93 ;  /* 0x000000ffffcd7224 */ /* 0x000fc400078e005d */
        /* <DEDUP_REMOVED lines=102> */
[----:B------:R-:W-:-:S03]  /*13170*/  IMAD.MOV.U32 R5, RZ, RZ, R24 ;  /* 0x000000ffff057224 */ /* 0x000fc600078e0018 */
[----:B------:R-:W2:Y:S04]  /*13180*/  LDL.LU.64 R24, [R1+0x8e0] ;  /* 0x0008e00001187983 */ /* 0x000ea80000300a00 */
[----:B------:R-:W-:Y:S04]  /*13190*/  STL [R1+0x8a0], R224 ;  /* 0x0008a0e001007387 */ /* 0x000fe80000100800 */
[----:B------:R4:W-:Y:S04]  /*131a0*/  STL [R1+0x89c], R225 ;  /* 0x00089ce101007387 */ /* 0x0009e80000100800 */
[----:B------:R0:W-:Y:S04]  /*131b0*/  STL [R1+0x898], R226 ;  /* 0x000898e201007387 */ /* 0x0001e80000100800 */
[----:B------:R2:W-:Y:S01]  /*131c0*/  STL [R1+0x894], R227 ;  /* 0x000894e301007387 */ /* 0x0005e20000100800 */
[----:B----4-:R-:W-:-:S02]  /*131d0*/  IMAD.MOV.U32 R225, RZ, RZ, R146 ;  /* 0x000000ffffe17224 */ /* 0x010fc400078e0092 */
[----:B---3--:R-:W-:Y:S02]  /*131e0*/  IMAD.MOV.U32 R224, RZ, RZ, R142 ;  /* 0x000000ffffe07224 */ /* 0x008fe400078e008e */
[----:B0-----:R-:W-:Y:S02]  /*131f0*/  IMAD.MOV.U32 R226, RZ, RZ, R143 ;  /* 0x000000ffffe27224 */ /* 0x001fe400078e008f */
[----:B--2---:R-:W-:Y:S02]  /*13200*/  IMAD.MOV.U32 R227, RZ, RZ, R141 ;  /* 0x000000ffffe37224 */ /* 0x004fe400078e008d */
[----:B------:R-:W2:Y:S04]  /*13210*/  LDL.LU R141, [R1+0x8d8] ;  /* 0x0008d800018d7983 */ /* 0x000ea80000300800 */
[----:B------:R-:W2:Y:S04]  /*13220*/  LDL.LU R142, [R1+0x8d4] ;  /* 0x0008d400018e7983 */ /* 0x000ea80000300800 */
[----:B------:R-:W2:Y:S04]  /*13230*/  LDL.LU R143, [R1+0x8d0] ;  /* 0x0008d000018f7983 */ /* 0x000ea80000300800 */
[----:B------:R0:W-:Y:S02]  /*13240*/  STL [R1+0x890], R228 ;  /* 0x000890e401007387 */ /* 0x0001e40000100800 */
[----:B0-----:R-:W-:-:S02]  /*13250*/  IMAD.MOV.U32 R228, RZ, RZ, R144 ;  /* 0x000000ffffe47224 */ /* 0x001fc400078e0090 */
[----:B------:R-:W2:Y:S04]  /*13260*/  LDL.LU R144, [R1+0x8cc] ;  /* 0x0008cc0001907983 */ /* 0x000ea80000300800 */
[----:B------:R0:W-:Y:S02]  /*13270*/  STL [R1+0x88c], R229 ;  /* 0x00088ce501007387 */ /* 0x0001e40000100800 */
[----:B0-----:R-:W-:Y:S02]  /*13280*/  IMAD.MOV.U32 R229, RZ, RZ, R145 ;  /* 0x000000ffffe57224 */ /* 0x001fe400078e0091 */
        /* <DEDUP_REMOVED lines=19> */
[----:B------:R-:W3:Y:S04]  /*133c0*/  LDL.LU R235, [R1+0x8ac] ;  /* 0x0008ac0001eb7983 */ /* 0x000ee80000300800 */
[----:B------:R-:W-:Y:S04]  /*133d0*/  STL [R1+0x868], R237 ;  /* 0x000868ed01007387 */ /* 0x000fe80000100800 */
[----:B------:R0:W-:Y:S04]  /*133e0*/  STL [R1+0x864], R238 ;  /* 0x000864ee01007387 */ /* 0x0001e80000100800 */
[----:B0-----:R-:W4:Y:S04]  /*133f0*/  LDL R238, [R1+0x7d0] ;  /* 0x0007d00001ee7983 */ /* 0x001f280000100800 */
[----:B------:R0:W-:Y:S01]  /*13400*/  STL [R1+0x860], R239 ;  /* 0x000860ef01007387 */ /* 0x0001e20000100800 */
[----:B------:R-:W-:-:S02]  /*13410*/  IMAD.MOV.U32 R237, RZ, RZ, R153 ;  /* 0x000000ffffed7224 */ /* 0x000fc400078e0099 */
[----:B------:R-:W1:Y:S01]  /*13420*/  LDC R153, c[0x0][0x238] ;  /* 0x00008e00ff997b82 */ /* 0x000e620000000800 */
[----:B---3--:R-:W-:-:S05]  /*13430*/  VIADD R235, R235, 0x1 ;  /* 0x00000001ebeb7836 */ /* 0x008fca0000000000 */
[----:B----4-:R-:W-:Y:S02]  /*13440*/  ISETP.NE.U32.AND P0, PT, R235, R238, PT ;  /* 0x000000eeeb00720c */ /* 0x010fe40003f05070 */
[----:B------:R-:W3:Y:S01]  /*13450*/  LDL.LU R238, [R1+0x7a0] ;  /* 0x0007a00001ee7983 */ /* 0x000ee20000300800 */
[----:B-1----:R-:W-:-:S03]  /*13460*/  IMAD.SHL.U32 R153, R153, 0x40, RZ ;  /* 0x0000004099997824 */ /* 0x002fc600078e00ff */
[----:B0-----:R-:W4:Y:S01]  /*13470*/  LDL.LU R239, [R1+0x798] ;  /* 0x0007980001ef7983 */ /* 0x001f220000300800 */
[----:B------:R-:W-:-:S05]  /*13480*/  IMAD.SHL.U32 R153, R153, 0x2, RZ ;  /* 0x0000000299997824 */ /* 0x000fca00078e00ff */
[----:B---3--:R-:W-:-:S05]  /*13490*/  IADD3 R238, P5, R238, R153, RZ ;  /* 0x00000099eeee7210 */ /* 0x008fca0007fbe0ff */
[----:B------:R0:W-:Y:S04]  /*134a0*/  STL [R1+0x7a0], R238 ;  /* 0x0007a0ee01007387 */ /* 0x0001e80000100800 */
[----:B0-----:R-:W3:Y:S01]  /*134b0*/  LDL.LU R238, [R1+0x790] ;  /* 0x0007900001ee7983 */ /* 0x001ee20000300800 */
[-C--:B----4-:R-:W-:Y:S02]  /*134c0*/  IADD3 R239, P6, R239, R153.reuse, RZ ;  /* 0x00000099efef7210 */ /* 0x090fe40007fde0ff */
[-C--:B------:R-:W-:Y:S02]  /*134d0*/  IADD3 R12, P2, R12, R153.reuse, RZ ;  /* 0x000000990c0c7210 */ /* 0x080fe40007f5e0ff */
[-C--:B------:R-:W-:Y:S01]  /*134e0*/  IADD3 R0, P3, R0, R153.reuse, RZ ;  /* 0x0000009900007210 */ /* 0x080fe20007f7e0ff */
[----:B------:R-:W-:Y:S04]  /*134f0*/  STL [R1+0x798], R239 ;  /* 0x000798ef01007387 */ /* 0x000fe80000100800 */
[----:B------:R0:W-:Y:S04]  /*13500*/  STL [R1+0x788], R12 ;  /* 0x0007880c01007387 */ /* 0x0001e80000100800 */
[----:B0-----:R-:W4:Y:S01]  /*13510*/  LDL.LU R12, [R1+0x8a8] ;  /* 0x0008a800010c7983 */ /* 0x001f220000300800 */
[----:B---3--:R-:W-:-:S05]  /*13520*/  IADD3 R238, P1, R238, R153, RZ ;  /* 0x00000099eeee7210 */ /* 0x008fca0007f3e0ff */
[----:B------:R-:W-:Y:S04]  /*13530*/  STL [R1+0x790], R238 ;  /* 0x000790ee01007387 */ /* 0x000fe80000100800 */
[----:B------:R0:W-:Y:S04]  /*13540*/  STL [R1+0x780], R0 ;  /* 0x0007800001007387 */ /* 0x0001e80000100800 */
[----:B0-----:R-:W4:Y:S04]  /*13550*/  LDL.LU R0, [R1+0x8a4] ;  /* 0x0008a40001007983 */ /* 0x001f280000300800 */
[----:B------:R-:W3:Y:S01]  /*13560*/  LDL.LU R238, [R1+0x778] ;  /* 0x0007780001ee7983 */ /* 0x000ee20000300800 */
[----:B------:R-:W-:-:S03]  /*13570*/  IADD3 R13, P4, R13, R153, RZ ;  /* 0x000000990d0d7210 */ /* 0x000fc60007f9e0ff */
[----:B------:R-:W2:Y:S02]  /*13580*/  LDL.LU R239, [R1+0x79c] ;  /* 0x00079c0001ef7983 */ /* 0x000ea40000300800 */
[----:B----4-:R-:W-:Y:S01]  /*13590*/  IMAD.X R12, R12, 0x1, R0, P4 ;  /* 0x000000010c0c7824 */ /* 0x010fe200020e0600 */
[----:B---3--:R-:W-:-:S05]  /*135a0*/  IADD3 R238, P4, R238, R153, RZ ;  /* 0x00000099eeee7210 */ /* 0x008fca0007f9e0ff */
[----:B------:R0:W-:Y:S04]  /*135b0*/  STL [R1+0x778], R238 ;  /* 0x000778ee01007387 */ /* 0x0001e80000100800 */
[----:B0-----:R-:W3:Y:S01]  /*135c0*/  LDL.LU R238, [R1+0x770] ;  /* 0x0007700001ee7983 */ /* 0x001ee20000300800 */
[----:B--2---:R-:W-:-:S05]  /*135d0*/  IMAD.X R239, R239, 0x1, R0, P5 ;  /* 0x00000001efef7824 */ /* 0x004fca00028e0600 */
[----:B------:R0:W-:Y:S04]  /*135e0*/  STL [R1+0x79c], R239 ;  /* 0x00079cef01007387 */ /* 0x0001e80000100800 */
[----:B0-----:R-:W2:Y:S01]  /*135f0*/  LDL.LU R239, [R1+0x794] ;  /* 0x0007940001ef7983 */ /* 0x001ea20000300800 */
        /* <DEDUP_REMOVED lines=112> */
[----:B------:R-:W-:Y:S01]  /*13d00*/  STL [R1+0x704], R239 ;  /* 0x000704ef01007387 */ /* 0x000fe20000100800 */
[----:B---3--:R-:W-:-:S05]  /*13d10*/  IADD3 R238, P6, R238, R153, RZ ;  /* 0x00000099eeee7210 */ /* 0x008fca0007fde0ff */
[----:B------:R0:W-:Y:S04]  /*13d20*/  STL [R1+0x6d8], R238 ;  /* 0x0006d8ee01007387 */ /* 0x0001e80000100800 */
[----:B0-----:R-:W2:Y:S02]  /*13d30*/  LDL.LU R238, [R1+0x6fc] ;  /* 0x0006fc0001ee7983 */ /* 0x001ea40000300800 */
[----:B--2---:R-:W-:-:S05]  /*13d40*/  IMAD.X R238, R238, 0x1, R0, P1 ;  /* 0x00000001eeee7824 */ /* 0x004fca00008e0600 */
[----:B------:R0:W-:Y:S04]  /*13d50*/  STL [R1+0x6fc], R238 ;  /* 0x0006fcee01007387 */ /* 0x0001e80000100800 */
[----:B------:R-:W2:Y:S04]  /*13d60*/  LDL.LU R239, [R1+0x6d0] ;  /* 0x0006d00001ef7983 */ /* 0x000ea80000300800 */
[----:B0-----:R-:W3:Y:S01]  /*13d70*/  LDL.LU R238, [R1+0x6f4] ;  /* 0x0006f40001ee7983 */ /* 0x001ee20000300800 */
[----:B--2---:R-:W-:Y:S01]  /*13d80*/  IADD3 R239, P1, R239, R153, RZ ;  /* 0x00000099efef7210 */ /* 0x004fe20007f3e0ff */
[----:B---3--:R-:W-:-:S04]  /*13d90*/  IMAD.X R238, R238, 0x1, R0, P2 ;  /* 0x00000001eeee7824 */ /* 0x008fc800010e0600 */
[----:B------:R0:W-:Y:S04]  /*13da0*/  STL [R1+0x6d0], R239 ;  /* 0x0006d0ef01007387 */ /* 0x0001e80000100800 */
[----:B------:R1:W-:Y:S04]  /*13db0*/  STL [R1+0x6f4], R238 ;  /* 0x0006f4ee01007387 */ /* 0x0003e80000100800 */
[----:B0-----:R-:W2:Y:S04]  /*13dc0*/  LDL.LU R239, [R1+0x6c8] ;  /* 0x0006c80001ef7983 */ /* 0x001ea80000300800 */
[----:B-1----:R-:W3:Y:S01]  /*13dd0*/  LDL.LU R238, [R1+0x6ec] ;  /* 0x0006ec0001ee7983 */ /* 0x002ee20000300800 */
        /* <DEDUP_REMOVED lines=206> */
[----:B------:R-:W-:Y:S04]  /*14ac0*/  STL [R1+0x5b8], R239 ;  /* 0x0005b8ef01007387 */ /* 0x000fe80000100800 */
[----:B------:R0:W-:Y:S02]  /*14ad0*/  STL [R1+0x5dc], R238 ;  /* 0x0005dcee01007387 */ /* 0x0001e40000100800 */
[----:B0-----:R-:W-:Y:S02]  /*14ae0*/  IMAD.MOV.U32 R238, RZ, RZ, R237 ;  /* 0x000000ffffee7224 */ /* 0x001fe400078e00ed */
[----:B------:R-:W-:Y:S02]  /*14af0*/  IMAD.MOV.U32 R237, RZ, RZ, R236 ;  /* 0x000000ffffed7224 */ /* 0x000fe400078e00ec */
[----:B------:R-:W-:-:S02]  /*14b00*/  IMAD.MOV.U32 R236, RZ, RZ, R234 ;  /* 0x000000ffffec7224 */ /* 0x000fc400078e00ea */
[----:B------:R-:W-:Y:S02]  /*14b10*/  IMAD.MOV.U32 R234, RZ, RZ, R230 ;  /* 0x000000ffffea7224 */ /* 0x000fe400078e00e6 */
[----:B------:R-:W-:Y:S02]  /*14b20*/  IMAD.MOV.U32 R230, RZ, RZ, R229 ;  /* 0x000000ffffe67224 */ /* 0x000fe400078e00e5 */
[----:B------:R-:W-:Y:S02]  /*14b30*/  IMAD.MOV.U32 R229, RZ, RZ, R228 ;  /* 0x000000ffffe57224 */ /* 0x000fe400078e00e4 */
[----:B------:R-:W-:Y:S02]  /*14b40*/  IMAD.MOV.U32 R228, RZ, RZ, R226 ;  /* 0x000000ffffe47224 */ /* 0x000fe400078e00e2 */
[----:B------:R-:W-:Y:S02]  /*14b50*/  IMAD.MOV.U32 R226, RZ, RZ, R224 ;  /* 0x000000ffffe27224 */ /* 0x000fe400078e00e0 */
[----:B------:R-:W2:Y:S04]  /*14b60*/  LDL.LU R224, [R1+0x5b0] ;  /* 0x0005b00001e07983 */ /* 0x000ea80000300800 */
[----:B------:R-:W3:Y:S01]  /*14b70*/  LDL.LU R239, [R1+0x5d4] ;  /* 0x0005d40001ef7983 */ /* 0x000ee20000300800 */
[----:B--2---:R-:W-:Y:S01]  /*14b80*/  IADD3 R224, P1, R224, R153, RZ ;  /* 0x00000099e0e07210 */ /* 0x004fe20007f3e0ff */
[----:B---3--:R-:W-:-:S04]  /*14b90*/  IMAD.X R239, R239, 0x1, R0, P2 ;  /* 0x00000001efef7824 */ /* 0x008fc800010e0600 */
[----:B------:R0:W-:Y:S04]  /*14ba0*/  STL [R1+0x5b0], R224 ;  /* 0x0005b0e001007387 */ /* 0x0001e80000100800 */
[----:B0-----:R1:W5:Y:S04]  /*14bb0*/  LDL.LU R224, [R1+0x8a0] ;  /* 0x0008a00001e07983 */ /* 0x0013680000300800 */
[----:B------:R0:W-:Y:S04]  /*14bc0*/  STL [R1+0x5d4], R239 ;  /* 0x0005d4ef01007387 */ /* 0x0001e80000100800 */
[----:B------:R-:W2:Y:S04]  /*14bd0*/  LDL.LU R153, [R1+0x7c0] ;  /* 0x0007c00001997983 */ /* 0x000ea80000300800 */
[----:B0-----:R-:W3:Y:S01]  /*14be0*/  LDL.LU R239, [R1+0x5cc] ;  /* 0x0005cc0001ef7983 */ /* 0x001ee20000300800 */
[----:B--2---:R-:W-:Y:S01]  /*14bf0*/  IADD3 R153, P2, R153, UR18, RZ ;  /* 0x0000001299997c10 */ /* 0x004fe2000ff5e0ff */
[----:B---3--:R-:W-:-:S04]  /*14c00*/  IMAD.X R239, R239, 0x1, R0, P3 ;  /* 0x00000001efef7824 */ /* 0x008fc800018e0600 */
[----:B------:R0:W-:Y:S04]  /*14c10*/  STL [R1+0x7c0], R153 ;  /* 0x0007c09901007387 */ /* 0x0001e80000100800 */
[----:B------:R2:W-:Y:S04]  /*14c20*/  STL [R1+0x5cc], R239 ;  /* 0x0005ccef01007387 */ /* 0x0005e80000100800 */
[----:B0-----:R-:W3:Y:S04]  /*14c30*/  LDL.LU R153, [R1+0x7b8] ;  /* 0x0007b80001997983 */ /* 0x001ee80000300800 */
[----:B--2---:R-:W2:Y:S01]  /*14c40*/  LDL.LU R239, [R1+0x5c4] ;  /* 0x0005c40001ef7983 */ /* 0x004ea20000300800 */
[----:B---3--:R-:W-:Y:S01]  /*14c50*/  IADD3 R153, P3, R153, UR18, RZ ;  /* 0x0000001299997c10 */ /* 0x008fe2000ff7e0ff */
[----:B--2---:R-:W-:-:S04]  /*14c60*/  IMAD.X R239, R239, 0x1, R0, P4 ;  /* 0x00000001efef7824 */ /* 0x004fc800020e0600 */
        /* <DEDUP_REMOVED lines=22> */
[----:B---3--:R-:W-:-:S02]  /*14dd0*/  IADD3 R153, P1, R153, UR18, RZ ;  /* 0x0000001299997c10 */ /* 0x008fc4000ff3e0ff */
[----:B--2---:R-:W-:-:S03]  /*14de0*/  IADD3.X R239, R239, UR9, RZ, P2, !PT ;  /* 0x00000009efef7c10 */ /* 0x004fc600097fe4ff */
        /* <DEDUP_REMOVED lines=232> */
[----:B---3--:R-:W-:-:S05]  /*15c70*/  IADD3 R153, P4, R153, UR18, RZ ;  /* 0x0000001299997c10 */ /* 0x008fca000ff9e0ff */
[----:B------:R0:W-:Y:S01]  /*15c80*/  STL [R1+0x468], R153 ;  /* 0x0004689901007387 */ /* 0x0001e20000100800 */
[----:B--2---:R-:W-:Y:S01]  /*15c90*/  IADD3.X R239, R239, UR9, RZ, P5, !PT ;  /* 0x00000009efef7c10 */ /* 0x004fe2000affe4ff */
[----:B0-----:R-:W-:Y:S02]  /*15ca0*/  IMAD.MOV.U32 R153, RZ, RZ, R238 ;  /* 0x000000ffff997224 */ /* 0x001fe400078e00ee */
[----:B------:R-:W-:Y:S02]  /*15cb0*/  IMAD.MOV.U32 R238, RZ, RZ, R237 ;  /* 0x000000ffffee7224 */ /* 0x000fe400078e00ed */
[----:B------:R-:W-:Y:S02]  /*15cc0*/  IMAD.MOV.U32 R237, RZ, RZ, R236 ;  /* 0x000000ffffed7224 */ /* 0x000fe400078e00ec */
[----:B------:R-:W-:Y:S02]  /*15cd0*/  IMAD.MOV.U32 R236, RZ, RZ, R230 ;  /* 0x000000ffffec7224 */ /* 0x000fe400078e00e6 */
[----:B------:R-:W-:Y:S01]  /*15ce0*/  IMAD.MOV.U32 R230, RZ, RZ, R229 ;  /* 0x000000ffffe67224 */ /* 0x000fe200078e00e5 */
[----:B------:R0:W-:Y:S01]  /*15cf0*/  STL [R1+0x48c], R239 ;  /* 0x00048cef01007387 */ /* 0x0001e20000100800 */
[----:B------:R-:W-:-:S02]  /*15d00*/  IMAD.MOV.U32 R229, RZ, RZ, R228 ;  /* 0x000000ffffe57224 */ /* 0x000fc400078e00e4 */
[----:B------:R-:W-:Y:S02]  /*15d10*/  IMAD.MOV.U32 R228, RZ, RZ, R227 ;  /* 0x000000ffffe47224 */ /* 0x000fe400078e00e3 */
[----:B------:R-:W-:Y:S01]  /*15d20*/  IMAD.MOV.U32 R227, RZ, RZ, R225 ;  /* 0x000000ffffe37224 */ /* 0x000fe200078e00e1 */
[----:B0-----:R-:W2:Y:S04]  /*15d30*/  LDL.LU R239, [R1+0x484] ;  /* 0x0004840001ef7983 */ /* 0x001ea80000300800 */
[----:B------:R-:W3:Y:S01]  /*15d40*/  LDL.LU R225, [R1+0x458] ;  /* 0x0004580001e17983 */ /* 0x000ee20000300800 */
[----:B------:R-:W-:-:S05]  /*15d50*/  IADD3 R153, P5, R153, UR18, RZ ;  /* 0x0000001299997c10 */ /* 0x000fca000ffbe0ff */
[----:B------:R-:W-:Y:S01]  /*15d60*/  STL [R1+0x460], R153 ;  /* 0x0004609901007387 */ /* 0x000fe20000100800 */
[----:B--2---:R-:W-:Y:S02]  /*15d70*/  IADD3.X R239, R239, UR9, RZ, P6, !PT ;  /* 0x00000009efef7c10 */ /* 0x004fe4000b7fe4ff */
[----:B---3--:R-:W-:-:S03]  /*15d80*/  IADD3 R225, P6, R225, UR18, RZ ;  /* 0x00000012e1e17c10 */ /* 0x008fc6000ffde0ff */
[----:B------:R-:W-:Y:S04]  /*15d90*/  STL [R1+0x484], R239 ;  /* 0x000484ef01007387 */ /* 0x000fe80000100800 */
[----:B------:R0:W-:Y:S04]  /*15da0*/  STL [R1+0x458], R225 ;  /* 0x000458e101007387 */ /* 0x0001e80000100800 */
[----:B0-----:R-:W2:Y:S04]  /*15db0*/  LDL.LU R225, [R1+0x47c] ;  /* 0x00047c0001e17983 */ /* 0x001ea80000300800 */
[----:B------:R-:W3:Y:S04]  /*15dc0*/  LDL.LU R153, [R1+0x450] ;  /* 0x0004500001997983 */ /* 0x000ee80000300800 */
[----:B------:R-:W4:Y:S01]  /*15dd0*/  LDL.LU R239, [R1+0x474] ;  /* 0x0004740001ef7983 */ /* 0x000f220000300800 */
[----:B--2---:R-:W-:-:S02]  /*15de0*/  IADD3.X R225, R225, UR9, RZ, P1, !PT ;  /* 0x00000009e1e17c10 */ /* 0x004fc40008ffe4ff */
[----:B---3--:R-:W-:-:S03]  /*15df0*/  IADD3 R153, P1, R153, UR18, RZ ;  /* 0x0000001299997c10 */ /* 0x008fc6000ff3e0ff */
[----:B------:R0:W-:Y:S01]  /*15e00*/  STL [R1+0x47c], R225 ;  /* 0x00047ce101007387 */ /* 0x0001e20000100800 */
[----:B----4-:R-:W-:-:S03]  /*15e10*/  IADD3.X R239, R239, UR9, RZ, P2, !PT ;  /* 0x00000009efef7c10 */ /* 0x010fc600097fe4ff */
[----:B0-----:R1:W5:Y:S04]  /*15e20*/  LDL.LU R225, [R1+0x89c] ;  /* 0x00089c0001e17983 */ /* 0x0013680000300800 */
[----:B------:R-:W-:Y:S04]  /*15e30*/  STL [R1+0x450], R153 ;  /* 0x0004509901007387 */ /* 0x000fe80000100800 */
[----:B------:R0:W-:Y:S04]  /*15e40*/  STL [R1+0x474], R239 ;  /* 0x000474ef01007387 */ /* 0x0001e80000100800 */
[----:B0-----:R-:W2:Y:S04]  /*15e50*/  LDL.LU R239, [R1+0x448] ;  /* 0x0004480001ef7983 */ /* 0x001ea80000300800 */
[----:B------:R-:W3:Y:S01]  /*15e60*/  LDL.LU R153, [R1+0x46c] ;  /* 0x00046c0001997983 */ /* 0x000ee20000300800 */
[----:B--2---:R-:W-:-:S05]  /*15e70*/  IADD3 R239, P2, R239, UR18, RZ ;  /* 0x00000012efef7c10 */ /* 0x004fca000ff5e0ff */
[----:B------:R0:W-:Y:S01]  /*15e80*/  STL [R1+0x448], R239 ;  /* 0x000448ef01007387 */ /* 0x0001e20000100800 */
[----:B---3--:R-:W-:-:S03]  /*15e90*/  IADD3.X R153, R153, UR9, RZ, P3, !PT ;  /* 0x0000000999997c10 */ /* 0x008fc60009ffe4ff */
[----:B0-----:R-:W2:Y:S04]  /*15ea0*/  LDL.LU R239, [R1+0x440] ;  /* 0x0004400001ef7983 */ /* 0x001ea80000300800 */
[----:B------:R0:W-:Y:S04]  /*15eb0*/  STL [R1+0x46c], R153 ;  /* 0x00046c9901007387 */ /* 0x0001e80000100800 */
[----:B0-----:R-:W3:Y:S01]  /*15ec0*/  LDL.LU R153, [R1+0x464] ;  /* 0x0004640001997983 */ /* 0x001ee20000300800 */
[----:B--2---:R-:W-:-:S05]  /*15ed0*/  IADD3 R239, P3, R239, UR18, RZ ;  /* 0x00000012efef7c10 */ /* 0x004fca000ff7e0ff */
[----:B------:R0:W-:Y:S04]  /*15ee0*/  STL [R1+0x440], R239 ;  /* 0x000440ef01007387 */ /* 0x0001e80000100800 */
[----:B0-----:R-:W2:Y:S01]  /*15ef0*/  LDL.LU R239, [R1+0x438] ;  /* 0x0004380001ef7983 */ /* 0x001ea20000300800 */
[----:B---3--:R-:W-:-:S05]  /*15f00*/  IADD3.X R153, R153, UR9, RZ, P4, !PT ;  /* 0x0000000999997c10 */ /* 0x008fca000a7fe4ff */
        /* <DEDUP_REMOVED lines=279> */
[----:B------:R0:W-:Y:S02]  /*17080*/  STL [R1+0x2c8], R239 ;  /* 0x0002c8ef01007387 */ /* 0x0001e40000100800 */
[----:B0-----:R-:W-:Y:S02]  /*17090*/  IMAD.MOV.U32 R239, RZ, RZ, R238 ;  /* 0x000000ffffef7224 */ /* 0x001fe400078e00ee */
[----:B------:R-:W-:Y:S02]  /*170a0*/  IMAD.MOV.U32 R238, RZ, RZ, R237 ;  /* 0x000000ffffee7224 */ /* 0x000fe400078e00ed */
[----:B------:R-:W2:Y:S01]  /*170b0*/  LDL.LU R237, [R1+0x2c0] ;  /* 0x0002c00001ed7983 */ /* 0x000ea20000300800 */
        /* <DEDUP_REMOVED lines=9> */
[----:B------:R0:W-:Y:S02]  /*17150*/  STL [R1+0x2e4], R153 ;  /* 0x0002e49901007387 */ /* 0x0001e40000100800 */
[----:B0-----:R-:W-:Y:S02]  /*17160*/  IMAD.MOV.U32 R153, RZ, RZ, R239 ;  /* 0x000000ffff997224 */ /* 0x001fe400078e00ef */
[----:B------:R-:W-:Y:S02]  /*17170*/  IMAD.MOV.U32 R239, RZ, RZ, R238 ;  /* 0x000000ffffef7224 */ /* 0x000fe400078e00ee */
[----:B------:R-:W3:Y:S01]  /*17180*/  LDL.LU R238, [R1+0x2b0] ;  /* 0x0002b00001ee7983 */ /* 0x000ee20000300800 */
[----:B------:R-:W-:Y:S02]  /*17190*/  IADD3.X R153, R153, UR9, RZ, P5, !PT ;  /* 0x0000000999997c10 */ /* 0x000fe4000affe4ff */
[----:B--2---:R-:W-:-:S05]  /*171a0*/  IADD3 R229, P4, R229, UR18, RZ ;  /* 0x00000012e5e57c10 */ /* 0x004fca000ff9e0ff */
[----:B------:R0:W-:Y:S02]  /*171b0*/  STL [R1+0x2b8], R229 ;  /* 0x0002b8e501007387 */ /* 0x0001e40000100800 */
[----:B0-----:R-:W-:Y:S02]  /*171c0*/  IMAD.MOV.U32 R229, RZ, RZ, R227 ;  /* 0x000000ffffe57224 */ /* 0x001fe400078e00e3 */
[----:B------:R-:W2:Y:S01]  /*171d0*/  LDL.LU R227, [R1+0x2d4] ;  /* 0x0002d40001e37983 */ /* 0x000ea20000300800 */
[----:B---3--:R-:W-:-:S03]  /*171e0*/  IADD3 R238, P5, R238, UR18, RZ ;  /* 0x00000012eeee7c10 */ /* 0x008fc6000ffbe0ff */
[----:B------:R-:W-:Y:S04]  /*171f0*/  STL [R1+0x2dc], R153 ;  /* 0x0002dc9901007387 */ /* 0x000fe80000100800 */
[----:B------:R0:W-:Y:S02]  /*17200*/  STL [R1+0x2b0], R238 ;  /* 0x0002b0ee01007387 */ /* 0x0001e40000100800 */
[----:B0-----:R-:W-:Y:S02]  /*17210*/  IMAD.MOV.U32 R238, RZ, RZ, R230 ;  /* 0x000000ffffee7224 */ /* 0x001fe400078e00e6 */
[----:B------:R-:W3:Y:S01]  /*17220*/  LDL.LU R230, [R1+0x2cc] ;  /* 0x0002cc0001e67983 */ /* 0x000ee20000300800 */
[----:B------:R-:W-:Y:S01]  /*17230*/  IMAD.MOV.U32 R153, RZ, RZ, R239 ;  /* 0x000000ffff997224 */ /* 0x000fe200078e00ef */
[----:B--2---:R-:W-:-:S02]  /*17240*/  IADD3.X R227, R227, UR9, RZ, P6, !PT ;  /* 0x00000009e3e37c10 */ /* 0x004fc4000b7fe4ff */
[----:B------:R-:W-:-:S03]  /*17250*/  IADD3 R226, P6, R226, UR18, RZ ;  /* 0x00000012e2e27c10 */ /* 0x000fc6000ffde0ff */
[----:B------:R0:W-:Y:S04]  /*17260*/  STL [R1+0x2d4], R227 ;  /* 0x0002d4e301007387 */ /* 0x0001e80000100800 */
[----:B0-----:R-:W2:Y:S04]  /*17270*/  LDL.LU R227, [R1+0x2a0] ;  /* 0x0002a00001e37983 */ /* 0x001ea80000300800 */
[----:B------:R-:W4:Y:S01]  /*17280*/  LDL.LU R239, [R1+0x298] ;  /* 0x0002980001ef7983 */ /* 0x000f220000300800 */
[----:B---3--:R-:W-:-:S03]  /*17290*/  IADD3.X R230, R230, UR9, RZ, P1, !PT ;  /* 0x00000009e6e67c10 */ /* 0x008fc60008ffe4ff */
[----:B------:R0:W-:Y:S04]  /*172a0*/  STL [R1+0x2a8], R226 ;  /* 0x0002a8e201007387 */ /* 0x0001e80000100800 */
[----:B0-----:R1:W5:Y:S04]  /*172b0*/  LDL.LU R226, [R1+0x898] ;  /* 0x0008980001e27983 */ /* 0x0013680000300800 */
[----:B------:R0:W-:Y:S04]  /*172c0*/  STL [R1+0x2cc], R230 ;  /* 0x0002cce601007387 */ /* 0x0001e80000100800 */
[----:B0-----:R-:W3:Y:S01]  /*172d0*/  LDL.LU R230, [R1+0x2b4] ;  /* 0x0002b40001e67983 */ /* 0x001ee20000300800 */
[----:B------:R-:W-:-:S02]  /*172e0*/  IADD3.X R153, R153, UR9, RZ, P2, !PT ;  /* 0x0000000999997c10 */ /* 0x000fc400097fe4ff */
[----:B------:R-:W-:Y:S02]  /*172f0*/  IADD3.X R228, R228, UR9, RZ, P3, !PT ;  /* 0x00000009e4e47c10 */ /* 0x000fe40009ffe4ff */
[----:B------:R-:W-:Y:S02]  /*17300*/  IADD3 R229, P3, R229, UR18, RZ ;  /* 0x00000012e5e57c10 */ /* 0x000fe4000ff7e0ff */
[----:B--2---:R-:W-:Y:S02]  /*17310*/  IADD3 R227, P1, R227, UR18, RZ ;  /* 0x00000012e3e37c10 */ /* 0x004fe4000ff3e0ff */
[----:B----4-:R-:W-:-:S03]  /*17320*/  IADD3 R239, P2, R239, UR18, RZ ;  /* 0x00000012efef7c10 */ /* 0x010fc6000ff5e0ff */
[----:B------:R0:W-:Y:S04]  /*17330*/  STL [R1+0x2a0], R227 ;  /* 0x0002a0e301007387 */ /* 0x0001e80000100800 */
[----:B0-----:R1:W5:Y:S04]  /*17340*/  LDL.LU R227, [R1+0x894] ;  /* 0x0008940001e37983 */ /* 0x0013680000300800 */
[----:B------:R-:W-:Y:S04]  /*17350*/  STL [R1+0x2c4], R153 ;  /* 0x0002c49901007387 */ /* 0x000fe80000100800 */
[----:B------:R0:W-:Y:S01]  /*17360*/  STL [R1+0x298], R239 ;  /* 0x000298ef01007387 */ /* 0x0001e20000100800 */
[----:B---3--:R-:W-:-:S03]  /*17370*/  IADD3.X R230, R230, UR9, RZ, P4, !PT ;  /* 0x00000009e6e67c10 */ /* 0x008fc6000a7fe4ff */
[----:B0-----:R-:W2:Y:S01]  /*17380*/  LDL.LU R239, [R1+0x260] ;  /* 0x0002600001ef7983 */ /* 0x001ea20000300800 */
[----:B------:R-:W-:-:S03]  /*17390*/  IADD3 R247, P4, R247, UR18, RZ ;  /* 0x00000012f7f77c10 */ /* 0x000fc6000ff9e0ff */
[----:B------:R-:W3:Y:S04]  /*173a0*/  LDL.LU R153, [R1+0x258] ;  /* 0x0002580001997983 */ /* 0x000ee80000300800 */
[----:B------:R0:W-:Y:S04]  /*173b0*/  STL [R1+0x2bc], R228 ;  /* 0x0002bce401007387 */ /* 0x0001e80000100800 */
[----:B0-----:R1:W5:Y:S04]  /*173c0*/  LDL.LU R228, [R1+0x890] ;  /* 0x0008900001e47983 */ /* 0x0013680000300800 */
[----:B------:R0:W-:Y:S04]  /*173d0*/  STL [R1+0x290], R229 ;  /* 0x000290e501007387 */ /* 0x0001e80000100800 */
[----:B0-----:R1:W5:Y:S04]  /*173e0*/  LDL.LU R229, [R1+0x88c] ;  /* 0x00088c0001e57983 */ /* 0x0013680000300800 */
[----:B------:R0:W-:Y:S04]  /*173f0*/  STL [R1+0x2b4], R230 ;  /* 0x0002b4e601007387 */ /* 0x0001e80000100800 */
[----:B0-----:R1:W5:Y:S04]  /*17400*/  LDL.LU R230, [R1+0x888] ;  /* 0x0008880001e67983 */ /* 0x0013680000300800 */
[----:B------:R0:W-:Y:S04]  /*17410*/  STL [R1+0x288], R247 ;  /* 0x000288f701007387 */ /* 0x0001e80000100800 */
[----:B0-----:R-:W4:Y:S02]  /*17420*/  LDL.LU R247, [R1+0x884] ;  /* 0x0008840001f77983 */ /* 0x001f240000300800 */
[----:B----4-:R-:W-:-:S05]  /*17430*/  IADD3.X R247, R247, UR9, RZ, P5, !PT ;  /* 0x00000009f7f77c10 */ /* 0x010fca000affe4ff */
[----:B------:R0:W-:Y:S04]  /*17440*/  STL [R1+0x2ac], R247 ;  /* 0x0002acf701007387 */ /* 0x0001e80000100800 */
[----:B0-----:R-:W4:Y:S01]  /*17450*/  LDL.LU R247, [R1+0x880] ;  /* 0x0008800001f77983 */ /* 0x001f220000300800 */
[----:B------:R-:W-:Y:S02]  /*17460*/  IADD3.X R231, R231, UR9, RZ, P6, !PT ;  /* 0x00000009e7e77c10 */ /* 0x000fe4000b7fe4ff */
[----:B------:R-:W-:Y:S02]  /*17470*/  IADD3 R232, P6, R232, UR18, RZ ;  /* 0x00000012e8e87c10 */ /* 0x000fe4000ffde0ff */
[----:B------:R-:W-:Y:S02]  /*17480*/  IADD3.X R233, R233, UR9, RZ, P1, !PT ;  /* 0x00000009e9e97c10 */ /* 0x000fe40008ffe4ff */
[----:B------:R-:W-:-:S02]  /*17490*/  IADD3 R234, P1, R234, UR18, RZ ;  /* 0x00000012eaea7c10 */ /* 0x000fc4000ff3e0ff */
[----:B------:R-:W-:Y:S02]  /*174a0*/  IADD3.X R236, R236, UR9, RZ, P2, !PT ;  /* 0x00000009ecec7c10 */ /* 0x000fe400097fe4ff */
[----:B------:R-:W-:Y:S02]  /*174b0*/  IADD3 R237, P2, R237, UR18, RZ ;  /* 0x00000012eded7c10 */ /* 0x000fe4000ff5e0ff */
[----:B------:R-:W-:Y:S02]  /*174c0*/  IADD3.X R238, R238, UR9, RZ, P3, !PT ;  /* 0x00000009eeee7c10 */ /* 0x000fe40009ffe4ff */
[----:B--2---:R-:W-:Y:S02]  /*174d0*/  IADD3 R239, P3, R239, UR18, RZ ;  /* 0x00000012efef7c10 */ /* 0x004fe4000ff7e0ff */
[----:B------:R-:W-:Y:S02]  /*174e0*/  IADD3.X R249, R249, UR9, RZ, P4, !PT ;  /* 0x00000009f9f97c10 */ /* 0x000fe4000a7fe4ff */
[----:B---3--:R-:W-:-:S02]  /*174f0*/  IADD3 R153, P4, R153, UR18, RZ ;  /* 0x0000001299997c10 */ /* 0x008fc4000ff9e0ff */
[----:B------:R-:W-:Y:S02]  /*17500*/  IADD3.X R4, R4, UR9, RZ, P6, !PT ;  /* 0x0000000904047c10 */ /* 0x000fe4000b7fe4ff */
[----:B------:R-:W-:Y:S02]  /*17510*/  IADD3 R251, P6, R251, UR18, RZ ;  /* 0x00000012fbfb7c10 */ /* 0x000fe4000ffde0ff */
[----:B----4-:R-:W-:-:S05]  /*17520*/  IADD3 R247, P5, R247, UR18, RZ ;  /* 0x00000012f7f77c10 */ /* 0x010fca000ffbe0ff */
[----:B------:R0:W-:Y:S04]  /*17530*/  STL [R1+0x280], R247 ;  /* 0x000280f701007387 */ /* 0x0001e80000100800 */
[----:B0-----:R-:W2:Y:S04]  /*17540*/  LDL.LU R247, [R1+0x208] ;  /* 0x0002080001f77983 */ /* 0x001ea80000300800 */
[----:B------:R0:W-:Y:S04]  /*17550*/  STL [R1+0x2a4], R231 ;  /* 0x0002a4e701007387 */ /* 0x0001e80000100800 */
[----:B0-----:R1:W5:Y:S04]  /*17560*/  LDL.LU R231, [R1+0x87c] ;  /* 0x00087c0001e77983 */ /* 0x0013680000300800 */
[----:B------:R0:W-:Y:S04]  /*17570*/  STL [R1+0x278], R232 ;  /* 0x000278e801007387 */ /* 0x0001e80000100800 */
[----:B0-----:R1:W5:Y:S04]  /*17580*/  LDL.LU R232, [R1+0x878] ;  /* 0x0008780001e87983 */ /* 0x0013680000300800 */
[----:B------:R0:W-:Y:S04]  /*17590*/  STL [R1+0x29c], R233 ;  /* 0x00029ce901007387 */ /* 0x0001e80000100800 */
[----:B0-----:R1:W5:Y:S04]  /*175a0*/  LDL.LU R233, [R1+0x874] ;  /* 0x0008740001e97983 */ /* 0x0013680000300800 */
[----:B------:R0:W-:Y:S01]  /*175b0*/  STL [R1+0x270], R234 ;  /* 0x000270ea01007387 */ /* 0x0001e20000100800 */
[----:B------:R-:W-:-:S03]  /*175c0*/  IADD3.X R248, R248, UR9, RZ, P5, !PT ;  /* 0x00000009f8f87c10 */ /* 0x000fc6000affe4ff */
[----:B0-----:R1:W5:Y:S04]  /*175d0*/  LDL.LU R234, [R1+0x870] ;  /* 0x0008700001ea7983 */ /* 0x0013680000300800 */
[----:B------:R0:W-:Y:S01]  /*175e0*/  STL [R1+0x294], R236 ;  /* 0x000294ec01007387 */ /* 0x0001e20000100800 */
[----:B------:R-:W-:-:S03]  /*175f0*/  IADD3 R252, P5, R252, UR18, RZ ;  /* 0x00000012fcfc7c10 */ /* 0x000fc6000ffbe0ff */
[----:B0-----:R1:W5:Y:S04]  /*17600*/  LDL.LU R236, [R1+0x86c] ;  /* 0x00086c0001ec7983 */ /* 0x0013680000300800 */
[----:B------:R0:W-:Y:S04]  /*17610*/  STL [R1+0x268], R237 ;  /* 0x000268ed01007387 */ /* 0x0001e80000100800 */
[----:B0-----:R1:W5:Y:S04]  /*17620*/  LDL.LU R237, [R1+0x868] ;  /* 0x0008680001ed7983 */ /* 0x0013680000300800 */
[----:B------:R0:W-:Y:S04]  /*17630*/  STL [R1+0x28c], R238 ;  /* 0x00028cee01007387 */ /* 0x0001e80000100800 */
[----:B0-----:R1:W5:Y:S04]  /*17640*/  LDL.LU R238, [R1+0x864] ;  /* 0x0008640001ee7983 */ /* 0x0013680000300800 */
[----:B------:R0:W-:Y:S04]  /*17650*/  STL [R1+0x260], R239 ;  /* 0x000260ef01007387 */ /* 0x0001e80000100800 */
[----:B0-----:R1:W5:Y:S04]  /*17660*/  LDL.LU R239, [R1+0x860] ;  /* 0x0008600001ef7983 */ /* 0x0013680000300800 */
[----:B------:R0:W-:Y:S04]  /*17670*/  STL [R1+0x284], R249 ;  /* 0x000284f901007387 */ /* 0x0001e80000100800 */
[----:B0-----:R-:W3:Y:S04]  /*17680*/  LDL.LU R249, [R1+0x85c] ;  /* 0x00085c0001f97983 */ /* 0x001ee80000300800 */
[----:B------:R0:W-:Y:S04]  /*17690*/  STL [R1+0x258], R153 ;  /* 0x0002589901007387 */ /* 0x0001e80000100800 */
[----:B0-----:R-:W4:Y:S04]  /*176a0*/  LDL.LU R153, [R1+0x204] ;  /* 0x0002040001997983 */ /* 0x001f280000300800 */
[----:B------:R0:W-:Y:S04]  /*176b0*/  STL [R1+0x27c], R248 ;  /* 0x00027cf801007387 */ /* 0x0001e80000100800 */
[----:B0-----:R-:W3:Y:S04]  /*176c0*/  LDL.LU R248, [R1+0x858] ;  /* 0x0008580001f87983 */ /* 0x001ee80000300800 */
[----:B------:R0:W-:Y:S04]  /*176d0*/  STL [R1+0x250], R252 ;  /* 0x000250fc01007387 */ /* 0x0001e80000100800 */
[----:B0-----:R-:W2:Y:S04]  /*176e0*/  LDL.LU R252, [R1+0x854] ;  /* 0x0008540001fc7983 */ /* 0x001ea80000300800 */
[----:B------:R0:W-:Y:S04]  /*176f0*/  STL [R1+0x274], R4 ;  /* 0x0002740401007387 */ /* 0x0001e80000100800 */
[----:B0-----:R-:W4:Y:S04]  /*17700*/  LDL.LU R4, [R1+0x850] ;  /* 0x0008500001047983 */ /* 0x001f280000300800 */
[----:B------:R0:W-:Y:S04]  /*17710*/  STL [R1+0x248], R251 ;  /* 0x000248fb01007387 */ /* 0x0001e80000100800 */
[----:B0-----:R-:W3:Y:S01]  /*17720*/  LDL.LU R251, [R1+0x84c] ;  /* 0x00084c0001fb7983 */ /* 0x001ee20000300800 */
[----:B------:R-:W-:-:S02]  /*17730*/  IADD3.X R246, R246, UR9, RZ, P1, !PT ;  /* 0x00000009f6f67c10 */ /* 0x000fc40008ffe4ff */
[----:B------:R-:W-:Y:S02]  /*17740*/  IADD3 R240, P1, R240, UR18, RZ ;  /* 0x00000012f0f07c10 */ /* 0x000fe4000ff3e0ff */
[----:B------:R-:W-:Y:S01]  /*17750*/  IADD3.X R2, R2, UR9, RZ, P2, !PT ;  /* 0x0000000902027c10 */ /* 0x000fe200097fe4ff */
[----:B------:R0:W-:Y:S01]  /*17760*/  STL [R1+0x26c], R246 ;  /* 0x00026cf601007387 */ /* 0x0001e20000100800 */
[----:B------:R-:W-:Y:S02]  /*17770*/  IADD3 R243, P2, R243, UR18, RZ ;  /* 0x00000012f3f37c10 */ /* 0x000fe4000ff5e0ff */
[----:B------:R-:W-:Y:S01]  /*17780*/  IADD3.X R242, R242, UR9, RZ, P3, !PT ;  /* 0x00000009f2f27c10 */ /* 0x000fe20009ffe4ff */
[----:B0-----:R-:W4:Y:S04]  /*17790*/  LDL.LU R246, [R1+0x848] ;  /* 0x0008480001f67983 */ /* 0x001f280000300800 */
[----:B------:R0:W-:Y:S01]  /*177a0*/  STL [R1+0x240], R240 ;  /* 0x000240f001007387 */ /* 0x0001e20000100800 */
[----:B------:R-:W-:-:S02]  /*177b0*/  IADD3.X R250, R250, UR9, RZ, P4, !PT ;  /* 0x00000009fafa7c10 */ /* 0x000fc4000a7fe4ff */
[----:B------:R-:W-:Y:S01]  /*177c0*/  IADD3 R244, P4, R244, UR18, RZ ;  /* 0x00000012f4f47c10 */ /* 0x000fe2000ff9e0ff */
[----:B0-----:R-:W2:Y:S04]  /*177d0*/  LDL.LU R240, [R1+0x844] ;  /* 0x0008440001f07983 */ /* 0x001ea80000300800 */
[----:B------:R0:W-:Y:S04]  /*177e0*/  STL [R1+0x264], R2 ;  /* 0x0002640201007387 */ /* 0x0001e80000100800 */
[----:B0-----:R1:W5:Y:S04]  /*177f0*/  LDL.LU R2, [R1+0x840] ;  /* 0x0008400001027983 */ /* 0x0013680000300800 */
[----:B------:R0:W-:Y:S04]  /*17800*/  STL [R1+0x238], R243 ;  /* 0x000238f301007387 */ /* 0x0001e80000100800 */
[----:B0-----:R-:W4:Y:S04]  /*17810*/  LDL.LU R243, [R1+0x83c] ;  /* 0x00083c0001f37983 */ /* 0x001f280000300800 */
[----:B------:R0:W-:Y:S04]  /*17820*/  STL [R1+0x25c], R242 ;  /* 0x00025cf201007387 */ /* 0x0001e80000100800 */
[----:B0-----:R-:W4:Y:S01]  /*17830*/  LDL.LU R242, [R1+0x838] ;  /* 0x0008380001f27983 */ /* 0x001f220000300800 */
[----:B---3--:R-:W-:-:S05]  /*17840*/  IADD3 R251, P3, R251, UR18, RZ ;  /* 0x00000012fbfb7c10 */ /* 0x008fca000ff7e0ff */
[----:B------:R0:W-:Y:S04]  /*17850*/  STL [R1+0x230], R251 ;  /* 0x000230fb01007387 */ /* 0x0001e80000100800 */
[----:B0-----:R-:W3:Y:S04]  /*17860*/  LDL.LU R251, [R1+0x834] ;  /* 0x0008340001fb7983 */ /* 0x001ee80000300800 */
[----:B------:R0:W-:Y:S04]  /*17870*/  STL [R1+0x254], R250 ;  /* 0x000254fa01007387 */ /* 0x0001e80000100800 */
[----:B0-----:R-:W3:Y:S04]  /*17880*/  LDL.LU R250, [R1+0x830] ;  /* 0x0008300001fa7983 */ /* 0x001ee80000300800 */
[----:B------:R0:W-:Y:S04]  /*17890*/  STL [R1+0x228], R244 ;  /* 0x000228f401007387 */ /* 0x0001e80000100800 */
[----:B0-----:R-:W4:Y:S01]  /*178a0*/  LDL.LU R244, [R1+0x82c] ;  /* 0x00082c0001f47983 */ /* 0x001f220000300800 */
[----:B--2---:R-:W-:-:S02]  /*178b0*/  IADD3.X R240, R240, UR9, RZ, P5, !PT ;  /* 0x00000009f0f07c10 */ /* 0x004fc4000affe4ff */
[----:B------:R-:W-:Y:S02]  /*178c0*/  IADD3 R241, P5, R241, UR18, RZ ;  /* 0x00000012f1f17c10 */ /* 0x000fe4000ffbe0ff */
[----:B------:R-:W-:Y:S01]  /*178d0*/  IADD3.X R245, R245, UR9, RZ, P6, !PT ;  /* 0x00000009f5f57c10 */ /* 0x000fe2000b7fe4ff */
[----:B------:R0:W-:Y:S01]  /*178e0*/  STL [R1+0x24c], R240 ;  /* 0x00024cf001007387 */ /* 0x0001e20000100800 */
[----:B------:R-:W-:-:S03]  /*178f0*/  IADD3.X R3, R3, UR9, RZ, P1, !PT ;  /* 0x0000000903037c10 */ /* 0x000fc60008ffe4ff */
[----:B0-----:R-:W2:Y:S04]  /*17900*/  LDL.LU R240, [R1+0x828] ;  /* 0x0008280001f07983 */ /* 0x001ea80000300800 */
[----:B------:R0:W-:Y:S04]  /*17910*/  STL [R1+0x220], R241 ;  /* 0x000220f101007387 */ /* 0x0001e80000100800 */
[----:B0-----:R-:W3:Y:S04]  /*17920*/  LDL.LU R241, [R1+0x824] ;  /* 0x0008240001f17983 */ /* 0x001ee80000300800 */
[----:B------:R0:W-:Y:S04]  /*17930*/  STL [R1+0x244], R245 ;  /* 0x000244f501007387 */ /* 0x0001e80000100800 */
[----:B0-----:R-:W2:Y:S01]  /*17940*/  LDL.LU R245, [R1+0x820] ;  /* 0x0008200001f57983 */ /* 0x001ea20000300800 */
[----:B------:R-:W-:Y:S01]  /*17950*/  WARPGROUP.ARRIVE ;  /* 0x00000000000079c5 */ /* 0x000fe20000000000 */
[----:B------:R-:W-:Y:S01]  /*17960*/  UMOV UR30, UR14 ;  /* 0x0000000e001e7c82 */ /* 0x000fe20008000000 */
[----:B------:R-:W-:-:S04]  /*17970*/  UMOV UR31, UR15 ;  /* 0x0000000f001f7c82 */ /* 0x000fc80008000000 */
[----:B------:R-:W-:Y:S01]  /*17980*/  HGMMA.64x256x16.F32.BF16 R24, gdesc[UR28].tnspA, R24, gsb0 ;  /* 0x23e000001c1879f0 */ /* 0x000fe20008001818 */
[----:B----4-:R-:W-:-:S05]  /*17990*/  IADD3 R244, P6, R244, UR18, RZ ;  /* 0x00000012f4f47c10 */ /* 0x010fca000ffde0ff */
[----:B------:R0:W-:Y:S04]  /*179a0*/  STL [R1+0x218], R244 ;  /* 0x000218f401007387 */ /* 0x0001e80000100800 */
[----:B0-----:R-:W4:Y:S04]  /*179b0*/  LDL.LU R244, [R1+0x81c] ;  /* 0x00081c0001f47983 */ /* 0x001f280000300800 */
[----:B------:R0:W-:Y:S04]  /*179c0*/  STL [R1+0x23c], R3 ;  /* 0x00023c0301007387 */ /* 0x0001e80000100800 */
[----:B0-----:R-:W2:Y:S01]  /*179d0*/  LDL.LU R3, [R1+0x818] ;  /* 0x0008180001037983 */ /* 0x001ea20000300800 */
[----:B------:R-:W-:-:S02]  /*179e0*/  IADD3 R252, P1, R252, UR18, RZ ;  /* 0x00000012fcfc7c10 */ /* 0x000fc4000ff3e0ff */
[----:B---3--:R-:W-:Y:S02]  /*179f0*/  IADD3.X R241, R241, UR9, RZ, P2, !PT ;  /* 0x00000009f1f17c10 */ /* 0x008fe400097fe4ff */
[----:B------:R-:W-:Y:S01]  /*17a00*/  IADD3 R247, P2, R247, UR18, RZ ;  /* 0x00000012f7f77c10 */ /* 0x000fe2000ff5e0ff */
[----:B------:R0:W-:Y:S01]  /*17a10*/  STL [R1+0x210], R252 ;  /* 0x000210fc01007387 */ /* 0x0001e20000100800 */
[----:B------:R-:W-:-:S03]  /*17a20*/  IADD3.X R246, R246, UR9, RZ, P3, !PT ;  /* 0x00000009f6f67c10 */ /* 0x000fc60009ffe4ff */
[----:B0-----:R-:W3:Y:S04]  /*17a30*/  LDL.LU R252, [R1+0x814] ;  /* 0x0008140001fc7983 */ /* 0x001ee80000300800 */
[----:B------:R0:W-:Y:S04]  /*17a40*/  STL [R1+0x234], R241 ;  /* 0x000234f101007387 */ /* 0x0001e80000100800 */
[----:B0-----:R-:W4:Y:S04]  /*17a50*/  LDL.LU R241, [R1+0x810] ;  /* 0x0008100001f17983 */ /* 0x001f280000300800 */
[----:B------:R0:W-:Y:S04]  /*17a60*/  STL [R1+0x208], R247 ;  /* 0x000208f701007387 */ /* 0x0001e80000100800 */
[----:B0-----:R-:W3:Y:S04]  /*17a70*/  LDL.LU R247, [R1+0x80c] ;  /* 0x00080c0001f77983 */ /* 0x001ee80000300800 */
[----:B------:R0:W-:Y:S04]  /*17a80*/  STL [R1+0x22c], R246 ;  /* 0x00022cf601007387 */ /* 0x0001e80000100800 */
[----:B0-----:R-:W3:Y:S01]  /*17a90*/  LDL.LU R246, [R1+0x808] ;  /* 0x0008080001f67983 */ /* 0x001ee20000300800 */
[----:B------:R-:W-:-:S02]  /*17aa0*/  WARPGROUP.DEPBAR.LE gsb0, 0x0 ;  /* 0x00008000000079c5 */ /* 0x000fc40000010000 */
[----:B------:R-:W-:Y:S01]  /*17ab0*/  WARPGROUP.ARRIVE ;  /* 0x00000000000079c5 */ /* 0x000fe20000000000 */
[----:B------:R-:W-:Y:S01]  /*17ac0*/  UMOV UR34, UR6 ;  /* 0x0000000600227c82 */ /* 0x000fe20008000000 */
[----:B------:R-:W-:-:S04]  /*17ad0*/  UMOV UR35, UR7 ;  /* 0x0000000700237c82 */ /* 0x000fc80008000000 */
[----:B------:R-:W-:Y:S01]  /*17ae0*/  HGMMA.64x256x16.F32.BF16 R24, gdesc[UR32].tnspA, R24, gsb0 ;  /* 0x23e00000201879f0 */ /* 0x000fe20008001818 */
[----:B--2---:R-:W-:-:S05]  /*17af0*/  IADD3 R3, P3, R3, UR18, RZ ;  /* 0x0000001203037c10 */ /* 0x004fca000ff7e0ff */
[----:B------:R0:W-:Y:S04]  /*17b00*/  STL [R1+0x200], R3 ;  /* 0x0002000301007387 */ /* 0x0001e80000100800 */
[----:B0-----:R-:W2:Y:S01]  /*17b10*/  LDL.LU R3, [R1+0x804] ;  /* 0x0008040001037983 */ /* 0x001ea20000300800 */
[----:B------:R-:W-:Y:S01]  /*17b20*/  UMOV UR38, UR26 ;  /* 0x0000001a00267c82 */ /* 0x000fe20008000000 */
[----:B------:R-:W-:Y:S01]  /*17b30*/  UMOV UR39, UR27 ;  /* 0x0000001b00277c82 */ /* 0x000fe20008000000 */
[----:B------:R-:W-:Y:S02]  /*17b40*/  WARPGROUP.DEPBAR.LE gsb0, 0x0 ;  /* 0x00008000000079c5 */ /* 0x000fe40000010000 */
[----:B------:R-:W-:-:S13]  /*17b50*/  WARPGROUP.ARRIVE ;  /* 0x00000000000079c5 */ /* 0x000fda0000000000 */
[----:B------:R-:W-:Y:S01]  /*17b60*/  HGMMA.64x256x16.F32.BF16 R24, gdesc[UR36].tnspA, R24, gsb0 ;  /* 0x23e00000241879f0 */ /* 0x000fe20008001818 */
[----:B----4-:R-:W-:Y:S02]  /*17b70*/  IADD3.X R241, R241, UR9, RZ, P5, !PT ;  /* 0x00000009f1f17c10 */ /* 0x010fe4000affe4ff */
[----:B------:R-:W-:Y:S01]  /*17b80*/  IADD3.X R240, R240, UR9, RZ, P6, !PT ;  /* 0x00000009f0f07c10 */ /* 0x000fe2000b7fe4ff */
[----:B------:R-:W-:Y:S01]  /*17b90*/  UMOV UR42, UR22 ;  /* 0x00000016002a7c82 */ /* 0x000fe20008000000 */
[----:B------:R-:W-:Y:S01]  /*17ba0*/  UMOV UR43, UR23 ;  /* 0x00000017002b7c82 */ /* 0x000fe20008000000 */
[----:B--2---:R-:W-:-:S05]  /*17bb0*/  IADD3.X R3, R3, UR9, RZ, P4, !PT ;  /* 0x0000000903037c10 */ /* 0x004fca000a7fe4ff */
[----:B------:R0:W-:Y:S04]  /*17bc0*/  STL [R1+0x224], R3 ;  /* 0x0002240301007387 */ /* 0x0001e80000100800 */
[----:B0-----:R1:W5:Y:S04]  /*17bd0*/  LDL.LU R3, [R1+0x800] ;  /* 0x0008000001037983 */ /* 0x0013680000300800 */
[----:B------:R0:W-:Y:S04]  /*17be0*/  STL [R1+0x21c], R241 ;  /* 0x00021cf101007387 */ /* 0x0001e80000100800 */
[----:B0-----:R-:W2:Y:S04]  /*17bf0*/  LDL.LU R241, [R1+0x7fc] ;  /* 0x0007fc0001f17983 */ /* 0x001ea80000300800 */
[----:B------:R0:W-:Y:S04]  /*17c00*/  STL [R1+0x214], R240 ;  /* 0x000214f001007387 */ /* 0x0001e80000100800 */
[----:B0-----:R-:W4:Y:S01]  /*17c10*/  LDL.LU R240, [R1+0x7f8] ;  /* 0x0007f80001f07983 */ /* 0x001f220000300800 */
[----:B------:R-:W-:-:S02]  /*17c20*/  WARPGROUP.DEPBAR.LE gsb0, 0x0 ;  /* 0x00008000000079c5 */ /* 0x000fc40000010000 */
[----:B------:R-:W-:-:S06]  /*17c30*/  WARPGROUP.ARRIVE ;  /* 0x00000000000079c5 */ /* 0x000fcc0000000000 */
[----:B------:R-:W-:Y:S01]  /*17c40*/  HGMMA.64x256x16.F32.BF16 R24, gdesc[UR40].tnspA, R24, gsb0 ;  /* 0x23e00000281879f0 */ /* 0x000fe20008001818 */
[----:B------:R-:W-:Y:S02]  /*17c50*/  IADD3.X R4, R4, UR9, RZ, P1, !PT ;  /* 0x0000000904047c10 */ /* 0x000fe40008ffe4ff */
[----:B------:R-:W-:-:S03]  /*17c60*/  IADD3.X R153, R153, UR9, RZ, P2, !PT ;  /* 0x0000000999997c10 */ /* 0x000fc600097fe4ff */
[----:B------:R0:W-:Y:S04]  /*17c70*/  STL [R1+0x20c], R4 ;  /* 0x00020c0401007387 */ /* 0x0001e80000100800 */
[----:B0-----:R1:W5:Y:S04]  /*17c80*/  LDL.LU R4, [R1+0x7f4] ;  /* 0x0007f40001047983 */ /* 0x0013680000300800 */
[----:B------:R0:W-:Y:S02]  /*17c90*/  STL [R1+0x204], R153 ;  /* 0x0002049901007387 */ /* 0x0001e40000100800 */
[----:B0-----:R-:W0:Y:S01]  /*17ca0*/  LDC R153, c[0x0][0x238] ;  /* 0x00008e00ff997b82 */ /* 0x001e220000000800 */
[----:B---3--:R-:W-:-:S02]  /*17cb0*/  IADD3.X R252, R252, UR9, RZ, P3, !PT ;  /* 0x00000009fcfc7c10 */ /* 0x008fc40009ffe4ff */
[----:B------:R-:W-:Y:S02]  /*17cc0*/  IADD3 R251, P4, R251, UR18, RZ ;  /* 0x00000012fbfb7c10 */ /* 0x000fe4000ff9e0ff */
[----:B------:R-:W-:Y:S02]  /*17cd0*/  IADD3 R249, P5, R249, UR18, RZ ;  /* 0x00000012f9f97c10 */ /* 0x000fe4000ffbe0ff */
[----:B------:R-:W-:Y:S02]  /*17ce0*/  IADD3 R247, P6, R247, UR18, RZ ;  /* 0x00000012f7f77c10 */ /* 0x000fe4000ffde0ff */
[----:B------:R-:W-:Y:S02]  /*17cf0*/  IADD3 R245, P1, R245, UR18, RZ ;  /* 0x00000012f5f57c10 */ /* 0x000fe4000ff3e0ff */
[----:B------:R-:W-:Y:S02]  /*17d00*/  IADD3 R243, P2, R243, UR18, RZ ;  /* 0x00000012f3f37c10 */ /* 0x000fe4000ff5e0ff */
[----:B------:R-:W-:-:S02]  /*17d10*/  IADD3.X R250, R250, UR9, RZ, P4, !PT ;  /* 0x00000009fafa7c10 */ /* 0x000fc4000a7fe4ff */
[----:B------:R-:W-:Y:S02]  /*17d20*/  IADD3.X R248, R248, UR9, RZ, P5, !PT ;  /* 0x00000009f8f87c10 */ /* 0x000fe4000affe4ff */
[----:B------:R-:W-:Y:S02]  /*17d30*/  IADD3.X R246, R246, UR9, RZ, P6, !PT ;  /* 0x00000009f6f67c10 */ /* 0x000fe4000b7fe4ff */
[----:B------:R-:W-:Y:S02]  /*17d40*/  IADD3.X R244, R244, UR9, RZ, P1, !PT ;  /* 0x00000009f4f47c10 */ /* 0x000fe40008ffe4ff */
[----:B------:R-:W-:Y:S01]  /*17d50*/  IADD3.X R242, R242, UR9, RZ, P2, !PT ;  /* 0x00000009f2f27c10 */ /* 0x000fe200097fe4ff */
[----:B0-----:R-:W-:-:S04]  /*17d60*/  IMAD.SHL.U32 R153, R153, 0x40, RZ ;  /* 0x0000004099997824 */ /* 0x001fc800078e00ff */
[----:B------:R-:W-:Y:S01]  /*17d70*/  IMAD.SHL.U32 R153, R153, 0x2, RZ ;  /* 0x0000000299997824 */ /* 0x000fe200078e00ff */
[----:B------:R-:W-:Y:S02]  /*17d80*/  WARPGROUP.DEPBAR.LE gsb0, 0x0 ;  /* 0x00008000000079c5 */ /* 0x000fe40000010000 */
[----:B--2---:R-:W-:-:S04]  /*17d90*/  IADD3 R241, P3, R241, UR18, RZ ;  /* 0x00000012f1f17c10 */ /* 0x004fc8000ff7e0ff */
[----:B----4-:R-:W-:Y:S01]  /*17da0*/  IADD3.X R240, R240, UR9, RZ, P3, !PT ;  /* 0x00000009f0f07c10 */ /* 0x010fe20009ffe4ff */
[----:B-1----:R-:W-:Y:S08]  /*17db0*/  @P0 BRA `(.L_x_1) ;  /* 0xffffff3c00040947 */ /* 0x002ff0000383ffff */
[----:B------:R0:W-:Y:S04]  /*17dc0*/  STL [R1+0x7f8], R6 ;  /* 0x0007f80601007387 */ /* 0x0001e80000100800 */
[----:B0-----:R-:W2:Y:S04]  /*17dd0*/  LDL.LU R6, [R1+0x1fc] ;  /* 0x0001fc0001067983 */ /* 0x001ea80000300800 */
[----:B-----5:R0:W-:Y:S04]  /*17de0*/  STL [R1+0x7f4], R4 ;  /* 0x0007f40401007387 */ /* 0x0201e80000100800 */
[----:B0-----:R-:W3:Y:S04]  /*17df0*/  LDL.LU R4, [R1+0x1f4] ;  /* 0x0001f40001047983 */ /* 0x001ee80000300800 */
[----:B------:R-:W4:Y:S04]  /*17e00*/  LDL.LU R3, [R1+0x1e8] ;  /* 0x0001e80001037983 */ /* 0x000f280000300800 */
        /* <DEDUP_REMOVED lines=13> */
[----:B------:R-:W4:Y:S01]  /*17ee0*/  LDL.LU R252, [R1+0x1b0] ;  /* 0x0001b00001fc7983 */ /* 0x000f220000300800 */
[----:B------:R-:W-:-:S03]  /*17ef0*/  F2FP.BF16.F32.PACK_AB R151, R151, R150 ;  /* 0x000000969797723e */ /* 0x000fc600000010ff */
[----:B------:R-:W4:Y:S01]  /*17f00*/  LDL.LU R13, [R1+0x1ac] ;  /* 0x0001ac00010d7983 */ /* 0x000f220000300800 */
[----:B------:R-:W-:-:S03]  /*17f10*/  F2FP.BF16.F32.PACK_AB R150, R149, R148 ;  /* 0x000000949596723e */ /* 0x000fc600000010ff */
[----:B------:R-:W4:Y:S04]  /*17f20*/  LDL.LU R12, [R1+0x1a8] ;  /* 0x0001a800010c7983 */ /* 0x000f280000300800 */
[----:B------:R-:W4:Y:S04]  /*17f30*/  LDL.LU R235, [R1+0x1a4] ;  /* 0x0001a40001eb7983 */ /* 0x000f280000300800 */
[----:B------:R-:W4:Y:S04]  /*17f40*/  LDL.LU R0, [R1+0x1a0] ;  /* 0x0001a00001007983 */ /* 0x000f280000300800 */
[----:B------:R-:W4:Y:S04]  /*17f50*/  LDL.LU R153, [R1+0x19c] ;  /* 0x00019c0001997983 */ /* 0x000f280000300800 */
[----:B------:R-:W2:Y:S04]  /*17f60*/  LDL.LU R149, [R1+0x1f8] ;  /* 0x0001f80001957983 */ /* 0x000ea80000300800 */
[----:B------:R-:W3:Y:S01]  /*17f70*/  LDL.LU R148, [R1+0x1f0] ;  /* 0x0001f00001947983 */ /* 0x000ee20000300800 */
[----:B------:R-:W-:-:S02]  /*17f80*/  F2FP.BF16.F32.PACK_AB R147, R147, R146 ;  /* 0x000000929393723e */ /* 0x000fc400000010ff */
[----:B------:R-:W-:Y:S02]  /*17f90*/  F2FP.BF16.F32.PACK_AB R146, R145, R144 ;  /* 0x000000909192723e */ /* 0x000fe400000010ff */
[----:B--2---:R-:W-:Y:S02]  /*17fa0*/  F2FP.BF16.F32.PACK_AB R149, R6, R149 ;  /* 0x000000950695723e */ /* 0x004fe400000010ff */
[----:B------:R-:W2:Y:S01]  /*17fb0*/  LDL.LU R6, [R1+0x7f8] ;  /* 0x0007f80001067983 */ /* 0x000ea20000300800 */
[----:B---3--:R-:W-:-:S03]  /*17fc0*/  F2FP.BF16.F32.PACK_AB R148, R4, R148 ;  /* 0x000000940494723e */ /* 0x008fc600000010ff */
[----:B------:R0:W5:Y:S04]  /*17fd0*/  LDL.LU R4, [R1+0x7f4] ;  /* 0x0007f40001047983 */ /* 0x0001680000300800 */
[----:B------:R-:W3:Y:S01]  /*17fe0*/  LDL.LU R145, [R1+0x1ec] ;  /* 0x0001ec0001917983 */ /* 0x000ee20000300800 */
[----:B------:R-:W-:Y:S02]  /*17ff0*/  F2FP.BF16.F32.PACK_AB R143, R143, R142 ;  /* 0x0000008e8f8f723e */ /* 0x000fe400000010ff */
[----:B------:R-:W-:Y:S02]  /*18000*/  F2FP.BF16.F32.PACK_AB R139, R139, R138 ;  /* 0x0000008a8b8b723e */ /* 0x000fe400000010ff */
[----:B------:R-:W-:Y:S02]  /*18010*/  F2FP.BF16.F32.PACK_AB R135, R135, R134 ;  /* 0x000000868787723e */ /* 0x000fe400000010ff */
[----:B------:R-:W-:-:S02]  /*18020*/  F2FP.BF16.F32.PACK_AB R131, R131, R130 ;  /* 0x000000828383723e */ /* 0x000fc400000010ff */
[----:B------:R-:W-:Y:S02]  /*18030*/  F2FP.BF16.F32.PACK_AB R127, R127, R126 ;  /* 0x0000007e7f7f723e */ /* 0x000fe400000010ff */
[----:B------:R-:W-:Y:S02]  /*18040*/  F2FP.BF16.F32.PACK_AB R123, R123, R122 ;  /* 0x0000007a7b7b723e */ /* 0x000fe400000010ff */
        /* <DEDUP_REMOVED lines=54> */
[----:B----4-:R-:W-:Y:S02]  /*183b0*/  F2FP.BF16.F32.PACK_AB R144, R2, R241 ;  /* 0x000000f10290723e */ /* 0x010fe400000010ff */
        /* <DEDUP_REMOVED lines=59> */
[----:B--2---:R-:W-:Y:S02]  /*18770*/  F2FP.BF16.F32.PACK_AB R24, R6, R5 ;  /* 0x000000050618723e */ /* 0x004fe400000010ff */
[----:B0--3--:R-:W-:-:S07]  /*18780*/  F2FP.BF16.F32.PACK_AB R145, R145, R3 ;  /* 0x000000039191723e */ /* 0x009fce00000010ff */
.L_x_0:
[----:B------:R-:W2:Y:S01]  /*18790*/  LDL.LU R7, [R1+0x7f0] ;  /* 0x0007f00001077983 */ /* 0x000ea20000300800 */
[----:B------:R-:W-:Y:S01]  /*187a0*/  ULDC.64 UR6, c[0x0][0x228] ;  /* 0x00008a0000067ab9 */ /* 0x000fe20000000a00 */
[C---:B-----5:R-:W-:Y:S01]  /*187b0*/  VIADD R3, R4.reuse, 0x1 ;  /* 0x0000000104037836 */ /* 0x060fe20000000000 */
[----:B------:R-:W-:Y:S01]  /*187c0*/  ULDC UR4, c[0x0][0x22c] ;  /* 0x00008b0000047ab9 */ /* 0x000fe20000000800 */
[----:B------:R-:W0:Y:S01]  /*187d0*/  S2R R5, SR_TID.X ;  /* 0x0000000000057919 */ /* 0x000e220000002100 */
[----:B------:R-:W-:Y:S02]  /*187e0*/  VIADD R6, R4, 0x2 ;  /* 0x0000000204067836 */ /* 0x000fe40000000000 */
[C---:B0-----:R-:W-:Y:S02]  /*187f0*/  IMAD.SHL.U32 R2, R5.reuse, 0x40, RZ ;  /* 0x0000004005027824 */ /* 0x041fe400078e00ff */
[----:B------:R-:W-:-:S05]  /*18800*/  IMAD.SHL.U32 R0, R5, 0x10, RZ ;  /* 0x0000001005007824 */ /* 0x000fca00078e00ff */
[----:B------:R-:W-:Y:S01]  /*18810*/  LOP3.LUT R0, R0, 0xf0, RZ, 0xc0, !PT ;  /* 0x000000f000007812 */ /* 0x000fe200078ec0ff */
[----:B------:R-:W-:Y:S01]  /*18820*/  BAR.SYNC.DEFER_BLOCKING 0x0 ;  /* 0x0000000000007b1d */ /* 0x000fe20000010000 */
[----:B--2---:R-:W-:-:S05]  /*18830*/  ISETP.GE.AND P0, PT, R7, UR6, PT ;  /* 0x0000000607007c0c */ /* 0x004fca000bf06270 */
[----:B------:R-:W-:Y:S01]  /*18840*/  ULDC UR6, c[0x0][0x248] ;  /* 0x0000920000067ab9 */ /* 0x000fe20000000800 */
[----:B------:R-:W-:Y:S01]  /*18850*/  ISETP.LT.AND P5, PT, R3, UR4, !P0 ;  /* 0x0000000403007c0c */ /* 0x000fe2000c7a1270 */
[----:B------:R-:W-:Y:S01]  /*18860*/  ULDC UR4, c[0x0][0x22c] ;  /* 0x00008b0000047ab9 */ /* 0x000fe20000000800 */
[----:B------:R-:W-:Y:S01]  /*18870*/  LOP3.LUT R3, R2, 0x400, RZ, 0xc0, !PT ;  /* 0x0000040002037812 */ /* 0x000fe200078ec0ff */
[----:B------:R-:W-:Y:S01]  /*18880*/  IMAD.SHL.U32 R2, R5, 0x8, RZ ;  /* 0x0000000805027824 */ /* 0x000fe200078e00ff */
[----:B------:R-:W-:Y:S01]  /*18890*/  ISETP.LT.AND P2, PT, R6, UR4, !P0 ;  /* 0x0000000406007c0c */ /* 0x000fe2000c741270 */
[----:B------:R-:W-:Y:S01]  /*188a0*/  VIADD R6, R4, 0x3 ;  /* 0x0000000304067836 */ /* 0x000fe20000000000 */
[----:B------:R-:W-:Y:S01]  /*188b0*/  IADD3 R3, R3, UR8, R0 ;  /* 0x0000000803037c10 */ /* 0x000fe2000fffe000 */
[----:B------:R-:W-:Y:S01]  /*188c0*/  ULDC UR4, c[0x0][0x22c] ;  /* 0x00008b0000047ab9 */ /* 0x000fe20000000800 */
[----:B------:R-:W-:Y:S02]  /*188d0*/  LOP3.LUT R2, R2, 0x300, RZ, 0xc0, !PT ;  /* 0x0000030002027812 */ /* 0x000fe400078ec0ff */
[----:B------:R-:W-:-:S02]  /*188e0*/  LOP3.LUT R0, R5, 0x7f, RZ, 0xc0, !PT ;  /* 0x0000007f05007812 */ /* 0x000fc400078ec0ff */
[----:B------:R-:W-:Y:S01]  /*188f0*/  ISETP.LT.AND P1, PT, R6, UR4, !P0 ;  /* 0x0000000406007c0c */ /* 0x000fe2000c721270 */
[----:B------:R-:W-:Y:S01]  /*18900*/  IMAD.IADD R5, R2, 0x1, R3 ;  /* 0x0000000102057824 */ /* 0x000fe200078e0203 */
[----:B------:R-:W-:Y:S01]  /*18910*/  LEA R0, R0, UR8, 0x4 ;  /* 0x0000000800007c11 */ /* 0x000fe2000f8e20ff */
[C---:B------:R-:W-:Y:S01]  /*18920*/  VIADD R6, R4.reuse, 0x4 ;  /* 0x0000000404067836 */ /* 0x040fe20000000000 */
[----:B------:R-:W-:Y:S01]  /*18930*/  ULDC UR4, c[0x0][0x22c] ;  /* 0x00008b0000047ab9 */ /* 0x000fe20000000800 */
[----:B------:R-:W-:Y:S01]  /*18940*/  ISETP.LT.AND P4, PT, R4, UR7, !P0 ;  /* 0x0000000704007c0c */ /* 0x000fe2000c781270 */
[----:B------:R-:W-:Y:S01]  /*18950*/  STSM.16.M88.4 [R5], R24 ;  /* 0x0000001805007844 */ /* 0x000fe20000000200 */
[----:B------:R-:W-:Y:S01]  /*18960*/  ULDC UR7, c[0x0][0x22c] ;  /* 0x00008b0000077ab9 */ /* 0x000fe20000000800 */
[----:B------:R-:W-:Y:S01]  /*18970*/  BAR.SYNC.DEFER_BLOCKING 0x0 ;  /* 0x0000000000007b1d */ /* 0x000fe20000010000 */
[----:B------:R-:W-:-:S05]  /*18980*/  ISETP.LT.AND P3, PT, R6, UR4, !P0 ;  /* 0x0000000406007c0c */ /* 0x000fca000c761270 */
[----:B------:R-:W-:Y:S02]  /*18990*/  ULDC UR4, c[0x0][0x244] ;  /* 0x0000910000047ab9 */ /* 0x000fe40000000800 */
[----:B------:R-:W-:Y:S01]  /*189a0*/  IMAD R3, R7, UR4, RZ ;  /* 0x0000000407037c24 */ /* 0x000fe2000f8e02ff */
[----:B------:R-:W-:Y:S01]  /*189b0*/  ULDC.64 UR4, c[0x0][0x220] ;  /* 0x0000880000047ab9 */ /* 0x000fe20000000a00 */
[----:B------:R-:W-:Y:S01]  /*189c0*/  IMAD R7, R4, UR6, RZ ;  /* 0x0000000604077c24 */ /* 0x000fe2000f8e02ff */
[----:B------:R-:W-:Y:S02]  /*189d0*/  ULDC UR6, c[0x0][0x248] ;  /* 0x0000920000067ab9 */ /* 0x000fe40000000800 */
[----:B------:R-:W-:Y:S01]  /*189e0*/  LEA R2, P6, R3, UR4, 0x1 ;  /* 0x0000000403027c11 */ /* 0x000fe2000f8c08ff */
[----:B------:R-:W-:-:S03]  /*189f0*/  ULDC UR4, c[0x0][0x248] ;  /* 0x0000920000047ab9 */ /* 0x000fc60000000800 */
[----:B------:R-:W-:Y:S01]  /*18a00*/  LEA.HI.X.SX32 R3, R3, UR5, 0x1, P6 ;  /* 0x0000000503037c11 */ /* 0x000fe2000b0f0eff */
[----:B------:R-:W-:Y:S01]  /*18a10*/  ULDC UR5, c[0x0][0x22c] ;  /* 0x00008b0000057ab9 */ /* 0x000fe20000000800 */
[C---:B------:R-:W-:Y:S01]  /*18a20*/  LEA R6, P6, R7.reuse, R2, 0x1 ;  /* 0x0000000207067211 */ /* 0x040fe200078c08ff */
[----:B------:R-:W0:Y:S01]  /*18a30*/  LDS.128 R8, [R0] ;  /* 0x0000000000087984 */ /* 0x000e220000000c00 */
[----:B------:R-:W-:Y:S06]  /*18a40*/  BAR.SYNC.DEFER_BLOCKING 0x0 ;  /* 0x0000000000007b1d */ /* 0x000fec0000010000 */
[----:B------:R-:W-:Y:S02]  /*18a50*/  STSM.16.M88.4 [R5], R28 ;  /* 0x0000001c05007844 */ /* 0x000fe40000000200 */
[----:B------:R-:W-:Y:S06]  /*18a60*/  BAR.SYNC.DEFER_BLOCKING 0x0 ;  /* 0x0000000000007b1d */ /* 0x000fec0000010000 */
[----:B------:R-:W1:Y:S02]  /*18a70*/  LDS.128 R12, [R0] ;  /* 0x00000000000c7984 */ /* 0x000e640000000c00 */
[----:B------:R-:W-:Y:S06]  /*18a80*/  BAR.SYNC.DEFER_BLOCKING 0x0 ;  /* 0x0000000000007b1d */ /* 0x000fec0000010000 */
[----:B------:R-:W-:Y:S02]  /*18a90*/  STSM.16.M88.4 [R5], R32 ;  /* 0x0000002005007844 */ /* 0x000fe40000000200 */
[----:B------:R-:W-:Y:S06]  /*18aa0*/  BAR.SYNC.DEFER_BLOCKING 0x0 ;  /* 0x0000000000007b1d */ /* 0x000fec0000010000 */
[----:B------:R-:W2:Y:S02]  /*18ab0*/  LDS.128 R16, [R0] ;  /* 0x0000000000107984 */ /* 0x000ea40000000c00 */
[----:B------:R-:W-:Y:S06]  /*18ac0*/  BAR.SYNC.DEFER_BLOCKING 0x0 ;  /* 0x0000000000007b1d */ /* 0x000fec0000010000 */
[----:B------:R-:W-:Y:S02]  /*18ad0*/  STSM.16.M88.4 [R5], R36 ;  /* 0x0000002405007844 */ /* 0x000fe40000000200 */
[----:B------:R-:W-:Y:S06]  /*18ae0*/  BAR.SYNC.DEFER_BLOCKING 0x0 ;  /* 0x0000000000007b1d */ /* 0x000fec0000010000 */
[----:B------:R-:W3:Y:S02]  /*18af0*/  LDS.128 R20, [R0] ;  /* 0x0000000000147984 */ /* 0x000ee40000000c00 */
[----:B------:R-:W-:Y:S06]  /*18b00*/  BAR.SYNC.DEFER_BLOCKING 0x0 ;  /* 0x0000000000007b1d */ /* 0x000fec0000010000 */
[----:B------:R-:W-:Y:S02]  /*18b10*/  STSM.16.M88.4 [R5], R40 ;  /* 0x0000002805007844 */ /* 0x000fe40000000200 */
[----:B------:R-:W-:Y:S06]  /*18b20*/  BAR.SYNC.DEFER_BLOCKING 0x0 ;  /* 0x0000000000007b1d */ /* 0x000fec0000010000 */
[----:B------:R-:W4:Y:S02]  /*18b30*/  LDS.128 R24, [R0] ;  /* 0x0000000000187984 */ /* 0x000f240000000c00 */
        /* <DEDUP_REMOVED lines=89> */
[----:B------:R0:W-:Y:S02]  /*190d0*/  STSM.16.M88.4 [R5], R132 ;  /* 0x0000008405007844 */ /* 0x0001e40000000200 */
[----:B------:R-:W-:Y:S01]  /*190e0*/  BAR.SYNC.DEFER_BLOCKING 0x0 ;  /* 0x0000000000007b1d */ /* 0x000fe20000010000 */
[----:B0-----:R-:W-:-:S05]  /*190f0*/  VIADD R133, R7, UR4 ;  /* 0x0000000407857c36 */ /* 0x001fca0008000000 */
[----:B------:R-:W-:Y:S01]  /*19100*/  ULDC UR4, c[0x0][0x248] ;  /* 0x0000920000047ab9 */ /* 0x000fe20000000800 */
[-C--:B------:R-:W-:Y:S01]  /*19110*/  LEA.HI.X.SX32 R7, R7, R3.reuse, 0x1, P6 ;  /* 0x0000000307077211 */ /* 0x080fe200030f0eff */
[----:B------:R-:W-:Y:S01]  /*19120*/  VIADD R134, R4, 0x5 ;  /* 0x0000000504867836 */ /* 0x000fe20000000000 */
[----:B------:R-:W-:Y:S02]  /*19130*/  PRMT R135, R8, 0x7632, R135 ;  /* 0x0000763208877816 */ /* 0x000fe40000000087 */
[C---:B------:R-:W-:Y:S01]  /*19140*/  LEA R132, P6, R133.reuse, R2, 0x1 ;  /* 0x0000000285847211 */ /* 0x040fe200078c08ff */
[----:B------:R-:W0:Y:S01]  /*19150*/  LDS.128 R116, [R0] ;  /* 0x0000000000747984 */ /* 0x000e220000000c00 */
[----:B------:R-:W-:Y:S06]  /*19160*/  BAR.SYNC.DEFER_BLOCKING 0x0 ;  /* 0x0000000000007b1d */ /* 0x000fec0000010000 */
[----:B------:R1:W-:Y:S02]  /*19170*/  STSM.16.M88.4 [R5], R136 ;  /* 0x0000008805007844 */ /* 0x0003e40000000200 */
[----:B------:R-:W-:Y:S01]  /*19180*/  BAR.SYNC.DEFER_BLOCKING 0x0 ;  /* 0x0000000000007b1d */ /* 0x000fe20000010000 */
[C---:B-1----:R-:W-:Y:S01]  /*19190*/  VIADD R136, R133.reuse, UR4 ;  /* 0x0000000485887c36 */ /* 0x042fe20008000000 */
[----:B------:R-:W-:-:S04]  /*191a0*/  LEA.HI.X.SX32 R133, R133, R3, 0x1, P6 ;  /* 0x0000000385857211 */ /* 0x000fc800030f0eff */
[----:B------:R-:W-:Y:S01]  /*191b0*/  ULDC UR4, c[0x0][0x248] ;  /* 0x0000920000047ab9 */ /* 0x000fe20000000800 */
[----:B------:R-:W1:Y:S01]  /*191c0*/  LDS.128 R120, [R0] ;  /* 0x0000000000787984 */ /* 0x000e620000000c00 */
[----:B------:R-:W-:Y:S06]  /*191d0*/  BAR.SYNC.DEFER_BLOCKING 0x0 ;  /* 0x0000000000007b1d */ /* 0x000fec0000010000 */
[----:B------:R-:W-:Y:S02]  /*191e0*/  STSM.16.M88.4 [R5], R140 ;  /* 0x0000008c05007844 */ /* 0x000fe40000000200 */
[----:B------:R-:W-:Y:S06]  /*191f0*/  BAR.SYNC.DEFER_BLOCKING 0x0 ;  /* 0x0000000000007b1d */ /* 0x000fec0000010000 */
[----:B------:R-:W1:Y:S02]  /*19200*/  LDS.128 R124, [R0] ;  /* 0x00000000007c7984 */ /* 0x000e640000000c00 */
[----:B------:R-:W-:Y:S06]  /*19210*/  BAR.SYNC.DEFER_BLOCKING 0x0 ;  /* 0x0000000000007b1d */ /* 0x000fec0000010000 */
[----:B------:R-:W-:Y:S02]  /*19220*/  STSM.16.M88.4 [R5], R144 ;  /* 0x0000009005007844 */ /* 0x000fe40000000200 */
[----:B------:R-:W-:Y:S06]  /*19230*/  BAR.SYNC.DEFER_BLOCKING 0x0 ;  /* 0x0000000000007b1d */ /* 0x000fec0000010000 */
[----:B------:R-:W1:Y:S02]  /*19240*/  LDS.128 R128, [R0] ;  /* 0x0000000000807984 */ /* 0x000e640000000c00 */
[----:B------:R-:W-:Y:S06]  /*19250*/  BAR.SYNC.DEFER_BLOCKING 0x0 ;  /* 0x0000000000007b1d */ /* 0x000fec0000010000 */
[----:B------:R2:W-:Y:S02]  /*19260*/  STSM.16.M88.4 [R5], R148 ;  /* 0x0000009405007844 */ /* 0x0005e40000000200 */
[----:B------:R-:W-:Y:S01]  /*19270*/  BAR.SYNC.DEFER_BLOCKING 0x0 ;  /* 0x0000000000007b1d */ /* 0x000fe20000010000 */
[----:B--2---:R-:W-:-:S05]  /*19280*/  VIADD R5, R4, 0x6 ;  /* 0x0000000604057836 */ /* 0x004fca0000000000 */
[----:B------:R-:W-:Y:S01]  /*19290*/  @P4 STG.E.U16 desc[UR16][R6.64], R8 ;  /* 0x0000000806004986 */ /* 0x000fe2000c101510 */
[----:B------:R-:W-:Y:S01]  /*192a0*/  ISETP.LT.AND P4, PT, R134, UR5, !P0 ;  /* 0x0000000586007c0c */ /* 0x000fe2000c781270 */
[----:B------:R-:W-:Y:S01]  /*192b0*/  ULDC UR5, c[0x0][0x22c] ;  /* 0x00008b0000057ab9 */ /* 0x000fe20000000800 */
[----:B------:R-:W-:Y:S01]  /*192c0*/  LEA R134, P6, R136, R2, 0x1 ;  /* 0x0000000288867211 */ /* 0x000fe200078c08ff */
[----:B------:R2:W-:Y:S01]  /*192d0*/  @P5 STG.E.U16 desc[UR16][R132.64], R135 ;  /* 0x0000008784005986 */ /* 0x0005e2000c101510 */
[----:B------:R-:W-:Y:S01]  /*192e0*/  ISETP.LT.AND P5, PT, R5, UR5, !P0 ;  /* 0x0000000505007c0c */ /* 0x000fe2000c7a1270 */
[----:B------:R-:W-:Y:S01]  /*192f0*/  VIADD R5, R4, 0x7 ;  /* 0x0000000704057836 */ /* 0x000fe20000000000 */
[----:B------:R-:W-:Y:S01]  /*19300*/  ULDC UR5, c[0x0][0x22c] ;  /* 0x00008b0000057ab9 */ /* 0x000fe20000000800 */
[C---:B--2---:R-:W-:Y:S01]  /*19310*/  LEA.HI.X.SX32 R135, R136.reuse, R3, 0x1, P6 ;  /* 0x0000000388877211 */ /* 0x044fe200030f0eff */
[----:B------:R-:W-:Y:S01]  /*19320*/  VIADD R136, R136, UR4 ;  /* 0x0000000488887c36 */ /* 0x000fe20008000000 */
[----:B------:R-:W-:Y:S01]  /*19330*/  ULDC UR4, c[0x0][0x248] ;  /* 0x0000920000047ab9 */ /* 0x000fe20000000800 */
[----:B------:R-:W-:-:S02]  /*19340*/  PRMT R133, R9, 0x7632, R133 ;  /* 0x0000763209857816 */ /* 0x000fc40000000085 */
[----:B------:R2:W-:Y:S01]  /*19350*/  @P2 STG.E.U16 desc[UR16][R134.64], R9 ;  /* 0x0000000986002986 */ /* 0x0005e2000c101510 */
[CC--:B------:R-:W-:Y:S01]  /*19360*/  LEA R6, P2, R136.reuse, R2.reuse, 0x1 ;  /* 0x0000000288067211 */ /* 0x0c0fe200078408ff */
[C---:B------:R-:W-:Y:S01]  /*19370*/  VIADD R8, R136.reuse, UR4 ;  /* 0x0000000488087c36 */ /* 0x040fe20008000000 */
[----:B------:R-:W-:Y:S02]  /*19380*/  ULDC UR4, c[0x0][0x22c] ;  /* 0x00008b0000047ab9 */ /* 0x000fe40000000800 */
[----:B------:R-:W-:Y:S02]  /*19390*/  LEA.HI.X.SX32 R7, R136, R3, 0x1, P2 ;  /* 0x0000000388077211 */ /* 0x000fe400010f0eff */
[----:B------:R-:W-:Y:S01]  /*193a0*/  ISETP.LT.AND P2, PT, R5, UR5, !P0 ;  /* 0x0000000505007c0c */ /* 0x000fe2000c741270 */
[----:B------:R-:W-:Y:S01]  /*193b0*/  VIADD R5, R4, 0x8 ;  /* 0x0000000804057836 */ /* 0x000fe20000000000 */
[----:B------:R-:W-:Y:S01]  /*193c0*/  LEA R132, P6, R8, R2, 0x1 ;  /* 0x0000000208847211 */ /* 0x000fe200078c08ff */
[----:B------:R3:W-:Y:S01]  /*193d0*/  @P1 STG.E.U16 desc[UR16][R6.64], R133 ;  /* 0x0000008506001986 */ /* 0x0007e2000c101510 */
[----:B------:R-:W-:-:S02]  /*193e0*/  ULDC UR5, c[0x0][0x22c] ;  /* 0x00008b0000057ab9 */ /* 0x000fc40000000800 */
[----:B------:R-:W-:Y:S01]  /*193f0*/  ISETP.LT.AND P1, PT, R5, UR4, !P0 ;  /* 0x0000000405007c0c */ /* 0x000fe2000c721270 */
[----:B------:R-:W-:Y:S01]  /*19400*/  ULDC UR4, c[0x0][0x248] ;  /* 0x0000920000047ab9 */ /* 0x000fe20000000800 */
[----:B------:R-:W-:Y:S02]  /*19410*/  VIADD R5, R4, 0x9 ;  /* 0x0000000904057836 */ /* 0x000fe40000000000 */
[C---:B--2---:R-:W-:Y:S01]  /*19420*/  VIADD R134, R8.reuse, UR4 ;  /* 0x0000000408867c36 */ /* 0x044fe20008000000 */
[----:B------:R-:W-:Y:S01]  /*19430*/  ULDC UR4, c[0x0][0x22c] ;  /* 0x00008b0000047ab9 */ /* 0x000fe20000000800 */
[----:B---3--:R-:W-:-:S03]  /*19440*/  LEA.HI.X.SX32 R133, R8, R3, 0x1, P6 ;  /* 0x0000000308857211 */ /* 0x008fc600030f0eff */
[-C--:B------:R-:W-:Y:S02]  /*19450*/  LEA R8, P6, R134, R2.reuse, 0x1 ;  /* 0x0000000286087211 */ /* 0x080fe400078c08ff */
[----:B------:R-:W-:Y:S01]  /*19460*/  PRMT R7, R10, 0x7632, R7 ;  /* 0x000076320a077816 */ /* 0x000fe20000000007 */
[----:B------:R2:W-:Y:S01]  /*19470*/  @P3 STG.E.U16 desc[UR16][R132.64], R10 ;  /* 0x0000000a84003986 */ /* 0x0005e2000c101510 */
[----:B------:R-:W-:Y:S01]  /*19480*/  ISETP.LT.AND P3, PT, R5, UR4, !P0 ;  /* 0x0000000405007c0c */ /* 0x000fe2000c761270 */
[----:B------:R-:W-:Y:S01]  /*19490*/  ULDC UR4, c[0x0][0x248] ;  /* 0x0000920000047ab9 */ /* 0x000fe20000000800 */
[C---:B------:R-:W-:Y:S01]  /*194a0*/  LEA.HI.X.SX32 R9, R134.reuse, R3, 0x1, P6 ;  /* 0x0000000386097211 */ /* 0x040fe200030f0eff */
[----:B------:R-:W-:Y:S01]  /*194b0*/  VIADD R134, R134, UR4 ;  /* 0x0000000486867c36 */ /* 0x000fe20008000000 */
[----:B------:R-:W-:Y:S01]  /*194c0*/  ULDC UR4, c[0x0][0x248] ;  /* 0x0000920000047ab9 */ /* 0x000fe20000000800 */
[----:B------:R-:W-:Y:S02]  /*194d0*/  VIADD R5, R4, 0xa ;  /* 0x0000000a04057836 */ /* 0x000fe40000000000 */
[----:B------:R3:W-:Y:S01]  /*194e0*/  @P4 STG.E.U16 desc[UR16][R8.64], R7 ;  /* 0x0000000708004986 */ /* 0x0007e2000c101510 */
[----:B------:R-:W-:-:S02]  /*194f0*/  LEA R6, P4, R134, R2, 0x1 ;  /* 0x0000000286067211 */ /* 0x000fc400078808ff */
[----:B------:R-:W-:Y:S01]  /*19500*/  ISETP.LT.AND P6, PT, R5, UR5, !P0 ;  /* 0x0000000505007c0c */ /* 0x000fe2000c7c1270 */
[----:B--2---:R-:W-:Y:S01]  /*19510*/  VIADD R10, R134, UR4 ;  /* 0x00000004860a7c36 */ /* 0x004fe20008000000 */
[----:B------:R-:W-:Y:S01]  /*19520*/  ULDC UR5, c[0x0][0x248] ;  /* 0x0000920000057ab9 */ /* 0x000fe20000000800 */
[----:B------:R-:W-:Y:S01]  /*19530*/  VIADD R5, R4, 0xb ;  /* 0x0000000b04057836 */ /* 0x000fe20000000000 */
[----:B------:R-:W-:Y:S01]  /*19540*/  ULDC UR4, c[0x0][0x22c] ;  /* 0x00008b0000047ab9 */ /* 0x000fe20000000800 */
[-C--:B---3--:R-:W-:Y:S01]  /*19550*/  LEA.HI.X.SX32 R7, R134, R3.reuse, 0x1, P4 ;  /* 0x0000000386077211 */ /* 0x088fe200020f0eff */
[C---:B------:R-:W-:Y:S01]  /*19560*/  VIADD R134, R10.reuse, UR5 ;  /* 0x000000050a867c36 */ /* 0x040fe20008000000 */
[C---:B------:R-:W-:Y:S01]  /*19570*/  LEA R132, P4, R10.reuse, R2, 0x1 ;  /* 0x000000020a847211 */ /* 0x040fe200078808ff */
[----:B------:R-:W-:Y:S01]  /*19580*/  ULDC UR5, c[0x0][0x22c] ;  /* 0x00008b0000057ab9 */ /* 0x000fe20000000800 */
[----:B------:R-:W-:Y:S01]  /*19590*/  PRMT R9, R11, 0x7632, R9 ;  /* 0x000076320b097816 */ /* 0x000fe20000000009 */
[----:B------:R-:W-:Y:S01]  /*195a0*/  @P5 STG.E.U16 desc[UR16][R6.64], R11 ;  /* 0x0000000b06005986 */ /* 0x000fe2000c101510 */
[----:B------:R-:W-:-:S02]  /*195b0*/  LEA.HI.X.SX32 R133, R10, R3, 0x1, P4 ;  /* 0x000000030a857211 */ /* 0x000fc400020f0eff */
[----:B------:R-:W-:Y:S01]  /*195c0*/  ISETP.LT.AND P5, PT, R5, UR4, !P0 ;  /* 0x0000000405007c0c */ /* 0x000fe2000c7a1270 */
[----:B------:R-:W-:Y:S01]  /*195d0*/  VIADD R5, R4, 0xc ;  /* 0x0000000c04057836 */ /* 0x000fe20000000000 */
[C---:B------:R-:W-:Y:S01]  /*195e0*/  LEA R8, P4, R134.reuse, R2, 0x1 ;  /* 0x0000000286087211 */ /* 0x040fe200078808ff */
[----:B------:R2:W-:Y:S01]  /*195f0*/  @P2 STG.E.U16 desc[UR16][R132.64], R9 ;  /* 0x0000000984002986 */ /* 0x0005e2000c101510 */
[----:B------:R-:W-:Y:S02]  /*19600*/  ULDC UR4, c[0x0][0x22c] ;  /* 0x00008b0000047ab9 */ /* 0x000fe40000000800 */
[----:B--2---:R-:W-:Y:S02]  /*19610*/  LEA.HI.X.SX32 R9, R134, R3, 0x1, P4 ;  /* 0x0000000386097211 */ /* 0x004fe400020f0eff */
[----:B------:R-:W-:Y:S01]  /*19620*/  ISETP.LT.AND P4, PT, R5, UR4, !P0 ;  /* 0x0000000405007c0c */ /* 0x000fe2000c781270 */
[----:B------:R-:W-:Y:S01]  /*19630*/  ULDC UR4, c[0x0][0x248] ;  /* 0x0000920000047ab9 */ /* 0x000fe20000000800 */
[----:B------:R-:W-:Y:S01]  /*19640*/  VIADD R5, R4, 0xd ;  /* 0x0000000d04057836 */ /* 0x000fe20000000000 */
[----:B------:R2:W-:Y:S01]  /*19650*/  @P1 STG.E.U16 desc[UR16][R8.64], R12 ;  /* 0x0000000c08001986 */ /* 0x0005e2000c101510 */
[----:B------:R-:W-:Y:S01]  /*19660*/  VIADD R134, R134, UR4 ;  /* 0x0000000486867c36 */ /* 0x000fe20008000000 */
[----:B------:R-:W-:-:S02]  /*19670*/  ULDC UR4, c[0x0][0x22c] ;  /* 0x00008b0000047ab9 */ /* 0x000fc40000000800 */
[----:B------:R-:W-:Y:S01]  /*19680*/  ISETP.LT.AND P2, PT, R5, UR4, !P0 ;  /* 0x0000000405007c0c */ /* 0x000fe2000c741270 */
[----:B------:R-:W-:Y:S01]  /*19690*/  ULDC UR4, c[0x0][0x248] ;  /* 0x0000920000047ab9 */ /* 0x000fe20000000800 */
[----:B------:R-:W-:Y:S01]  /*196a0*/  LEA R6, P1, R134, R2, 0x1 ;  /* 0x0000000286067211 */ /* 0x000fe200078208ff */
[----:B------:R-:W-:-:S03]  /*196b0*/  VIADD R5, R4, 0xe ;  /* 0x0000000e04057836 */ /* 0x000fc60000000000 */
[CC--:B------:R-:W-:Y:S01]  /*196c0*/  LEA.HI.X.SX32 R7, R134.reuse, R3.reuse, 0x1, P1 ;  /* 0x0000000386077211 */ /* 0x0c0fe200008f0eff */
[----:B------:R-:W-:Y:S01]  /*196d0*/  VIADD R134, R134, UR4 ;  /* 0x0000000486867c36 */ /* 0x000fe20008000000 */
[----:B--2---:R-:W-:Y:S01]  /*196e0*/  PRMT R9, R12, 0x7632, R9 ;  /* 0x000076320c097816 */ /* 0x004fe20000000009 */
[----:B------:R-:W-:Y:S01]  /*196f0*/  ULDC UR4, c[0x0][0x248] ;  /* 0x0000920000047ab9 */ /* 0x000fe20000000800 */
[----:B------:R-:W-:Y:S01]  /*19700*/  ISETP.LT.AND P1, PT, R5, UR5, !P0 ;  /* 0x0000000505007c0c */ /* 0x000fe2000c721270 */
[C---:B------:R-:W-:Y:S01]  /*19710*/  VIADD R11, R134.reuse, UR4 ;  /* 0x00000004860b7c36 */ /* 0x040fe20008000000 */
[----:B------:R-:W-:Y:S01]  /*19720*/  ULDC UR4, c[0x0][0x248] ;  /* 0x0000920000047ab9 */ /* 0x000fe20000000800 */
[----:B------:R2:W-:Y:S01]  /*19730*/  @P3 STG.E.U16 desc[UR16][R6.64], R9 ;  /* 0x0000000906003986 */ /* 0x0005e2000c101510 */
[----:B------:R-:W-:Y:S01]  /*19740*/  LEA R8, P3, R134, R2, 0x1 ;  /* 0x0000000286087211 */ /* 0x000fe200078608ff */
[----:B------:R-:W-:Y:S01]  /*19750*/  VIADD R12, R11, UR4 ;  /* 0x000000040b0c7c36 */ /* 0x000fe20008000000 */
[----:B------:R-:W-:Y:S01]  /*19760*/  ULDC UR5, c[0x0][0x22c] ;  /* 0x00008b0000057ab9 */ /* 0x000fe20000000800 */
[----:B------:R-:W-:Y:S01]  /*19770*/  VIADD R5, R4, 0xf ;  /* 0x0000000f04057836 */ /* 0x000fe20000000000 */
[----:B------:R-:W-:Y:S01]  /*19780*/  ULDC UR4, c[0x0][0x248] ;  /* 0x0000920000047ab9 */ /* 0x000fe20000000800 */
[----:B--2---:R-:W-:-:S02]  /*19790*/  LEA.HI.X.SX32 R9, R134, R3, 0x1, P3 ;  /* 0x0000000386097211 */ /* 0x004fc400018f0eff */
[-C--:B------:R-:W-:Y:S02]  /*197a0*/  LEA R10, P3, R11, R2.reuse, 0x1 ;  /* 0x000000020b0a7211 */ /* 0x080fe400078608ff */
[----:B------:R-:W-:Y:S01]  /*197b0*/  PRMT R7, R13, 0x7632, R7 ;  /* 0x000076320d077816 */ /* 0x000fe20000000007 */
[----:B------:R-:W-:Y:S01]  /*197c0*/  @P6 STG.E.U16 desc[UR16][R8.64], R13 ;  /* 0x0000000d08006986 */ /* 0x000fe2000c101510 */
[-C--:B------:R-:W-:Y:S02]  /*197d0*/  LEA.HI.X.SX32 R11, R11, R3.reuse, 0x1, P3 ;  /* 0x000000030b0b7211 */ /* 0x080fe400018f0eff */
[----:B------:R-:W-:Y:S02]  /*197e0*/  LEA R6, P6, R12, R2, 0x1 ;  /* 0x000000020c067211 */ /* 0x000fe400078c08ff */
[----:B------:R-:W-:Y:S01]  /*197f0*/  ISETP.LT.AND P3, PT, R5, UR5, !P0 ;  /* 0x0000000505007c0c */ /* 0x000fe2000c761270 */
[----:B------:R2:W-:Y:S01]  /*19800*/  @P5 STG.E.U16 desc[UR16][R10.64], R7 ;  /* 0x000000070a005986 */ /* 0x0005e2000c101510 */
[----:B------:R-:W-:Y:S01]  /*19810*/  VIADD R5, R4, 0x10 ;  /* 0x0000001004057836 */ /* 0x000fe20000000000 */
[----:B------:R-:W-:Y:S01]  /*19820*/  ULDC UR5, c[0x0][0x22c] ;  /* 0x00008b0000057ab9 */ /* 0x000fe20000000800 */
[C---:B--2---:R-:W-:Y:S01]  /*19830*/  LEA.HI.X.SX32 R7, R12.reuse, R3, 0x1, P6 ;  /* 0x000000030c077211 */ /* 0x044fe200030f0eff */
[----:B------:R-:W-:-:S02]  /*19840*/  VIADD R12, R12, UR4 ;  /* 0x000000040c0c7c36 */ /* 0x000fc40008000000 */
[----:B------:R-:W-:Y:S01]  /*19850*/  ISETP.LT.AND P6, PT, R5, UR5, !P0 ;  /* 0x0000000505007c0c */ /* 0x000fe2000c7c1270 */
[----:B------:R-:W-:Y:S01]  /*19860*/  VIADD R5, R4, 0x11 ;  /* 0x0000001104057836 */ /* 0x000fe20000000000 */
[----:B------:R-:W-:Y:S01]  /*19870*/  ULDC UR4, c[0x0][0x248] ;  /* 0x0000920000047ab9 */ /* 0x000fe20000000800 */
[----:B------:R2:W-:Y:S01]  /*19880*/  @P4 STG.E.U16 desc[UR16][R6.64], R14 ;  /* 0x0000000e06004986 */ /* 0x0005e2000c101510 */
[CC--:B------:R-:W-:Y:S01]  /*19890*/  LEA R8, P4, R12.reuse, R2.reuse, 0x1 ;  /* 0x000000020c087211 */ /* 0x0c0fe200078808ff */
[----:B------:R-:W-:Y:S01]  /*198a0*/  ULDC UR5, c[0x0][0x22c] ;  /* 0x00008b0000057ab9 */ /* 0x000fe20000000800 */
[----:B------:R-:W-:Y:S01]  /*198b0*/  VIADD R13, R12, UR4 ;  /* 0x000000040c0d7c36 */ /* 0x000fe20008000000 */
[----:B------:R-:W-:Y:S01]  /*198c0*/  ISETP.LT.AND P5, PT, R5, UR5, !P0 ;  /* 0x0000000505007c0c */ /* 0x000fe2000c7a1270 */
[----:B------:R-:W-:Y:S01]  /*198d0*/  VIADD R5, R4, 0x12 ;  /* 0x0000001204057836 */ /* 0x000fe20000000000 */
[-C--:B------:R-:W-:Y:S01]  /*198e0*/  LEA.HI.X.SX32 R9, R12, R3.reuse, 0x1, P4 ;  /* 0x000000030c097211 */ /* 0x080fe200020f0eff */
[----:B------:R-:W-:Y:S01]  /*198f0*/  ULDC UR4, c[0x0][0x22c] ;  /* 0x00008b0000047ab9 */ /* 0x000fe20000000800 */
[C---:B------:R-:W-:Y:S01]  /*19900*/  LEA R10, P4, R13.reuse, R2, 0x1 ;  /* 0x000000020d0a7211 */ /* 0x040fe200078808ff */
[----:B------:R-:W-:Y:S01]  /*19910*/  ULDC UR5, c[0x0][0x22c] ;  /* 0x00008b0000057ab9 */ /* 0x000fe20000000800 */
[----:B--2---:R-:W-:Y:S01]  /*19920*/  PRMT R7, R14, 0x7632, R7 ;  /* 0x000076320e077816 */ /* 0x004fe20000000007 */
[----:B------:R-:W-:Y:S01]  /*19930*/  VIADD R14, R4, 0xfe ;  /* 0x000000fe040e7836 */ /* 0x000fe20000000000 */
[----:B------:R-:W-:-:S03]  /*19940*/  LEA.HI.X.SX32 R11, R13, R3, 0x1, P4 ;  /* 0x000000030d0b7211 */ /* 0x000fc600020f0eff */
[----:B------:R2:W-:Y:S01]  /*19950*/  @P2 STG.E.U16 desc[UR16][R8.64], R7 ;  /* 0x0000000708002986 */ /* 0x0005e2000c101510 */
[----:B------:R-:W-:Y:S01]  /*19960*/  ISETP.LT.AND P2, PT, R5, UR4, !P0 ;  /* 0x0000000405007c0c */ /* 0x000fe2000c741270 */
[----:B------:R-:W-:Y:S01]  /*19970*/  ULDC UR4, c[0x0][0x248] ;  /* 0x0000920000047ab9 */ /* 0x000fe20000000800 */
[C---:B------:R-:W-:Y:S01]  /*19980*/  VIADD R5, R4.reuse, 0x13 ;  /* 0x0000001304057836 */ /* 0x040fe20000000000 */
[----:B------:R3:W-:Y:S01]  /*19990*/  @P1 STG.E.U16 desc[UR16][R10.64], R15 ;  /* 0x0000000f0a001986 */ /* 0x0007e2000c101510 */
[----:B------:R-:W-:Y:S01]  /*199a0*/  VIADD R13, R13, UR4 ;  /* 0x000000040d0d7c36 */ /* 0x000fe20008000000 */
[----:B------:R-:W-:Y:S02]  /*199b0*/  ULDC UR4, c[0x0][0x22c] ;  /* 0x00008b0000047ab9 */ /* 0x000fe40000000800 */
[----:B------:R-:W-:Y:S01]  /*199c0*/  ISETP.LT.AND P1, PT, R5, UR4, !P0 ;  /* 0x0000000405007c0c */ /* 0x000fe2000c721270 */
[----:B------:R-:W-:Y:S01]  /*199d0*/  ULDC UR4, c[0x0][0x248] ;  /* 0x0000920000047ab9 */ /* 0x000fe20000000800 */
[----:B------:R-:W-:Y:S01]  /*199e0*/  LEA R6, P4, R13, R2, 0x1 ;  /* 0x000000020d067211 */ /* 0x000fe200078808ff */
[----:B------:R-:W-:Y:S01]  /*199f0*/  VIADD R5, R4, 0x14 ;  /* 0x0000001404057836 */ /* 0x000fe20000000000 */
[----:B--2---:R-:W-:-:S02]  /*19a00*/  PRMT R9, R15, 0x7632, R9 ;  /* 0x000076320f097816 */ /* 0x004fc40000000009 */
[CC--:B------:R-:W-:Y:S01]  /*19a10*/  LEA.HI.X.SX32 R7, R13.reuse, R3.reuse, 0x1, P4 ;  /* 0x000000030d077211 */ /* 0x0c0fe200020f0eff */
[----:B------:R-:W-:Y:S01]  /*19a20*/  VIADD R13, R13, UR4 ;  /* 0x000000040d0d7c36 */ /* 0x000fe20008000000 */
[----:B------:R-:W-:Y:S01]  /*19a30*/  ULDC UR4, c[0x0][0x248] ;  /* 0x0000920000047ab9 */ /* 0x000fe20000000800 */
[----:B------:R-:W-:Y:S01]  /*19a40*/  ISETP.LT.AND P4, PT, R5, UR5, !P0 ;  /* 0x0000000505007c0c */ /* 0x000fe2000c781270 */
[----:B------:R-:W-:Y:S01]  /*19a50*/  VIADD R5, R4, 0x15 ;  /* 0x0000001504057836 */ /* 0x000fe20000000000 */
[----:B------:R2:W-:Y:S01]  /*19a60*/  @P3 STG.E.U16 desc[UR16][R6.64], R9 ;  /* 0x0000000906003986 */ /* 0x0005e2000c101510 */
[C---:B------:R-:W-:Y:S01]  /*19a70*/  LEA R8, P3, R13.reuse, R2, 0x1 ;  /* 0x000000020d087211 */ /* 0x040fe200078608ff */
[----:B---3--:R-:W-:Y:S01]  /*19a80*/  VIADD R11, R13, UR4 ;  /* 0x000000040d0b7c36 */ /* 0x008fe20008000000 */
[----:B------:R-:W-:Y:S01]  /*19a90*/  ULDC UR4, c[0x0][0x248] ;  /* 0x0000920000047ab9 */ /* 0x000fe20000000800 */
[----:B------:R-:W-:Y:S02]  /*19aa0*/  ULDC UR5, c[0x0][0x22c] ;  /* 0x00008b0000057ab9 */ /* 0x000fe40000000800 */
[----:B------:R-:W-:Y:S01]  /*19ab0*/  VIADD R12, R11, UR4 ;  /* 0x000000040b0c7c36 */ /* 0x000fe20008000000 */
[----:B------:R-:W-:Y:S01]  /*19ac0*/  ULDC UR4, c[0x0][0x248] ;  /* 0x0000920000047ab9 */ /* 0x000fe20000000800 */
[----:B--2---:R-:W-:-:S02]  /*19ad0*/  LEA.HI.X.SX32 R9, R13, R3, 0x1, P3 ;  /* 0x000000030d097211 */ /* 0x004fc400018f0eff */
[CC--:B------:R-:W-:Y:S02]  /*19ae0*/  LEA R10, P3, R11.reuse, R2.reuse, 0x1 ;  /* 0x000000020b0a7211 */ /* 0x0c0fe400078608ff */
[----:B------:R-:W-:Y:S01]  /*19af0*/  PRMT R7, R16, 0x7632, R7 ;  /* 0x0000763210077816 */ /* 0x000fe20000000007 */
[----:B------:R-:W-:Y:S01]  /*19b00*/  @P6 STG.E.U16 desc[UR16][R8.64], R16 ;  /* 0x0000001008006986 */ /* 0x000fe2000c101510 */
[----:B------:R-:W-:Y:S02]  /*19b10*/  LEA.HI.X.SX32 R11, R11, R3, 0x1, P3 ;  /* 0x000000030b0b7211 */ /* 0x000fe400018f0eff */
[----:B------:R-:W-:Y:S02]  /*19b20*/  LEA R6, P6, R12, R2, 0x1 ;  /* 0x000000020c067211 */ /* 0x000fe400078c08ff */
[----:B------:R-:W-:Y:S01]  /*19b30*/  ISETP.LT.AND P3, PT, R5, UR5, !P0 ;  /* 0x0000000505007c0c */ /* 0x000fe2000c761270 */
[----:B------:R2:W-:Y:S01]  /*19b40*/  @P5 STG.E.U16 desc[UR16][R10.64], R7 ;  /* 0x000000070a005986 */ /* 0x0005e2000c101510 */
[----:B------:R-:W-:Y:S01]  /*19b50*/  VIADD R5, R4, 0x16 ;  /* 0x0000001604057836 */ /* 0x000fe20000000000 */
[----:B------:R-:W-:-:S04]  /*19b60*/  ULDC UR5, c[0x0][0x22c] ;  /* 0x00008b0000057ab9 */ /* 0x000fc80000000800 */
[----:B------:R-:W-:Y:S01]  /*19b70*/  ISETP.LT.AND P5, PT, R5, UR5, !P0 ;  /* 0x0000000505007c0c */ /* 0x000fe2000c7a1270 */
[----:B------:R-:W-:Y:S01]  /*19b80*/  VIADD R5, R4, 0x17 ;  /* 0x0000001704057836 */ /* 0x000fe20000000000 */
[----:B------:R-:W-:Y:S01]  /*19b90*/  ULDC UR5, c[0x0][0x22c] ;  /* 0x00008b0000057ab9 */ /* 0x000fe20000000800 */
[C---:B--2---:R-:W-:Y:S01]  /*19ba0*/  LEA.HI.X.SX32 R7, R12.reuse, R3, 0x1, P6 ;  /* 0x000000030c077211 */ /* 0x044fe200030f0eff */
[----:B------:R-:W-:Y:S01]  /*19bb0*/  VIADD R12, R12, UR4 ;  /* 0x000000040c0c7c36 */ /* 0x000fe20008000000 */
[----:B------:R-:W-:-:S03]  /*19bc0*/  ULDC UR4, c[0x0][0x248] ;  /* 0x0000920000047ab9 */ /* 0x000fc60000000800 */
        /* <DEDUP_REMOVED lines=8> */
[----:B------:R-:W-:Y:S01]  /*19c50*/  ULDC UR5, c[0x0][0x22c] ;  /* 0x00008b0000057ab9 */ /* 0x000fe20000000800 */
[----:B--2---:R-:W-:-:S02]  /*19c60*/  PRMT R7, R17, 0x7632, R7 ;  /* 0x0000763211077816 */ /* 0x004fc40000000007 */
        /* <DEDUP_REMOVED lines=17> */
[----:B------:R-:W-:Y:S01]  /*19d80*/  ULDC UR5, c[0x0][0x248] ;  /* 0x0000920000057ab9 */ /* 0x000fe20000000800 */
[----:B------:R2:W-:Y:S01]  /*19d90*/  @P3 STG.E.U16 desc[UR16][R6.64], R9 ;  /* 0x0000000906003986 */ /* 0x0005e2000c101510 */
[C---:B------:R-:W-:Y:S01]  /*19da0*/  LEA R8, P3, R13.reuse, R2, 0x1 ;  /* 0x000000020d087211 */ /* 0x040fe200078608ff */
[----:B---3--:R-:W-:Y:S01]  /*19db0*/  VIADD R11, R13, UR4 ;  /* 0x000000040d0b7c36 */ /* 0x008fe20008000000 */
[----:B------:R-:W-:Y:S01]  /*19dc0*/  ULDC UR4, c[0x0][0x22c] ;  /* 0x00008b0000047ab9 */ /* 0x000fe20000000800 */
[----:B------:R-:W-:Y:S02]  /*19dd0*/  VIADD R5, R4, 0x1b ;  /* 0x0000001b04057836 */ /* 0x000fe40000000000 */
[----:B------:R-:W-:Y:S01]  /*19de0*/  VIADD R12, R11, UR5 ;  /* 0x000000050b0c7c36 */ /* 0x000fe20008000000 */
[----:B------:R-:W-:Y:S01]  /*19df0*/  ULDC UR5, c[0x0][0x22c] ;  /* 0x00008b0000057ab9 */ /* 0x000fe20000000800 */
[----:B--2---:R-:W-:-:S02]  /*19e00*/  LEA.HI.X.SX32 R9, R13, R3, 0x1, P3 ;  /* 0x000000030d097211 */ /* 0x004fc400018f0eff */
[-C--:B------:R-:W-:Y:S02]  /*19e10*/  LEA R10, P3, R11, R2.reuse, 0x1 ;  /* 0x000000020b0a7211 */ /* 0x080fe400078608ff */
[----:B------:R-:W-:Y:S01]  /*19e20*/  PRMT R7, R19, 0x7632, R7 ;  /* 0x0000763213077816 */ /* 0x000fe20000000007 */
[----:B------:R-:W-:Y:S01]  /*19e30*/  @P5 STG.E.U16 desc[UR16][R8.64], R19 ;  /* 0x0000001308005986 */ /* 0x000fe2000c101510 */
[----:B------:R-:W-:Y:S02]  /*19e40*/  LEA.HI.X.SX32 R11, R11, R3, 0x1, P3 ;  /* 0x000000030b0b7211 */ /* 0x000fe400018f0eff */
[----:B------:R-:W-:Y:S01]  /*19e50*/  ISETP.LT.AND P5, PT, R5, UR4, !P0 ;  /* 0x0000000405007c0c */ /* 0x000fe2000c7a1270 */
[----:B------:R-:W-:Y:S01]  /*19e60*/  VIADD R5, R4, 0x1c ;  /* 0x0000001c04057836 */ /* 0x000fe20000000000 */
[----:B------:R-:W-:Y:S01]  /*19e70*/  LEA R6, P3, R12, R2, 0x1 ;  /* 0x000000020c067211 */ /* 0x000fe200078608ff */
[----:B------:R2:W-:Y:S01]  /*19e80*/  @P2 STG.E.U16 desc[UR16][R10.64], R7 ;  /* 0x000000070a002986 */ /* 0x0005e2000c101510 */
[----:B------:R-:W-:-:S03]  /*19e90*/  ULDC UR4, c[0x0][0x22c] ;  /* 0x00008b0000047ab9 */ /* 0x000fc60000000800 */
[----:B------:R3:W1:Y:S01]  /*19ea0*/  LDS.128 R16, [R0] ;  /* 0x0000000000107984 */ /* 0x0006620000000c00 */
[----:B--2---:R-:W-:Y:S01]  /*19eb0*/  LEA.HI.X.SX32 R7, R12, R3, 0x1, P3 ;  /* 0x000000030c077211 */ /* 0x004fe200018f0eff */
[C---:B---3--:R-:W-:Y:S01]  /*19ec0*/  VIADD R0, R4.reuse, 0xfb ;  /* 0x000000fb04007836 */ /* 0x048fe20000000000 */
[----:B------:R-:W-:Y:S01]  /*19ed0*/  ISETP.LT.AND P3, PT, R5, UR4, !P0 ;  /* 0x0000000405007c0c */ /* 0x000fe2000c761270 */
[----:B------:R-:W-:Y:S01]  /*19ee0*/  ULDC UR4, c[0x0][0x248] ;  /* 0x0000920000047ab9 */ /* 0x000fe20000000800 */
[----:B------:R-:W-:Y:S01]  /*19ef0*/  VIADD R5, R4, 0x1d ;  /* 0x0000001d04057836 */ /* 0x000fe20000000000 */
[----:B------:R2:W-:Y:S01]  /*19f00*/  @P1 STG.E.U16 desc[UR16][R6.64], R20 ;  /* 0x0000001406001986 */ /* 0x0005e2000c101510 */
[----:B------:R-:W-:Y:S01]  /*19f10*/  VIADD R12, R12, UR4 ;  /* 0x000000040c0c7c36 */ /* 0x000fe20008000000 */
[----:B------:R-:W-:Y:S02]  /*19f20*/  ULDC UR4, c[0x0][0x22c] ;  /* 0x00008b0000047ab9 */ /* 0x000fe40000000800 */
[----:B------:R-:W-:Y:S01]  /*19f30*/  ISETP.LT.AND P2, PT, R5, UR4, !P0 ;  /* 0x0000000405007c0c */ /* 0x000fe2000c741270 */
[----:B------:R-:W-:Y:S01]  /*19f40*/  ULDC UR4, c[0x0][0x248] ;  /* 0x0000920000047ab9 */ /* 0x000fe20000000800 */
[----:B------:R-:W-:Y:S01]  /*19f50*/  LEA R8, P1, R12, R2, 0x1 ;  /* 0x000000020c087211 */ /* 0x000fe200078208ff */
[----:B------:R-:W-:-:S03]  /*19f60*/  VIADD R5, R4, 0x1e ;  /* 0x0000001e04057836 */ /* 0x000fc60000000000 */
[C---:B------:R-:W-:Y:S01]  /*19f70*/  LEA.HI.X.SX32 R9, R12.reuse, R3, 0x1, P1 ;  /* 0x000000030c097211 */ /* 0x040fe200008f0eff */
        /* <DEDUP_REMOVED lines=8> */
[----:B------:R-:W-:Y:S01]  /*1a000*/  VIADD R5, R4, 0x1f ;  /* 0x0000001f04057836 */ /* 0x000fe20000000000 */
[----:B------:R-:W-:-:S02]  /*1a010*/  ULDC UR5, c[0x0][0x22c] ;  /* 0x00008b0000057ab9 */ /* 0x000fc40000000800 */
[-C--:B--2---:R-:W-:Y:S01]  /*1a020*/  LEA.HI.X.SX32 R7, R12, R3.reuse, 0x1, P4 ;  /* 0x000000030c077211 */ /* 0x084fe200020f0eff */
[C---:B------:R-:W-:Y:S01]  /*1a030*/  VIADD R12, R11.reuse, UR4 ;  /* 0x000000040b0c7c36 */ /* 0x040fe20008000000 */
[-C--:B------:R-:W-:Y:S01]  /*1a040*/  LEA R10, P4, R11, R2.reuse, 0x1 ;  /* 0x000000020b0a7211 */ /* 0x080fe200078808ff */
[----:B------:R-:W-:Y:S01]  /*1a050*/  ULDC UR4, c[0x0][0x248] ;  /* 0x0000920000047ab9 */ /* 0x000fe20000000800 */
        /* <DEDUP_REMOVED lines=19> */
[----:B------:R-:W-:Y:S01]  /*1a190*/  LEA.HI.X.SX32 R7, R12, R3, 0x1, P3 ;  /* 0x000000030c077211 */ /* 0x000fe200018f0eff */
[----:B------:R-:W-:Y:S01]  /*1a1a0*/  ULDC UR4, c[0x0][0x22c] ;  /* 0x00008b0000047ab9 */ /* 0x000fe20000000800 */
        /* <DEDUP_REMOVED lines=30> */
[----:B----4-:R-:W-:Y:S01]  /*1a390*/  PRMT R9, R24, 0x7632, R9 ;  /* 0x0000763218097816 */ /* 0x010fe20000000009 */
        /* <DEDUP_REMOVED lines=57> */
[----:B------:R-:W-:-:S02]  /*1a730*/  ULDC UR4, c[0x0][0x22c] ;  /* 0x00008b0000047ab9 */ /* 0x000fc40000000800 */
[----:B--2---:R-:W-:Y:S02]  /*1a740*/  LEA.HI.X.SX32 R9, R12, R3, 0x1, P4 ;  /* 0x000000030c097211 */ /* 0x004fe400020f0eff */
        /* <DEDUP_REMOVED lines=1499> */
[----:B0-----:R0:W-:Y:S01]  /*20500*/  @P1 STG.E.U16 desc[UR16][R6.64], R116 ;  /* 0x0000007406001986 */ /* 0x0011e2000c101510 */
        /* <DEDUP_REMOVED lines=8> */
[----:B0-----:R-:W-:Y:S01]  /*20590*/  PRMT R7, R116, 0x7632, R7 ;  /* 0x0000763274077816 */ /* 0x001fe20000000007 */
        /* <DEDUP_REMOVED lines=8> */
[-C--:B0-----:R-:W-:Y:S01]  /*20620*/  LEA.HI.X.SX32 R7, R12, R3.reuse, 0x1, P4 ;  /* 0x000000030c077211 */ /* 0x081fe200020f0eff */
        /* <DEDUP_REMOVED lines=11> */
[C---:B0-----:R-:W-:Y:S01]  /*206e0*/  LEA.HI.X.SX32 R9, R12.reuse, R3, 0x1, P6 ;  /* 0x000000030c097211 */ /* 0x041fe200030f0eff */
[----:B------:R-:W-:-:S02]  /*206f0*/  VIADD R12, R12, UR4 ;  /* 0x000000040c0c7c36 */ /* 0x000fc40008000000 */
[----:B------:R-:W-:Y:S01]  /*20700*/  ISETP.LT.AND P6, PT, R5, UR5, !P0 ;  /* 0x0000000505007c0c */ /* 0x000fe2000c7c1270 */
[----:B------:R-:W-:Y:S01]  /*20710*/  ULDC UR4, c[0x0][0x248] ;  /* 0x0000920000047ab9 */ /* 0x000fe20000000800 */
[----:B------:R-:W-:Y:S01]  /*20720*/  VIADD R5, R4, 0xe1 ;  /* 0x000000e104057836 */ /* 0x000fe20000000000 */
[----:B------:R0:W-:Y:S01]  /*20730*/  @P3 STG.E.U16 desc[UR16][R8.64], R118 ;  /* 0x0000007608003986 */ /* 0x0001e2000c101510 */
[CC--:B------:R-:W-:Y:S01]  /*20740*/  LEA R6, P3, R12.reuse, R2.reuse, 0x1 ;  /* 0x000000020c067211 */ /* 0x0c0fe200078608ff */
[C---:B------:R-:W-:Y:S01]  /*20750*/  VIADD R13, R12.reuse, UR4 ;  /* 0x000000040c0d7c36 */ /* 0x040fe20008000000 */
[----:B------:R-:W-:Y:S01]  /*20760*/  ULDC UR5, c[0x0][0x22c] ;  /* 0x00008b0000057ab9 */ /* 0x000fe20000000800 */
[----:B------:R-:W-:Y:S01]  /*20770*/  ULDC UR4, c[0x0][0x22c] ;  /* 0x00008b0000047ab9 */ /* 0x000fe20000000800 */
[----:B------:R-:W-:Y:S02]  /*20780*/  LEA.HI.X.SX32 R7, R12, R3, 0x1, P3 ;  /* 0x000000030c077211 */ /* 0x000fe400018f0eff */
[----:B------:R-:W-:Y:S01]  /*20790*/  ISETP.LT.AND P5, PT, R5, UR5, !P0 ;  /* 0x0000000505007c0c */ /* 0x000fe2000c7a1270 */
[----:B------:R-:W-:Y:S01]  /*207a0*/  VIADD R5, R4, 0xe2 ;  /* 0x000000e204057836 */ /* 0x000fe20000000000 */
[----:B------:R-:W-:Y:S01]  /*207b0*/  LEA R10, P3, R13, R2, 0x1 ;  /* 0x000000020d0a7211 */ /* 0x000fe200078608ff */
[----:B------:R-:W-:Y:S01]  /*207c0*/  ULDC UR5, c[0x0][0x22c] ;  /* 0x00008b0000057ab9 */ /* 0x000fe20000000800 */
[----:B0-----:R-:W-:-:S02]  /*207d0*/  PRMT R9, R118, 0x7632, R9 ;  /* 0x0000763276097816 */ /* 0x001fc40000000009 */
[----:B------:R-:W-:Y:S02]  /*207e0*/  LEA.HI.X.SX32 R11, R13, R3, 0x1, P3 ;  /* 0x000000030d0b7211 */ /* 0x000fe400018f0eff */
[----:B------:R-:W-:Y:S01]  /*207f0*/  ISETP.LT.AND P3, PT, R5, UR4, !P0 ;  /* 0x0000000405007c0c */ /* 0x000fe2000c761270 */
[----:B------:R-:W-:Y:S01]  /*20800*/  ULDC UR4, c[0x0][0x248] ;  /* 0x0000920000047ab9 */ /* 0x000fe20000000800 */
[C---:B------:R-:W-:Y:S01]  /*20810*/  VIADD R5, R4.reuse, 0xe3 ;  /* 0x000000e304057836 */ /* 0x040fe20000000000 */
[----:B------:R0:W-:Y:S01]  /*20820*/  @P2 STG.E.U16 desc[UR16][R6.64], R9 ;  /* 0x0000000906002986 */ /* 0x0001e2000c101510 */
[----:B------:R-:W-:Y:S01]  /*20830*/  VIADD R13, R13, UR4 ;  /* 0x000000040d0d7c36 */ /* 0x000fe20008000000 */
[----:B------:R-:W-:Y:S02]  /*20840*/  ULDC UR4, c[0x0][0x22c] ;  /* 0x00008b0000047ab9 */ /* 0x000fe40000000800 */
[----:B------:R2:W-:Y:S01]  /*20850*/  @P1 STG.E.U16 desc[UR16][R10.64], R119 ;  /* 0x000000770a001986 */ /* 0x0005e2000c101510 */
[----:B------:R-:W-:Y:S01]  /*20860*/  ISETP.LT.AND P2, PT, R5, UR4, !P0 ;  /* 0x0000000405007c0c */ /* 0x000fe2000c741270 */
[----:B------:R-:W-:Y:S01]  /*20870*/  ULDC UR4, c[0x0][0x248] ;  /* 0x0000920000047ab9 */ /* 0x000fe20000000800 */
[----:B------:R-:W-:Y:S01]  /*20880*/  LEA R8, P1, R13, R2, 0x1 ;  /* 0x000000020d087211 */ /* 0x000fe200078208ff */
[----:B------:R-:W-:Y:S01]  /*20890*/  VIADD R5, R4, 0xe4 ;  /* 0x000000e404057836 */ /* 0x000fe20000000000 */
[----:B0-----:R-:W-:-:S02]  /*208a0*/  PRMT R7, R119, 0x7632, R7 ;  /* 0x0000763277077816 */ /* 0x001fc40000000007 */
[CC--:B------:R-:W-:Y:S01]  /*208b0*/  LEA.HI.X.SX32 R9, R13.reuse, R3.reuse, 0x1, P1 ;  /* 0x000000030d097211 */ /* 0x0c0fe200008f0eff */
[----:B------:R-:W-:Y:S01]  /*208c0*/  VIADD R13, R13, UR4 ;  /* 0x000000040d0d7c36 */ /* 0x000fe20008000000 */
[----:B------:R-:W-:Y:S01]  /*208d0*/  ULDC UR4, c[0x0][0x248] ;  /* 0x0000920000047ab9 */ /* 0x000fe20000000800 */
[----:B------:R-:W-:Y:S01]  /*208e0*/  ISETP.LT.AND P1, PT, R5, UR5, !P0 ;  /* 0x0000000505007c0c */ /* 0x000fe2000c721270 */
[----:B------:R-:W-:Y:S01]  /*208f0*/  VIADD R5, R4, 0xe5 ;  /* 0x000000e504057836 */ /* 0x000fe20000000000 */
[----:B------:R0:W-:Y:S01]  /*20900*/  @P4 STG.E.U16 desc[UR16][R8.64], R7 ;  /* 0x0000000708004986 */ /* 0x0001e2000c101510 */
[C---:B------:R-:W-:Y:S01]  /*20910*/  LEA R6, P4, R13.reuse, R2, 0x1 ;  /* 0x000000020d067211 */ /* 0x040fe200078808ff */
[----:B--2---:R-:W-:Y:S01]  /*20920*/  VIADD R11, R13, UR4 ;  /* 0x000000040d0b7c36 */ /* 0x004fe20008000000 */
[----:B------:R-:W-:Y:S01]  /*20930*/  ULDC UR4, c[0x0][0x248] ;  /* 0x0000920000047ab9 */ /* 0x000fe20000000800 */
[----:B------:R-:W-:Y:S02]  /*20940*/  ULDC UR5, c[0x0][0x22c] ;  /* 0x00008b0000057ab9 */ /* 0x000fe40000000800 */
[----:B------:R-:W-:Y:S01]  /*20950*/  VIADD R12, R11, UR4 ;  /* 0x000000040b0c7c36 */ /* 0x000fe20008000000 */
[----:B------:R-:W-:Y:S01]  /*20960*/  ULDC UR4, c[0x0][0x248] ;  /* 0x0000920000047ab9 */ /* 0x000fe20000000800 */
[----:B0-----:R-:W-:-:S02]  /*20970*/  LEA.HI.X.SX32 R7, R13, R3, 0x1, P4 ;  /* 0x000000030d077211 */ /* 0x001fc400020f0eff */
[CC--:B------:R-:W-:Y:S02]  /*20980*/  LEA R10, P4, R11.reuse, R2.reuse, 0x1 ;  /* 0x000000020b0a7211 */ /* 0x0c0fe400078808ff */
[----:B-1----:R-:W-:Y:S01]  /*20990*/  PRMT R9, R120, 0x7632, R9 ;  /* 0x0000763278097816 */ /* 0x002fe20000000009 */
        /* <DEDUP_REMOVED lines=43> */
[----:B-1----:R-:W-:Y:S01]  /*20c50*/  VIADD R11, R13, UR4 ;  /* 0x000000040d0b7c36 */ /* 0x002fe20008000000 */
[----:B------:R-:W-:Y:S01]  /*20c60*/  ULDC UR4, c[0x0][0x248] ;  /* 0x0000920000047ab9 */ /* 0x000fe20000000800 */
[----:B------:R-:W-:Y:S02]  /*20c70*/  ULDC UR5, c[0x0][0x22c] ;  /* 0x00008b0000057ab9 */ /* 0x000fe40000000800 */
[----:B------:R-:W-:Y:S01]  /*20c80*/  VIADD R12, R11, UR4 ;  /* 0x000000040b0c7c36 */ /* 0x000fe20008000000 */
[----:B------:R-:W-:Y:S01]  /*20c90*/  ULDC UR4, c[0x0][0x248] ;  /* 0x0000920000047ab9 */ /* 0x000fe20000000800 */
[----:B0-----:R-:W-:-:S02]  /*20ca0*/  LEA.HI.X.SX32 R7, R13, R3, 0x1, P4 ;  /* 0x000000030d077211 */ /* 0x001fc400020f0eff */
        /* <DEDUP_REMOVED lines=12> */
[----:B------:R-:W-:Y:S01]  /*20d70*/  VIADD R5, R4, 0xed ;  /* 0x000000ed04057836 */ /* 0x000fe20000000000 */
[----:B------:R-:W-:Y:S01]  /*20d80*/  ULDC UR4, c[0x0][0x248] ;  /* 0x0000920000047ab9 */ /* 0x000fe20000000800 */
[----:B------:R0:W-:Y:S01]  /*20d90*/  @P3 STG.E.U16 desc[UR16][R8.64], R124 ;  /* 0x0000007c08003986 */ /* 0x0001e2000c101510 */
[CC--:B------:R-:W-:Y:S01]  /*20da0*/  LEA R6, P3, R12.reuse, R2.reuse, 0x1 ;  /* 0x000000020c067211 */ /* 0x0c0fe200078608ff */
[----:B------:R-:W-:Y:S01]  /*20db0*/  ULDC UR5, c[0x0][0x22c] ;  /* 0x00008b0000057ab9 */ /* 0x000fe20000000800 */
[C---:B------:R-:W-:Y:S01]  /*20dc0*/  VIADD R13, R12.reuse, UR4 ;  /* 0x000000040c0d7c36 */ /* 0x040fe20008000000 */
[----:B------:R-:W-:Y:S01]  /*20dd0*/  ULDC UR4, c[0x0][0x22c] ;  /* 0x00008b0000047ab9 */ /* 0x000fe20000000800 */
[----:B------:R-:W-:Y:S02]  /*20de0*/  LEA.HI.X.SX32 R7, R12, R3, 0x1, P3 ;  /* 0x000000030c077211 */ /* 0x000fe400018f0eff */
[----:B------:R-:W-:Y:S01]  /*20df0*/  ISETP.LT.AND P3, PT, R5, UR5, !P0 ;  /* 0x0000000505007c0c */ /* 0x000fe2000c761270 */
[----:B------:R-:W-:Y:S01]  /*20e00*/  VIADD R5, R4, 0xee ;  /* 0x000000ee04057836 */ /* 0x000fe20000000000 */
[----:B------:R-:W-:Y:S01]  /*20e10*/  LEA R10, P5, R13, R2, 0x1 ;  /* 0x000000020d0a7211 */ /* 0x000fe200078a08ff */
[----:B------:R-:W-:Y:S01]  /*20e20*/  ULDC UR5, c[0x0][0x22c] ;  /* 0x00008b0000057ab9 */ /* 0x000fe20000000800 */
[----:B0-----:R-:W-:-:S02]  /*20e30*/  PRMT R9, R124, 0x7632, R9 ;  /* 0x000076327c097816 */ /* 0x001fc40000000009 */
        /* <DEDUP_REMOVED lines=38> */
[C---:B0-----:R-:W-:Y:S01]  /*210a0*/  LEA.HI.X.SX32 R9, R12.reuse, R3, 0x1, P4 ;  /* 0x000000030c097211 */ /* 0x041fe200020f0eff */
[----:B------:R-:W-:Y:S01]  /*210b0*/  VIADD R12, R12, UR4 ;  /* 0x000000040c0c7c36 */ /* 0x000fe20008000000 */
[----:B------:R-:W-:-:S03]  /*210c0*/  ULDC UR4, c[0x0][0x248] ;  /* 0x0000920000047ab9 */ /* 0x000fc60000000800 */
[----:B------:R0:W-:Y:S01]  /*210d0*/  @P2 STG.E.U16 desc[UR16][R8.64], R127 ;  /* 0x0000007f08002986 */ /* 0x0001e2000c101510 */
[CC--:B------:R-:W-:Y:S01]  /*210e0*/  LEA R6, P4, R12.reuse, R2.reuse, 0x1 ;  /* 0x000000020c067211 */ /* 0x0c0fe200078808ff */
[----:B------:R-:W-:Y:S01]  /*210f0*/  VIADD R10, R12, UR4 ;  /* 0x000000040c0a7c36 */ /* 0x000fe20008000000 */
[----:B------:R-:W-:Y:S01]  /*21100*/  ISETP.LT.AND P2, PT, R5, UR5, !P0 ;  /* 0x0000000505007c0c */ /* 0x000fe2000c741270 */
[----:B------:R-:W-:Y:S01]  /*21110*/  VIADD R5, R4, 0xf4 ;  /* 0x000000f404057836 */ /* 0x000fe20000000000 */
[----:B------:R-:W-:Y:S01]  /*21120*/  LEA.HI.X.SX32 R7, R12, R3, 0x1, P4 ;  /* 0x000000030c077211 */ /* 0x000fe200020f0eff */
[----:B------:R-:W-:Y:S01]  /*21130*/  ULDC UR4, c[0x0][0x22c] ;  /* 0x00008b0000047ab9 */ /* 0x000fe20000000800 */
[----:B------:R-:W-:Y:S01]  /*21140*/  ULDC UR5, c[0x0][0x22c] ;  /* 0x00008b0000057ab9 */ /* 0x000fe20000000800 */
[----:B0-----:R-:W-:Y:S02]  /*21150*/  PRMT R9, R127, 0x7632, R9 ;  /* 0x000076327f097816 */ /* 0x001fe40000000009 */
[----:B------:R-:W-:-:S03]  /*21160*/  LEA R8, P4, R10, R2, 0x1 ;  /* 0x000000020a087211 */ /* 0x000fc600078808ff */
[----:B------:R0:W-:Y:S01]  /*21170*/  @P1 STG.E.U16 desc[UR16][R6.64], R9 ;  /* 0x0000000906001986 */ /* 0x0001e2000c101510 */
[----:B------:R-:W-:Y:S01]  /*21180*/  ISETP.LT.AND P1, PT, R5, UR4, !P0 ;  /* 0x0000000405007c0c */ /* 0x000fe2000c721270 */
[----:B------:R-:W-:Y:S01]  /*21190*/  VIADD R5, R4, 0xf5 ;  /* 0x000000f504057836 */ /* 0x000fe20000000000 */
[----:B------:R-:W-:Y:S01]  /*211a0*/  ULDC UR4, c[0x0][0x248] ;  /* 0x0000920000047ab9 */ /* 0x000fe20000000800 */
[----:B0-----:R-:W-:-:S03]  /*211b0*/  LEA.HI.X.SX32 R9, R10, R3, 0x1, P4 ;  /* 0x000000030a097211 */ /* 0x001fc600020f0eff */
[----:B------:R-:W-:Y:S01]  /*211c0*/  ISETP.LT.AND P4, PT, R5, UR5, !P0 ;  /* 0x0000000505007c0c */ /* 0x000fe2000c781270 */
[----:B------:R-:W-:Y:S01]  /*211d0*/  VIADD R5, R10, UR4 ;  /* 0x000000040a057c36 */ /* 0x000fe20008000000 */
[----:B------:R-:W-:Y:S01]  /*211e0*/  ULDC UR4, c[0x0][0x248] ;  /* 0x0000920000047ab9 */ /* 0x000fe20000000800 */
[----:B------:R0:W-:Y:S01]  /*211f0*/  @P5 STG.E.U16 desc[UR16][R8.64], R128 ;  /* 0x0000008008005986 */ /* 0x0001e2000c101510 */
[----:B------:R-:W-:Y:S01]  /*21200*/  ULDC UR5, c[0x0][0x22c] ;  /* 0x00008b0000057ab9 */ /* 0x000fe20000000800 */
[C---:B------:R-:W-:Y:S01]  /*21210*/  VIADD R7, R5.reuse, UR4 ;  /* 0x0000000405077c36 */ /* 0x040fe20008000000 */
[-C--:B------:R-:W-:Y:S01]  /*21220*/  LEA R10, P5, R5, R2.reuse, 0x1 ;  /* 0x00000002050a7211 */ /* 0x080fe200078a08ff */
[----:B------:R-:W-:Y:S02]  /*21230*/  ULDC UR4, c[0x0][0x248] ;  /* 0x0000920000047ab9 */ /* 0x000fe40000000800 */
[----:B------:R-:W-:Y:S01]  /*21240*/  VIADD R12, R7, UR4 ;  /* 0x00000004070c7c36 */ /* 0x000fe20008000000 */
[----:B------:R-:W-:Y:S01]  /*21250*/  LEA.HI.X.SX32 R11, R5, R3, 0x1, P5 ;  /* 0x00000003050b7211 */ /* 0x000fe200028f0eff */
[----:B------:R-:W-:Y:S01]  /*21260*/  VIADD R5, R4, 0xf6 ;  /* 0x000000f604057836 */ /* 0x000fe20000000000 */
[----:B------:R-:W-:Y:S01]  /*21270*/  LEA R6, P5, R7, R2, 0x1 ;  /* 0x0000000207067211 */ /* 0x000fe200078a08ff */
[----:B------:R-:W-:Y:S01]  /*21280*/  ULDC UR4, c[0x0][0x248] ;  /* 0x0000920000047ab9 */ /* 0x000fe20000000800 */
[----:B0-----:R-:W-:-:S02]  /*21290*/  PRMT R9, R128, 0x7632, R9 ;  /* 0x0000763280097816 */ /* 0x001fc40000000009 */
[-C--:B------:R-:W-:Y:S02]  /*212a0*/  LEA.HI.X.SX32 R7, R7, R3.reuse, 0x1, P5 ;  /* 0x0000000307077211 */ /* 0x080fe400028f0eff */
[----:B------:R-:W-:Y:S01]  /*212b0*/  LEA R8, P5, R12, R2, 0x1 ;  /* 0x000000020c087211 */ /* 0x000fe200078a08ff */
[----:B------:R0:W-:Y:S01]  /*212c0*/  @P6 STG.E.U16 desc[UR16][R10.64], R9 ;  /* 0x000000090a006986 */ /* 0x0001e2000c101510 */
[----:B------:R-:W-:Y:S01]  /*212d0*/  ISETP.LT.AND P6, PT, R5, UR5, !P0 ;  /* 0x0000000505007c0c */ /* 0x000fe2000c7c1270 */
[C---:B------:R-:W-:Y:S01]  /*212e0*/  VIADD R5, R4.reuse, 0xf7 ;  /* 0x000000f704057836 */ /* 0x040fe20000000000 */
[----:B------:R-:W-:Y:S01]  /*212f0*/  ULDC UR5, c[0x0][0x22c] ;  /* 0x00008b0000057ab9 */ /* 0x000fe20000000800 */
[----:B------:R1:W-:Y:S03]  /*21300*/  @P3 STG.E.U16 desc[UR16][R6.64], R129 ;  /* 0x0000008106003986 */ /* 0x0003e6000c101510 */
[----:B------:R-:W-:Y:S01]  /*21310*/  ISETP.LT.AND P3, PT, R5, UR5, !P0 ;  /* 0x0000000505007c0c */ /* 0x000fe2000c761270 */
[----:B------:R-:W-:Y:S01]  /*21320*/  VIADD R5, R4, 0xf8 ;  /* 0x000000f804057836 */ /* 0x000fe20000000000 */
[----:B------:R-:W-:Y:S01]  /*21330*/  ULDC UR5, c[0x0][0x22c] ;  /* 0x00008b0000057ab9 */ /* 0x000fe20000000800 */
[C---:B0-----:R-:W-:Y:S01]  /*21340*/  LEA.HI.X.SX32 R9, R12.reuse, R3, 0x1, P5 ;  /* 0x000000030c097211 */ /* 0x041fe200028f0eff */
[----:B------:R-:W-:Y:S01]  /*21350*/  VIADD R12, R12, UR4 ;  /* 0x000000040c0c7c36 */ /* 0x000fe20008000000 */
[----:B------:R-:W-:Y:S01]  /*21360*/  ULDC UR4, c[0x0][0x248] ;  /* 0x0000920000047ab9 */ /* 0x000fe20000000800 */
[----:B-1----:R-:W-:-:S02]  /*21370*/  PRMT R7, R129, 0x7632, R7 ;  /* 0x0000763281077816 */ /* 0x002fc40000000007 */
[C---:B------:R-:W-:Y:S01]  /*21380*/  VIADD R10, R12.reuse, UR4 ;  /* 0x000000040c0a7c36 */ /* 0x040fe20008000000 */
[-C--:B------:R-:W-:Y:S01]  /*21390*/  LEA R6, P5, R12, R2.reuse, 0x1 ;  /* 0x000000020c067211 */ /* 0x080fe200078a08ff */
[----:B------:R-:W-:Y:S01]  /*213a0*/  ULDC UR4, c[0x0][0x22c] ;  /* 0x00008b0000047ab9 */ /* 0x000fe20000000800 */
[----:B------:R0:W-:Y:S01]  /*213b0*/  @P2 STG.E.U16 desc[UR16][R8.64], R7 ;  /* 0x0000000708002986 */ /* 0x0001e2000c101510 */
[----:B------:R-:W-:Y:S01]  /*213c0*/  ISETP.LT.AND P2, PT, R5, UR5, !P0 ;  /* 0x0000000505007c0c */ /* 0x000fe2000c741270 */
[----:B------:R-:W-:Y:S01]  /*213d0*/  VIADD R5, R4, 0xf9 ;  /* 0x000000f904057836 */ /* 0x000fe20000000000 */
[----:B------:R-:W-:Y:S01]  /*213e0*/  ULDC UR5, c[0x0][0x22c] ;  /* 0x00008b0000057ab9 */ /* 0x000fe20000000800 */
[----:B0-----:R-:W-:Y:S02]  /*213f0*/  LEA.HI.X.SX32 R7, R12, R3, 0x1, P5 ;  /* 0x000000030c077211 */ /* 0x001fe400028f0eff */
[----:B------:R-:W-:-:S03]  /*21400*/  LEA R8, P5, R10, R2, 0x1 ;  /* 0x000000020a087211 */ /* 0x000fc600078a08ff */
[----:B------:R0:W-:Y:S01]  /*21410*/  @P1 STG.E.U16 desc[UR16][R6.64], R130 ;  /* 0x0000008206001986 */ /* 0x0001e2000c101510 */
[----:B------:R-:W-:Y:S01]  /*21420*/  ISETP.LT.AND P1, PT, R5, UR4, !P0 ;  /* 0x0000000405007c0c */ /* 0x000fe2000c721270 */
[----:B------:R-:W-:Y:S01]  /*21430*/  ULDC UR4, c[0x0][0x248] ;  /* 0x0000920000047ab9 */ /* 0x000fe20000000800 */
[C---:B------:R-:W-:Y:S01]  /*21440*/  LEA.HI.X.SX32 R9, R10.reuse, R3, 0x1, P5 ;  /* 0x000000030a097211 */ /* 0x040fe200028f0eff */
[----:B------:R-:W-:Y:S01]  /*21450*/  VIADD R12, R10, UR4 ;  /* 0x000000040a0c7c36 */ /* 0x000fe20008000000 */
[----:B------:R-:W-:Y:S01]  /*21460*/  ULDC UR4, c[0x0][0x22c] ;  /* 0x00008b0000047ab9 */ /* 0x000fe20000000800 */
[----:B------:R-:W-:-:S05]  /*21470*/  VIADD R5, R4, 0xfa ;  /* 0x000000fa04057836 */ /* 0x000fca0000000000 */
[----:B------:R-:W-:Y:S01]  /*21480*/  ISETP.LT.AND P5, PT, R5, UR4, !P0 ;  /* 0x0000000405007c0c */ /* 0x000fe2000c7a1270 */
[----:B------:R-:W-:Y:S01]  /*21490*/  ULDC UR4, c[0x0][0x248] ;  /* 0x0000920000047ab9 */ /* 0x000fe20000000800 */
[----:B0-----:R-:W-:-:S05]  /*214a0*/  PRMT R7, R130, 0x7632, R7 ;  /* 0x0000763282077816 */ /* 0x001fca0000000007 */
[----:B------:R0:W-:Y:S01]  /*214b0*/  @P4 STG.E.U16 desc[UR16][R8.64], R7 ;  /* 0x0000000708004986 */ /* 0x0001e2000c101510 */
[----:B------:R-:W-:-:S04]  /*214c0*/  LEA R10, P4, R12, R2, 0x1 ;  /* 0x000000020c0a7211 */ /* 0x000fc800078808ff */
[CC--:B------:R-:W-:Y:S01]  /*214d0*/  LEA.HI.X.SX32 R11, R12.reuse, R3.reuse, 0x1, P4 ;  /* 0x000000030c0b7211 */ /* 0x0c0fe200020f0eff */
[----:B------:R-:W-:Y:S01]  /*214e0*/  VIADD R12, R12, UR4 ;  /* 0x000000040c0c7c36 */ /* 0x000fe20008000000 */
[----:B------:R-:W-:Y:S01]  /*214f0*/  ULDC UR4, c[0x0][0x248] ;  /* 0x0000920000047ab9 */ /* 0x000fe20000000800 */
[----:B------:R-:W-:Y:S01]  /*21500*/  ISETP.LT.AND P4, PT, R0, UR5, !P0 ;  /* 0x0000000500007c0c */ /* 0x000fe2000c781270 */
[----:B------:R-:W-:Y:S01]  /*21510*/  VIADD R0, R4, 0xfc ;  /* 0x000000fc04007836 */ /* 0x000fe20000000000 */
[----:B------:R-:W-:Y:S01]  /*21520*/  @P6 STG.E.U16 desc[UR16][R10.64], R131 ;  /* 0x000000830a006986 */ /* 0x000fe2000c101510 */
[CC--:B------:R-:W-:Y:S01]  /*21530*/  LEA R6, P6, R12.reuse, R2.reuse, 0x1 ;  /* 0x000000020c067211 */ /* 0x0c0fe200078c08ff */
[C---:B------:R-:W-:Y:S01]  /*21540*/  VIADD R5, R12.reuse, UR4 ;  /* 0x000000040c057c36 */ /* 0x040fe20008000000 */
[----:B0-----:R-:W-:Y:S01]  /*21550*/  PRMT R9, R131, 0x7632, R9 ;  /* 0x0000763283097816 */ /* 0x001fe20000000009 */
[----:B------:R-:W-:Y:S01]  /*21560*/  ULDC UR5, c[0x0][0x248] ;  /* 0x0000920000057ab9 */ /* 0x000fe20000000800 */
[-C--:B------:R-:W-:Y:S01]  /*21570*/  LEA.HI.X.SX32 R7, R12, R3.reuse, 0x1, P6 ;  /* 0x000000030c077211 */ /* 0x080fe200030f0eff */
[----:B------:R-:W-:Y:S01]  /*21580*/  ULDC UR4, c[0x0][0x22c] ;  /* 0x00008b0000047ab9 */ /* 0x000fe20000000800 */
[C---:B------:R-:W-:Y:S01]  /*21590*/  LEA R8, P6, R5.reuse, R2, 0x1 ;  /* 0x0000000205087211 */ /* 0x040fe200078c08ff */
[C---:B------:R-:W-:Y:S01]  /*215a0*/  VIADD R12, R5.reuse, UR5 ;  /* 0x00000005050c7c36 */ /* 0x040fe20008000000 */
[----:B------:R-:W-:Y:S01]  /*215b0*/  ULDC UR5, c[0x0][0x248] ;  /* 0x0000920000057ab9 */ /* 0x000fe20000000800 */
[----:B------:R0:W-:Y:S01]  /*215c0*/  @P3 STG.E.U16 desc[UR16][R6.64], R9 ;  /* 0x0000000906003986 */ /* 0x0001e2000c101510 */
[----:B------:R-:W-:Y:S01]  /*215d0*/  ISETP.LT.AND P3, PT, R0, UR4, !P0 ;  /* 0x0000000400007c0c */ /* 0x000fe2000c761270 */
[----:B------:R-:W-:Y:S01]  /*215e0*/  VIADD R0, R4, 0xfd ;  /* 0x000000fd04007836 */ /* 0x000fe20000000000 */
[----:B------:R-:W-:Y:S01]  /*215f0*/  ULDC UR4, c[0x0][0x22c] ;  /* 0x00008b0000047ab9 */ /* 0x000fe20000000800 */
[----:B0-----:R-:W-:-:S02]  /*21600*/  LEA.HI.X.SX32 R9, R5, R3, 0x1, P6 ;  /* 0x0000000305097211 */ /* 0x001fc400030f0eff */
        /* <DEDUP_REMOVED lines=9> */
[C---:B------:R-:W-:Y:S01]  /*216a0*/  VIADD R5, R12.reuse, UR4 ;  /* 0x000000040c057c36 */ /* 0x040fe20008000000 */
[----:B------:R1:W-:Y:S01]  /*216b0*/  @P1 STG.E.U16 desc[UR16][R10.64], R7 ;  /* 0x000000070a001986 */ /* 0x0003e2000c101510 */
[----:B------:R-:W-:Y:S01]  /*216c0*/  ULDC UR4, c[0x0][0x248] ;  /* 0x0000920000047ab9 */ /* 0x000fe20000000800 */
[----:B------:R-:W-:Y:S01]  /*216d0*/  LEA R6, P1, R12, R2, 0x1 ;  /* 0x000000020c067211 */ /* 0x000fe200078208ff */
[----:B0-----:R-:W-:-:S05]  /*216e0*/  VIADD R9, R5, UR5 ;  /* 0x0000000505097c36 */ /* 0x001fca0008000000 */
[CC--:B------:R-:W-:Y:S01]  /*216f0*/  LEA R8, P6, R9.reuse, R2.reuse, 0x1 ;  /* 0x0000000209087211 */ /* 0x0c0fe200078c08ff */
[----:B-1----:R-:W-:Y:S01]  /*21700*/  VIADD R11, R9, UR4 ;  /* 0x00000004090b7c36 */ /* 0x002fe20008000000 */
[-C--:B------:R-:W-:Y:S01]  /*21710*/  LEA.HI.X.SX32 R7, R12, R3.reuse, 0x1, P1 ;  /* 0x000000030c077211 */ /* 0x080fe200008f0eff */
[----:B------:R-:W-:Y:S01]  /*21720*/  ULDC UR4, c[0x0][0x248] ;  /* 0x0000920000047ab9 */ /* 0x000fe20000000800 */
[-C--:B------:R-:W-:Y:S01]  /*21730*/  LEA R4, P1, R5, R2.reuse, 0x1 ;  /* 0x0000000205047211 */ /* 0x080fe200078208ff */
[----:B------:R-:W-:Y:S01]  /*21740*/  VIADD R13, R11, UR6 ;  /* 0x000000060b0d7c36 */ /* 0x000fe20008000000 */
[-C--:B------:R-:W-:Y:S01]  /*21750*/  LEA.HI.X.SX32 R9, R9, R3.reuse, 0x1, P6 ;  /* 0x0000000309097211 */ /* 0x080fe200030f0eff */
[----:B------:R0:W-:Y:S01]  /*21760*/  @P5 STG.E.U16 desc[UR16][R6.64], R17 ;  /* 0x0000001106005986 */ /* 0x0001e2000c101510 */
[----:B------:R-:W-:Y:S01]  /*21770*/  LEA.HI.X.SX32 R5, R5, R3, 0x1, P1 ;  /* 0x0000000305057211 */ /* 0x000fe200008f0eff */
[C---:B------:R-:W-:Y:S01]  /*21780*/  VIADD R15, R13.reuse, UR4 ;  /* 0x000000040d0f7c36 */ /* 0x040fe20008000000 */
[-C--:B------:R-:W-:Y:S01]  /*21790*/  LEA R12, P1, R13, R2.reuse, 0x1 ;  /* 0x000000020d0c7211 */ /* 0x080fe200078208ff */
[----:B------:R-:W-:Y:S01]  /*217a0*/  ULDC UR4, c[0x0][0x22c] ;  /* 0x00008b0000047ab9 */ /* 0x000fe20000000800 */
[----:B------:R-:W-:-:S02]  /*217b0*/  LEA R10, P6, R11, R2, 0x1 ;  /* 0x000000020b0a7211 */ /* 0x000fc400078c08ff */
[-C--:B------:R-:W-:Y:S02]  /*217c0*/  LEA.HI.X.SX32 R13, R13, R3.reuse, 0x1, P1 ;  /* 0x000000030d0d7211 */ /* 0x080fe400008f0eff */
[----:B------:R-:W-:Y:S02]  /*217d0*/  ISETP.LT.AND P1, PT, R14, UR4, !P0 ;  /* 0x000000040e007c0c */ /* 0x000fe4000c721270 */
[----:B------:R-:W-:Y:S02]  /*217e0*/  ISETP.LT.AND P0, PT, R0, UR7, !P0 ;  /* 0x0000000700007c0c */ /* 0x000fe4000c701270 */
[----:B------:R-:W-:Y:S02]  /*217f0*/  PRMT R0, R17, 0x7632, R0 ;  /* 0x0000763211007816 */ /* 0x000fe40000000000 */
[----:B------:R-:W-:Y:S02]  /*21800*/  LEA.HI.X.SX32 R11, R11, R3, 0x1, P6 ;  /* 0x000000030b0b7211 */ /* 0x000fe400030f0eff */
[----:B0-----:R-:W-:Y:S01]  /*21810*/  PRMT R7, R18, 0x7632, R7 ;  /* 0x0000763212077816 */ /* 0x001fe20000000007 */
[----:B------:R0:W-:Y:S01]  /*21820*/  @P4 STG.E.U16 desc[UR16][R4.64], R0 ;  /* 0x0000000004004986 */ /* 0x0001e2000c101510 */
[----:B------:R-:W-:-:S03]  /*21830*/  LEA R2, P6, R15, R2, 0x1 ;  /* 0x000000020f027211 */ /* 0x000fc600078c08ff */
[----:B------:R0:W-:Y:S01]  /*21840*/  @P3 STG.E.U16 desc[UR16][R8.64], R18 ;  /* 0x0000001208003986 */ /* 0x0001e2000c101510 */
[----:B------:R-:W-:-:S03]  /*21850*/  LEA.HI.X.SX32 R3, R15, R3, 0x1, P6 ;  /* 0x000000030f037211 */ /* 0x000fc600030f0eff */
[----:B------:R0:W-:Y:S04]  /*21860*/  @P2 STG.E.U16 desc[UR16][R10.64], R7 ;  /* 0x000000070a002986 */ /* 0x0001e8000c101510 */
[----:B------:R0:W-:Y:S01]  /*21870*/  @P1 STG.E.U16 desc[UR16][R12.64], R19 ;  /* 0x000000130c001986 */ /* 0x0001e2000c101510 */
[----:B------:R-:W-:Y:S05]  /*21880*/  @!P0 EXIT ;  /* 0x000000000000894d */ /* 0x000fea0003800000 */
[----:B0-----:R-:W-:-:S05]  /*21890*/  PRMT R19, R19, 0x7632, R19 ;  /* 0x0000763213137816 */ /* 0x001fca0000000013 */
[----:B------:R-:W-:Y:S01]  /*218a0*/  STG.E.U16 desc[UR16][R2.64], R19 ;  /* 0x0000001302007986 */ /* 0x000fe2000c101510 */
[----:B------:R-:W-:Y:S05]  /*218b0*/  EXIT ;  /* 0x000000000000794d */ /* 0x000fea0003800000 */
.L_x_2:
[----:B------:R-:W-:-:S00]  /*218c0*/  BRA `(.L_x_2) ;  /* 0xfffffffc00fc7947 */ /* 0x000fc0000383ffff */
[----:B------:R-:W-:-:S00]  /*218d0*/  NOP ;  /* 0x0000000000007918 */ /* 0x000fc00000000000 */
        /* <DEDUP_REMOVED lines=10> */
.L_x_3:


//--------------------- .nv.shared.matmul_kernel  --------------------------
	.section	.nv.shared.matmul_kernel,"aw",@nobits
	.sectionflags	@""
	.align	16
	.zero		1024


//--------------------- .nv.shared.reserved.0     --------------------------
	.section	.nv.shared.reserved.0,"aw",@nobits
	.weak		__nv_reservedSMEM_offset_0_alias
	.size		__nv_reservedSMEM_offset_0_alias, 0, 0
	.other		__nv_reservedSMEM_offset_0_alias,@"STO_CUDA_RESERVED_SHARED STV_DEFAULT"
__nv_reservedSMEM_offset_0_alias:
	.zero		0


//--------------------- .nv.constant0.matmul_kernel --------------------------
	.section	.nv.constant0.matmul_kernel,"a",@progbits
	.sectionflags	@""
	.align	4
.nv.constant0.matmul_kernel:
	.zero		608


//--------------------- SYMBOLS --------------------------

	.type		.nv.reservedSmem.offset0,@object
	.size		.nv.reservedSmem.offset0,0x4
